//
// Generated by NVIDIA NVVM Compiler
//
// Compiler Build ID: CL-36424714
// Cuda compilation tools, release 13.0, V13.0.88
// Based on NVVM 20.0.0
//

.version 9.0
.target sm_100
.address_size 64

	// .globl	_Z15falseFlagsMakerPjjj
// _ZZN3cub18CUB_300001_SM_10006detail6reduce28DeviceReduceSingleTileKernelINS2_10policy_hubIjjN4cuda3__47minimumIjEEE10Policy1000EN6thrust24THRUST_300001_SM_1000_NS6detail15normal_iteratorINSC_10device_ptrIjEEEEPijS8_ijNS5_3std3__410__identityEEEvT0_T1_T2_T3_T4_T6_E12temp_storage has been demoted
// _ZZN3cub18CUB_300001_SM_10006detail6reduce18DeviceReduceKernelINS2_10policy_hubIjjN4cuda3__47minimumIjEEE10Policy1000EN6thrust24THRUST_300001_SM_1000_NS6detail15normal_iteratorINSC_10device_ptrIjEEEEjS8_jNS5_3std3__410__identityEEEvT0_PT3_T1_NS0_13GridEvenShareISO_EET2_T4_E12temp_storage has been demoted
// _ZZN3cub18CUB_300001_SM_10006detail6reduce28DeviceReduceSingleTileKernelINS2_10policy_hubIjjN4cuda3__47minimumIjEEE10Policy1000EPjPiiS8_ijNS5_3std3__410__identityEEEvT0_T1_T2_T3_T4_T6_E12temp_storage has been demoted
// _ZZN3cub18CUB_300001_SM_10006detail6reduce28DeviceReduceSingleTileKernelINS2_10policy_hubIjyN4cuda3__47minimumIjEEE10Policy1000EN6thrust24THRUST_300001_SM_1000_NS6detail15normal_iteratorINSC_10device_ptrIjEEEEPiyS8_ijNS5_3std3__410__identityEEEvT0_T1_T2_T3_T4_T6_E12temp_storage has been demoted
// _ZZN3cub18CUB_300001_SM_10006detail6reduce18DeviceReduceKernelINS2_10policy_hubIjyN4cuda3__47minimumIjEEE10Policy1000EN6thrust24THRUST_300001_SM_1000_NS6detail15normal_iteratorINSC_10device_ptrIjEEEEyS8_jNS5_3std3__410__identityEEEvT0_PT3_T1_NS0_13GridEvenShareISO_EET2_T4_E12temp_storage has been demoted
// _ZZN3cub18CUB_300001_SM_10006detail6reduce28DeviceReduceSingleTileKernelINS2_10policy_hubIjyN4cuda3__47minimumIjEEE10Policy1000EPjPiiS8_ijNS5_3std3__410__identityEEEvT0_T1_T2_T3_T4_T6_E12temp_storage has been demoted
// _ZZN3cub18CUB_300001_SM_10006detail6select23DeviceSelectSweepKernelINS2_10policy_hubIjjiLb0ELNS0_10SelectImplE0EE10Policy1000EN6thrust24THRUST_300001_SM_1000_NS6detail15normal_iteratorINS9_10device_ptrIjEEEESE_SE_PlNS0_13ScanTileStateIiLb1EEE6is_oneNS0_8NullTypeEiNS2_19streaming_context_tIlLb1EEELS5_0EEEvT0_T1_T2_T3_T4_T5_T6_T7_iT8_NS1_7vsmem_tEE19static_temp_storage has been demoted
.global .align 1 .b8 _ZN34_INTERNAL_d002f0d1_4_k_cu_debd2cd94cuda3std3__45__cpo5beginE[1];
.global .align 1 .b8 _ZN34_INTERNAL_d002f0d1_4_k_cu_debd2cd94cuda3std3__45__cpo3endE[1];
.global .align 1 .b8 _ZN34_INTERNAL_d002f0d1_4_k_cu_debd2cd94cuda3std3__45__cpo6cbeginE[1];
.global .align 1 .b8 _ZN34_INTERNAL_d002f0d1_4_k_cu_debd2cd94cuda3std3__45__cpo4cendE[1];
.global .align 1 .b8 _ZN34_INTERNAL_d002f0d1_4_k_cu_debd2cd94cuda3std3__45__cpo6rbeginE[1];
.global .align 1 .b8 _ZN34_INTERNAL_d002f0d1_4_k_cu_debd2cd94cuda3std3__45__cpo4rendE[1];
.global .align 1 .b8 _ZN34_INTERNAL_d002f0d1_4_k_cu_debd2cd94cuda3std3__45__cpo7crbeginE[1];
.global .align 1 .b8 _ZN34_INTERNAL_d002f0d1_4_k_cu_debd2cd94cuda3std3__45__cpo5crendE[1];
.global .align 1 .b8 _ZN34_INTERNAL_d002f0d1_4_k_cu_debd2cd94cuda3std3__436_GLOBAL__N__d002f0d1_4_k_cu_debd2cd96ignoreE[1];
.global .align 1 .b8 _ZN34_INTERNAL_d002f0d1_4_k_cu_debd2cd94cuda3std3__419piecewise_constructE[1];
.global .align 1 .b8 _ZN34_INTERNAL_d002f0d1_4_k_cu_debd2cd94cuda3std3__48in_placeE[1];
.global .align 1 .b8 _ZN34_INTERNAL_d002f0d1_4_k_cu_debd2cd94cuda3std3__420unreachable_sentinelE[1];
.global .align 1 .b8 _ZN34_INTERNAL_d002f0d1_4_k_cu_debd2cd94cuda3std3__47nulloptE[1];
.global .align 1 .b8 _ZN34_INTERNAL_d002f0d1_4_k_cu_debd2cd94cuda3std3__48unexpectE[1];
.global .align 1 .b8 _ZN34_INTERNAL_d002f0d1_4_k_cu_debd2cd94cuda3std6ranges3__45__cpo4swapE[1];
.global .align 1 .b8 _ZN34_INTERNAL_d002f0d1_4_k_cu_debd2cd94cuda3std6ranges3__45__cpo9iter_moveE[1];
.global .align 1 .b8 _ZN34_INTERNAL_d002f0d1_4_k_cu_debd2cd94cuda3std6ranges3__45__cpo5beginE[1];
.global .align 1 .b8 _ZN34_INTERNAL_d002f0d1_4_k_cu_debd2cd94cuda3std6ranges3__45__cpo3endE[1];
.global .align 1 .b8 _ZN34_INTERNAL_d002f0d1_4_k_cu_debd2cd94cuda3std6ranges3__45__cpo6cbeginE[1];
.global .align 1 .b8 _ZN34_INTERNAL_d002f0d1_4_k_cu_debd2cd94cuda3std6ranges3__45__cpo4cendE[1];
.global .align 1 .b8 _ZN34_INTERNAL_d002f0d1_4_k_cu_debd2cd94cuda3std6ranges3__45__cpo7advanceE[1];
.global .align 1 .b8 _ZN34_INTERNAL_d002f0d1_4_k_cu_debd2cd94cuda3std6ranges3__45__cpo9iter_swapE[1];
.global .align 1 .b8 _ZN34_INTERNAL_d002f0d1_4_k_cu_debd2cd94cuda3std6ranges3__45__cpo4nextE[1];
.global .align 1 .b8 _ZN34_INTERNAL_d002f0d1_4_k_cu_debd2cd94cuda3std6ranges3__45__cpo4prevE[1];
.global .align 1 .b8 _ZN34_INTERNAL_d002f0d1_4_k_cu_debd2cd94cuda3std6ranges3__45__cpo4dataE[1];
.global .align 1 .b8 _ZN34_INTERNAL_d002f0d1_4_k_cu_debd2cd94cuda3std6ranges3__45__cpo5cdataE[1];
.global .align 1 .b8 _ZN34_INTERNAL_d002f0d1_4_k_cu_debd2cd94cuda3std6ranges3__45__cpo4sizeE[1];
.global .align 1 .b8 _ZN34_INTERNAL_d002f0d1_4_k_cu_debd2cd94cuda3std6ranges3__45__cpo5ssizeE[1];
.global .align 1 .b8 _ZN34_INTERNAL_d002f0d1_4_k_cu_debd2cd94cuda3std6ranges3__45__cpo8distanceE[1];
.global .align 1 .b8 _ZN34_INTERNAL_d002f0d1_4_k_cu_debd2cd96thrust24THRUST_300001_SM_1000_NS6system6detail10sequential3seqE[1];
.global .align 1 .b8 _ZN34_INTERNAL_d002f0d1_4_k_cu_debd2cd96thrust24THRUST_300001_SM_1000_NS8cuda_cub3parE[1];
.global .align 1 .b8 _ZN34_INTERNAL_d002f0d1_4_k_cu_debd2cd96thrust24THRUST_300001_SM_1000_NS8cuda_cub10par_nosyncE[1];
.global .align 1 .b8 _ZN34_INTERNAL_d002f0d1_4_k_cu_debd2cd96thrust24THRUST_300001_SM_1000_NS12placeholders2_1E[1];
.global .align 1 .b8 _ZN34_INTERNAL_d002f0d1_4_k_cu_debd2cd96thrust24THRUST_300001_SM_1000_NS12placeholders2_2E[1];
.global .align 1 .b8 _ZN34_INTERNAL_d002f0d1_4_k_cu_debd2cd96thrust24THRUST_300001_SM_1000_NS12placeholders2_3E[1];
.global .align 1 .b8 _ZN34_INTERNAL_d002f0d1_4_k_cu_debd2cd96thrust24THRUST_300001_SM_1000_NS12placeholders2_4E[1];
.global .align 1 .b8 _ZN34_INTERNAL_d002f0d1_4_k_cu_debd2cd96thrust24THRUST_300001_SM_1000_NS12placeholders2_5E[1];
.global .align 1 .b8 _ZN34_INTERNAL_d002f0d1_4_k_cu_debd2cd96thrust24THRUST_300001_SM_1000_NS12placeholders2_6E[1];
.global .align 1 .b8 _ZN34_INTERNAL_d002f0d1_4_k_cu_debd2cd96thrust24THRUST_300001_SM_1000_NS12placeholders2_7E[1];
.global .align 1 .b8 _ZN34_INTERNAL_d002f0d1_4_k_cu_debd2cd96thrust24THRUST_300001_SM_1000_NS12placeholders2_8E[1];
.global .align 1 .b8 _ZN34_INTERNAL_d002f0d1_4_k_cu_debd2cd96thrust24THRUST_300001_SM_1000_NS12placeholders2_9E[1];
.global .align 1 .b8 _ZN34_INTERNAL_d002f0d1_4_k_cu_debd2cd96thrust24THRUST_300001_SM_1000_NS12placeholders3_10E[1];
.global .align 1 .b8 _ZN34_INTERNAL_d002f0d1_4_k_cu_debd2cd96thrust24THRUST_300001_SM_1000_NS3seqE[1];

.visible .entry _Z15falseFlagsMakerPjjj(
	.param .u64 .ptr .align 1 _Z15falseFlagsMakerPjjj_param_0,
	.param .u32 _Z15falseFlagsMakerPjjj_param_1,
	.param .u32 _Z15falseFlagsMakerPjjj_param_2
)
{
	.reg .pred 	%p<6>;
	.reg .b32 	%r<10>;
	.reg .b64 	%rd<5>;

	ld.param.u64 	%rd2, [_Z15falseFlagsMakerPjjj_param_0];
	ld.param.u32 	%r3, [_Z15falseFlagsMakerPjjj_param_1];
	ld.param.u32 	%r2, [_Z15falseFlagsMakerPjjj_param_2];
	mov.u32 	%r4, %tid.x;
	mov.u32 	%r5, %ctaid.x;
	mov.u32 	%r6, %ntid.x;
	mad.lo.s32 	%r1, %r5, %r6, %r4;
	setp.ge.u32 	%p1, %r1, %r3;
	@%p1 bra 	$L__BB0_5;
	cvta.to.global.u64 	%rd3, %rd2;
	setp.gt.u32 	%p2, %r1, 1;
	mul.wide.u32 	%rd4, %r1, 4;
	add.s64 	%rd1, %rd3, %rd4;
	@%p2 bra 	$L__BB0_3;
	mov.b32 	%r7, 0;
	st.global.u32 	[%rd1], %r7;
$L__BB0_3:
	rem.u32 	%r8, %r1, %r2;
	setp.ne.s32 	%p3, %r8, 0;
	setp.eq.s32 	%p4, %r1, %r2;
	or.pred  	%p5, %p4, %p3;
	@%p5 bra 	$L__BB0_5;
	mov.b32 	%r9, 0;
	st.global.u32 	[%rd1], %r9;
$L__BB0_5:
	ret;

}
	// .globl	_Z9makeArrayPjS_j
.visible .entry _Z9makeArrayPjS_j(
	.param .u64 .ptr .align 1 _Z9makeArrayPjS_j_param_0,
	.param .u64 .ptr .align 1 _Z9makeArrayPjS_j_param_1,
	.param .u32 _Z9makeArrayPjS_j_param_2
)
{
	.reg .pred 	%p<4>;
	.reg .b32 	%r<7>;
	.reg .b64 	%rd<11>;

	ld.param.u64 	%rd2, [_Z9makeArrayPjS_j_param_0];
	ld.param.u64 	%rd3, [_Z9makeArrayPjS_j_param_1];
	ld.param.u32 	%r2, [_Z9makeArrayPjS_j_param_2];
	cvta.to.global.u64 	%rd1, %rd3;
	mov.u32 	%r3, %tid.x;
	mov.u32 	%r4, %ctaid.x;
	mov.u32 	%r5, %ntid.x;
	mad.lo.s32 	%r1, %r4, %r5, %r3;
	setp.ge.u32 	%p1, %r1, %r2;
	@%p1 bra 	$L__BB1_5;
	cvta.to.global.u64 	%rd4, %rd2;
	mul.wide.u32 	%rd5, %r1, 4;
	add.s64 	%rd6, %rd4, %rd5;
	ld.global.u32 	%r6, [%rd6];
	setp.eq.s32 	%p2, %r6, 1;
	@%p2 bra 	$L__BB1_4;
	setp.ne.s32 	%p3, %r6, 0;
	@%p3 bra 	$L__BB1_5;
	add.s64 	%rd10, %rd1, %rd5;
	st.global.u32 	[%rd10], %r2;
	bra.uni 	$L__BB1_5;
$L__BB1_4:
	add.s64 	%rd8, %rd1, %rd5;
	st.global.u32 	[%rd8], %r1;
$L__BB1_5:
	ret;

}
	// .globl	_ZN3cub18CUB_300001_SM_10006detail11EmptyKernelIvEEvv
.visible .entry _ZN3cub18CUB_300001_SM_10006detail11EmptyKernelIvEEvv()
{


	ret;

}
	// .globl	_ZN3cub18CUB_300001_SM_10006detail8for_each13static_kernelINS2_12policy_hub_t12policy_500_tEmN6thrust24THRUST_300001_SM_1000_NS8cuda_cub20__uninitialized_fill7functorINS7_10device_ptrIjEEjEEEEvT0_T1_
.visible .entry _ZN3cub18CUB_300001_SM_10006detail8for_each13static_kernelINS2_12policy_hub_t12policy_500_tEmN6thrust24THRUST_300001_SM_1000_NS8cuda_cub20__uninitialized_fill7functorINS7_10device_ptrIjEEjEEEEvT0_T1_(
	.param .u64 _ZN3cub18CUB_300001_SM_10006detail8for_each13static_kernelINS2_12policy_hub_t12policy_500_tEmN6thrust24THRUST_300001_SM_1000_NS8cuda_cub20__uninitialized_fill7functorINS7_10device_ptrIjEEjEEEEvT0_T1__param_0,
	.param .align 8 .b8 _ZN3cub18CUB_300001_SM_10006detail8for_each13static_kernelINS2_12policy_hub_t12policy_500_tEmN6thrust24THRUST_300001_SM_1000_NS8cuda_cub20__uninitialized_fill7functorINS7_10device_ptrIjEEjEEEEvT0_T1__param_1[16]
)
.maxntid 256
{
	.reg .pred 	%p<4>;
	.reg .b16 	%rs<5>;
	.reg .b32 	%r<12>;
	.reg .b64 	%rd<16>;

	ld.param.u32 	%r3, [_ZN3cub18CUB_300001_SM_10006detail8for_each13static_kernelINS2_12policy_hub_t12policy_500_tEmN6thrust24THRUST_300001_SM_1000_NS8cuda_cub20__uninitialized_fill7functorINS7_10device_ptrIjEEjEEEEvT0_T1__param_1+8];
	ld.param.u64 	%rd4, [_ZN3cub18CUB_300001_SM_10006detail8for_each13static_kernelINS2_12policy_hub_t12policy_500_tEmN6thrust24THRUST_300001_SM_1000_NS8cuda_cub20__uninitialized_fill7functorINS7_10device_ptrIjEEjEEEEvT0_T1__param_1];
	ld.param.u64 	%rd5, [_ZN3cub18CUB_300001_SM_10006detail8for_each13static_kernelINS2_12policy_hub_t12policy_500_tEmN6thrust24THRUST_300001_SM_1000_NS8cuda_cub20__uninitialized_fill7functorINS7_10device_ptrIjEEjEEEEvT0_T1__param_0];
	mov.u32 	%r9, %ctaid.x;
	mul.wide.u32 	%rd1, %r9, 512;
	sub.s64 	%rd2, %rd5, %rd1;
	setp.lt.u64 	%p1, %rd2, 512;
	@%p1 bra 	$L__BB3_2;
	mov.u32 	%r11, %tid.x;
	cvta.to.global.u64 	%rd11, %rd4;
	cvt.u64.u32 	%rd12, %r11;
	add.s64 	%rd13, %rd1, %rd12;
	shl.b64 	%rd14, %rd13, 2;
	add.s64 	%rd15, %rd11, %rd14;
	st.global.u32 	[%rd15], %r3;
	st.global.u32 	[%rd15+1024], %r3;
	bra.uni 	$L__BB3_6;
$L__BB3_2:
	cvta.to.global.u64 	%rd6, %rd4;
	mov.u32 	%r2, %tid.x;
	cvt.u64.u32 	%rd7, %r2;
	setp.le.u64 	%p2, %rd2, %rd7;
	add.s64 	%rd8, %rd1, %rd7;
	shl.b64 	%rd9, %rd8, 2;
	add.s64 	%rd3, %rd6, %rd9;
	@%p2 bra 	$L__BB3_4;
	st.global.u32 	[%rd3], %r3;
$L__BB3_4:
	add.s32 	%r10, %r2, 256;
	cvt.u64.u32 	%rd10, %r10;
	setp.le.u64 	%p3, %rd2, %rd10;
	@%p3 bra 	$L__BB3_6;
	st.global.u32 	[%rd3+1024], %r3;
$L__BB3_6:
	ret;

}
	// .globl	_ZN3cub18CUB_300001_SM_10006detail4scan23DeviceCompactInitKernelINS0_13ScanTileStateIiLb1EEEPlEEvT_iT0_
.visible .entry _ZN3cub18CUB_300001_SM_10006detail4scan23DeviceCompactInitKernelINS0_13ScanTileStateIiLb1EEEPlEEvT_iT0_(
	.param .align 8 .b8 _ZN3cub18CUB_300001_SM_10006detail4scan23DeviceCompactInitKernelINS0_13ScanTileStateIiLb1EEEPlEEvT_iT0__param_0[8],
	.param .u32 _ZN3cub18CUB_300001_SM_10006detail4scan23DeviceCompactInitKernelINS0_13ScanTileStateIiLb1EEEPlEEvT_iT0__param_1,
	.param .u64 .ptr .align 1 _ZN3cub18CUB_300001_SM_10006detail4scan23DeviceCompactInitKernelINS0_13ScanTileStateIiLb1EEEPlEEvT_iT0__param_2
)
{
	.reg .pred 	%p<6>;
	.reg .b32 	%r<11>;
	.reg .b64 	%rd<10>;

	ld.param.u64 	%rd3, [_ZN3cub18CUB_300001_SM_10006detail4scan23DeviceCompactInitKernelINS0_13ScanTileStateIiLb1EEEPlEEvT_iT0__param_0];
	ld.param.u32 	%r4, [_ZN3cub18CUB_300001_SM_10006detail4scan23DeviceCompactInitKernelINS0_13ScanTileStateIiLb1EEEPlEEvT_iT0__param_1];
	ld.param.u64 	%rd2, [_ZN3cub18CUB_300001_SM_10006detail4scan23DeviceCompactInitKernelINS0_13ScanTileStateIiLb1EEEPlEEvT_iT0__param_2];
	cvta.to.global.u64 	%rd1, %rd3;
	mov.u32 	%r1, %ctaid.x;
	mov.u32 	%r5, %ntid.x;
	mov.u32 	%r2, %tid.x;
	mad.lo.s32 	%r3, %r1, %r5, %r2;
	setp.ge.s32 	%p1, %r3, %r4;
	@%p1 bra 	$L__BB4_2;
	mul.wide.s32 	%rd4, %r3, 8;
	add.s64 	%rd5, %rd1, %rd4;
	mov.b32 	%r6, 0;
	mov.b32 	%r7, 99;
	st.global.v2.u32 	[%rd5+256], {%r7, %r6};
$L__BB4_2:
	setp.ne.s32 	%p2, %r1, 0;
	setp.gt.u32 	%p3, %r2, 31;
	or.pred  	%p4, %p2, %p3;
	@%p4 bra 	$L__BB4_4;
	mul.wide.u32 	%rd6, %r2, 8;
	add.s64 	%rd7, %rd1, %rd6;
	mov.b32 	%r9, 0;
	st.global.v2.u32 	[%rd7], {%r9, %r9};
$L__BB4_4:
	or.b32  	%r10, %r1, %r2;
	setp.ne.s32 	%p5, %r10, 0;
	@%p5 bra 	$L__BB4_6;
	cvta.to.global.u64 	%rd8, %rd2;
	mov.b64 	%rd9, 0;
	st.global.u64 	[%rd8], %rd9;
$L__BB4_6:
	ret;

}
	// .globl	_ZN3cub18CUB_300001_SM_10006detail6select23DeviceSelectSweepKernelINS2_10policy_hubIjjiLb0ELNS0_10SelectImplE0EE10Policy1000EN6thrust24THRUST_300001_SM_1000_NS6detail15normal_iteratorINS9_10device_ptrIjEEEESE_SE_PlNS0_13ScanTileStateIiLb1EEE6is_oneNS0_8NullTypeEiNS2_19streaming_context_tIlLb1EEELS5_0EEEvT0_T1_T2_T3_T4_T5_T6_T7_iT8_NS1_7vsmem_tE
.visible .entry _ZN3cub18CUB_300001_SM_10006detail6select23DeviceSelectSweepKernelINS2_10policy_hubIjjiLb0ELNS0_10SelectImplE0EE10Policy1000EN6thrust24THRUST_300001_SM_1000_NS6detail15normal_iteratorINS9_10device_ptrIjEEEESE_SE_PlNS0_13ScanTileStateIiLb1EEE6is_oneNS0_8NullTypeEiNS2_19streaming_context_tIlLb1EEELS5_0EEEvT0_T1_T2_T3_T4_T5_T6_T7_iT8_NS1_7vsmem_tE(
	.param .align 8 .b8 _ZN3cub18CUB_300001_SM_10006detail6select23DeviceSelectSweepKernelINS2_10policy_hubIjjiLb0ELNS0_10SelectImplE0EE10Policy1000EN6thrust24THRUST_300001_SM_1000_NS6detail15normal_iteratorINS9_10device_ptrIjEEEESE_SE_PlNS0_13ScanTileStateIiLb1EEE6is_oneNS0_8NullTypeEiNS2_19streaming_context_tIlLb1EEELS5_0EEEvT0_T1_T2_T3_T4_T5_T6_T7_iT8_NS1_7vsmem_tE_param_0[8],
	.param .align 8 .b8 _ZN3cub18CUB_300001_SM_10006detail6select23DeviceSelectSweepKernelINS2_10policy_hubIjjiLb0ELNS0_10SelectImplE0EE10Policy1000EN6thrust24THRUST_300001_SM_1000_NS6detail15normal_iteratorINS9_10device_ptrIjEEEESE_SE_PlNS0_13ScanTileStateIiLb1EEE6is_oneNS0_8NullTypeEiNS2_19streaming_context_tIlLb1EEELS5_0EEEvT0_T1_T2_T3_T4_T5_T6_T7_iT8_NS1_7vsmem_tE_param_1[8],
	.param .align 8 .b8 _ZN3cub18CUB_300001_SM_10006detail6select23DeviceSelectSweepKernelINS2_10policy_hubIjjiLb0ELNS0_10SelectImplE0EE10Policy1000EN6thrust24THRUST_300001_SM_1000_NS6detail15normal_iteratorINS9_10device_ptrIjEEEESE_SE_PlNS0_13ScanTileStateIiLb1EEE6is_oneNS0_8NullTypeEiNS2_19streaming_context_tIlLb1EEELS5_0EEEvT0_T1_T2_T3_T4_T5_T6_T7_iT8_NS1_7vsmem_tE_param_2[8],
	.param .u64 .ptr .align 1 _ZN3cub18CUB_300001_SM_10006detail6select23DeviceSelectSweepKernelINS2_10policy_hubIjjiLb0ELNS0_10SelectImplE0EE10Policy1000EN6thrust24THRUST_300001_SM_1000_NS6detail15normal_iteratorINS9_10device_ptrIjEEEESE_SE_PlNS0_13ScanTileStateIiLb1EEE6is_oneNS0_8NullTypeEiNS2_19streaming_context_tIlLb1EEELS5_0EEEvT0_T1_T2_T3_T4_T5_T6_T7_iT8_NS1_7vsmem_tE_param_3,
	.param .align 8 .b8 _ZN3cub18CUB_300001_SM_10006detail6select23DeviceSelectSweepKernelINS2_10policy_hubIjjiLb0ELNS0_10SelectImplE0EE10Policy1000EN6thrust24THRUST_300001_SM_1000_NS6detail15normal_iteratorINS9_10device_ptrIjEEEESE_SE_PlNS0_13ScanTileStateIiLb1EEE6is_oneNS0_8NullTypeEiNS2_19streaming_context_tIlLb1EEELS5_0EEEvT0_T1_T2_T3_T4_T5_T6_T7_iT8_NS1_7vsmem_tE_param_4[8],
	.param .align 1 .b8 _ZN3cub18CUB_300001_SM_10006detail6select23DeviceSelectSweepKernelINS2_10policy_hubIjjiLb0ELNS0_10SelectImplE0EE10Policy1000EN6thrust24THRUST_300001_SM_1000_NS6detail15normal_iteratorINS9_10device_ptrIjEEEESE_SE_PlNS0_13ScanTileStateIiLb1EEE6is_oneNS0_8NullTypeEiNS2_19streaming_context_tIlLb1EEELS5_0EEEvT0_T1_T2_T3_T4_T5_T6_T7_iT8_NS1_7vsmem_tE_param_5[1],
	.param .align 1 .b8 _ZN3cub18CUB_300001_SM_10006detail6select23DeviceSelectSweepKernelINS2_10policy_hubIjjiLb0ELNS0_10SelectImplE0EE10Policy1000EN6thrust24THRUST_300001_SM_1000_NS6detail15normal_iteratorINS9_10device_ptrIjEEEESE_SE_PlNS0_13ScanTileStateIiLb1EEE6is_oneNS0_8NullTypeEiNS2_19streaming_context_tIlLb1EEELS5_0EEEvT0_T1_T2_T3_T4_T5_T6_T7_iT8_NS1_7vsmem_tE_param_6[1],
	.param .u32 _ZN3cub18CUB_300001_SM_10006detail6select23DeviceSelectSweepKernelINS2_10policy_hubIjjiLb0ELNS0_10SelectImplE0EE10Policy1000EN6thrust24THRUST_300001_SM_1000_NS6detail15normal_iteratorINS9_10device_ptrIjEEEESE_SE_PlNS0_13ScanTileStateIiLb1EEE6is_oneNS0_8NullTypeEiNS2_19streaming_context_tIlLb1EEELS5_0EEEvT0_T1_T2_T3_T4_T5_T6_T7_iT8_NS1_7vsmem_tE_param_7,
	.param .u32 _ZN3cub18CUB_300001_SM_10006detail6select23DeviceSelectSweepKernelINS2_10policy_hubIjjiLb0ELNS0_10SelectImplE0EE10Policy1000EN6thrust24THRUST_300001_SM_1000_NS6detail15normal_iteratorINS9_10device_ptrIjEEEESE_SE_PlNS0_13ScanTileStateIiLb1EEE6is_oneNS0_8NullTypeEiNS2_19streaming_context_tIlLb1EEELS5_0EEEvT0_T1_T2_T3_T4_T5_T6_T7_iT8_NS1_7vsmem_tE_param_8,
	.param .align 8 .b8 _ZN3cub18CUB_300001_SM_10006detail6select23DeviceSelectSweepKernelINS2_10policy_hubIjjiLb0ELNS0_10SelectImplE0EE10Policy1000EN6thrust24THRUST_300001_SM_1000_NS6detail15normal_iteratorINS9_10device_ptrIjEEEESE_SE_PlNS0_13ScanTileStateIiLb1EEE6is_oneNS0_8NullTypeEiNS2_19streaming_context_tIlLb1EEELS5_0EEEvT0_T1_T2_T3_T4_T5_T6_T7_iT8_NS1_7vsmem_tE_param_9[40],
	.param .align 8 .b8 _ZN3cub18CUB_300001_SM_10006detail6select23DeviceSelectSweepKernelINS2_10policy_hubIjjiLb0ELNS0_10SelectImplE0EE10Policy1000EN6thrust24THRUST_300001_SM_1000_NS6detail15normal_iteratorINS9_10device_ptrIjEEEESE_SE_PlNS0_13ScanTileStateIiLb1EEE6is_oneNS0_8NullTypeEiNS2_19streaming_context_tIlLb1EEELS5_0EEEvT0_T1_T2_T3_T4_T5_T6_T7_iT8_NS1_7vsmem_tE_param_10[8]
)
.maxntid 512
{
	.reg .pred 	%p<535>;
	.reg .b16 	%rs<94>;
	.reg .b32 	%r<1655>;
	.reg .b64 	%rd<744>;
	// demoted variable
	.shared .align 16 .b8 _ZZN3cub18CUB_300001_SM_10006detail6select23DeviceSelectSweepKernelINS2_10policy_hubIjjiLb0ELNS0_10SelectImplE0EE10Policy1000EN6thrust24THRUST_300001_SM_1000_NS6detail15normal_iteratorINS9_10device_ptrIjEEEESE_SE_PlNS0_13ScanTileStateIiLb1EEE6is_oneNS0_8NullTypeEiNS2_19streaming_context_tIlLb1EEELS5_0EEEvT0_T1_T2_T3_T4_T5_T6_T7_iT8_NS1_7vsmem_tEE19static_temp_storage[28672];
	ld.param.u64 	%rd2, [_ZN3cub18CUB_300001_SM_10006detail6select23DeviceSelectSweepKernelINS2_10policy_hubIjjiLb0ELNS0_10SelectImplE0EE10Policy1000EN6thrust24THRUST_300001_SM_1000_NS6detail15normal_iteratorINS9_10device_ptrIjEEEESE_SE_PlNS0_13ScanTileStateIiLb1EEE6is_oneNS0_8NullTypeEiNS2_19streaming_context_tIlLb1EEELS5_0EEEvT0_T1_T2_T3_T4_T5_T6_T7_iT8_NS1_7vsmem_tE_param_4];
	ld.param.u64 	%rd204, [_ZN3cub18CUB_300001_SM_10006detail6select23DeviceSelectSweepKernelINS2_10policy_hubIjjiLb0ELNS0_10SelectImplE0EE10Policy1000EN6thrust24THRUST_300001_SM_1000_NS6detail15normal_iteratorINS9_10device_ptrIjEEEESE_SE_PlNS0_13ScanTileStateIiLb1EEE6is_oneNS0_8NullTypeEiNS2_19streaming_context_tIlLb1EEELS5_0EEEvT0_T1_T2_T3_T4_T5_T6_T7_iT8_NS1_7vsmem_tE_param_1];
	ld.param.u64 	%rd205, [_ZN3cub18CUB_300001_SM_10006detail6select23DeviceSelectSweepKernelINS2_10policy_hubIjjiLb0ELNS0_10SelectImplE0EE10Policy1000EN6thrust24THRUST_300001_SM_1000_NS6detail15normal_iteratorINS9_10device_ptrIjEEEESE_SE_PlNS0_13ScanTileStateIiLb1EEE6is_oneNS0_8NullTypeEiNS2_19streaming_context_tIlLb1EEELS5_0EEEvT0_T1_T2_T3_T4_T5_T6_T7_iT8_NS1_7vsmem_tE_param_2];
	ld.param.u64 	%rd206, [_ZN3cub18CUB_300001_SM_10006detail6select23DeviceSelectSweepKernelINS2_10policy_hubIjjiLb0ELNS0_10SelectImplE0EE10Policy1000EN6thrust24THRUST_300001_SM_1000_NS6detail15normal_iteratorINS9_10device_ptrIjEEEESE_SE_PlNS0_13ScanTileStateIiLb1EEE6is_oneNS0_8NullTypeEiNS2_19streaming_context_tIlLb1EEELS5_0EEEvT0_T1_T2_T3_T4_T5_T6_T7_iT8_NS1_7vsmem_tE_param_0];
	ld.param.u32 	%r480, [_ZN3cub18CUB_300001_SM_10006detail6select23DeviceSelectSweepKernelINS2_10policy_hubIjjiLb0ELNS0_10SelectImplE0EE10Policy1000EN6thrust24THRUST_300001_SM_1000_NS6detail15normal_iteratorINS9_10device_ptrIjEEEESE_SE_PlNS0_13ScanTileStateIiLb1EEE6is_oneNS0_8NullTypeEiNS2_19streaming_context_tIlLb1EEELS5_0EEEvT0_T1_T2_T3_T4_T5_T6_T7_iT8_NS1_7vsmem_tE_param_8];
	mov.b64 	%rd203, _ZN3cub18CUB_300001_SM_10006detail6select23DeviceSelectSweepKernelINS2_10policy_hubIjjiLb0ELNS0_10SelectImplE0EE10Policy1000EN6thrust24THRUST_300001_SM_1000_NS6detail15normal_iteratorINS9_10device_ptrIjEEEESE_SE_PlNS0_13ScanTileStateIiLb1EEE6is_oneNS0_8NullTypeEiNS2_19streaming_context_tIlLb1EEELS5_0EEEvT0_T1_T2_T3_T4_T5_T6_T7_iT8_NS1_7vsmem_tE_param_9;
	mov.u64 	%rd1, %rd203;
	cvta.to.global.u64 	%rd3, %rd206;
	cvta.to.global.u64 	%rd4, %rd205;
	cvta.to.global.u64 	%rd5, %rd204;
	mov.u32 	%r481, %ctaid.x;
	mov.u32 	%r482, %nctaid.y;
	mov.u32 	%r483, %ctaid.y;
	mad.lo.s32 	%r1551, %r481, %r482, %r483;
	mul.lo.s32 	%r2, %r1551, 7168;
	add.s32 	%r484, %r480, -1;
	setp.ge.s32 	%p1, %r1551, %r484;
	@%p1 bra 	$L__BB5_228;
	setp.ne.s32 	%p319, %r1551, 0;
	@%p319 bra 	$L__BB5_108;
	ld.param.u8 	%rs74, [%rd1];
	setp.eq.s16 	%p438, %rs74, 0;
	ld.param.u64 	%rd555, [%rd1+16];
	selp.b64 	%rd556, %rd555, 0, %p438;
	cvt.u64.u32 	%rd557, %r2;
	add.s64 	%rd558, %rd556, %rd557;
	mov.u32 	%r3, %tid.x;
	mul.lo.s32 	%r1354, %r3, 14;
	cvt.u64.u32 	%rd559, %r1354;
	add.s64 	%rd560, %rd558, %rd559;
	shl.b64 	%rd561, %rd560, 2;
	add.s64 	%rd562, %rd3, %rd561;
	ld.global.u32 	%r4, [%rd562];
	ld.global.u32 	%r5, [%rd562+4];
	ld.global.u32 	%r6, [%rd562+8];
	ld.global.u32 	%r7, [%rd562+12];
	ld.global.u32 	%r8, [%rd562+16];
	ld.global.u32 	%r9, [%rd562+20];
	ld.global.u32 	%r10, [%rd562+24];
	ld.global.u32 	%r11, [%rd562+28];
	ld.global.u32 	%r12, [%rd562+32];
	ld.global.u32 	%r13, [%rd562+36];
	ld.global.u32 	%r14, [%rd562+40];
	ld.global.u32 	%r15, [%rd562+44];
	ld.global.u32 	%r16, [%rd562+48];
	ld.global.u32 	%r17, [%rd562+52];
	bar.sync 	0;
	add.s64 	%rd563, %rd5, %rd561;
	ld.global.u32 	%r18, [%rd563];
	ld.global.u32 	%r19, [%rd563+4];
	ld.global.u32 	%r20, [%rd563+8];
	ld.global.u32 	%r21, [%rd563+12];
	ld.global.u32 	%r22, [%rd563+16];
	ld.global.u32 	%r23, [%rd563+20];
	ld.global.u32 	%r24, [%rd563+24];
	ld.global.u32 	%r25, [%rd563+28];
	ld.global.u32 	%r26, [%rd563+32];
	ld.global.u32 	%r27, [%rd563+36];
	ld.global.u32 	%r28, [%rd563+40];
	ld.global.u32 	%r29, [%rd563+44];
	ld.global.u32 	%r30, [%rd563+48];
	ld.global.u32 	%r31, [%rd563+52];
	setp.eq.s32 	%p439, %r18, 1;
	selp.u32 	%r1355, 1, 0, %p439;
	setp.eq.s32 	%p440, %r19, 1;
	selp.u32 	%r1356, 1, 0, %p440;
	setp.eq.s32 	%p441, %r20, 1;
	selp.u32 	%r1357, 1, 0, %p441;
	setp.eq.s32 	%p442, %r21, 1;
	selp.u32 	%r1358, 1, 0, %p442;
	setp.eq.s32 	%p443, %r22, 1;
	selp.u32 	%r1359, 1, 0, %p443;
	setp.eq.s32 	%p444, %r23, 1;
	selp.u32 	%r1360, 1, 0, %p444;
	setp.eq.s32 	%p445, %r24, 1;
	selp.u32 	%r1361, 1, 0, %p445;
	setp.eq.s32 	%p446, %r25, 1;
	selp.u32 	%r1362, 1, 0, %p446;
	setp.eq.s32 	%p447, %r26, 1;
	selp.u32 	%r1363, 1, 0, %p447;
	setp.eq.s32 	%p448, %r27, 1;
	selp.u32 	%r1364, 1, 0, %p448;
	setp.eq.s32 	%p449, %r28, 1;
	selp.u32 	%r1365, 1, 0, %p449;
	setp.eq.s32 	%p450, %r29, 1;
	selp.u32 	%r1366, 1, 0, %p450;
	setp.eq.s32 	%p451, %r30, 1;
	selp.u32 	%r1367, 1, 0, %p451;
	setp.eq.s32 	%p452, %r31, 1;
	selp.u32 	%r1368, 1, 0, %p452;
	bar.sync 	0;
	add.s32 	%r1369, %r1356, %r1355;
	add.s32 	%r1370, %r1369, %r1357;
	add.s32 	%r1371, %r1370, %r1358;
	add.s32 	%r32, %r1371, %r1359;
	add.s32 	%r1372, %r32, %r1360;
	add.s32 	%r1373, %r1372, %r1361;
	add.s32 	%r1374, %r1373, %r1362;
	add.s32 	%r1375, %r1374, %r1363;
	add.s32 	%r1376, %r1375, %r1364;
	add.s32 	%r1377, %r1376, %r1365;
	add.s32 	%r33, %r1377, %r1366;
	add.s32 	%r34, %r33, %r1367;
	add.s32 	%r1328, %r34, %r1368;
	shr.u32 	%r35, %r3, 5;
	// begin inline asm
	mov.u32 %r1323, %laneid;
	// end inline asm
	mov.b32 	%r1326, 1;
	mov.b32 	%r1351, 0;
	mov.b32 	%r1353, -1;
	// begin inline asm
	{  .reg .s32 r0;  .reg .pred p;  shfl.sync.up.b32 r0|p, %r1328, %r1326, %r1351, %r1353;  @p add.s32 r0, r0, %r1328;  mov.s32 %r1324, r0;}
	// end inline asm
	mov.b32 	%r1332, 2;
	// begin inline asm
	{  .reg .s32 r0;  .reg .pred p;  shfl.sync.up.b32 r0|p, %r1324, %r1332, %r1351, %r1353;  @p add.s32 r0, r0, %r1324;  mov.s32 %r1330, r0;}
	// end inline asm
	mov.b32 	%r1338, 4;
	// begin inline asm
	{  .reg .s32 r0;  .reg .pred p;  shfl.sync.up.b32 r0|p, %r1330, %r1338, %r1351, %r1353;  @p add.s32 r0, r0, %r1330;  mov.s32 %r1336, r0;}
	// end inline asm
	mov.b32 	%r1344, 8;
	// begin inline asm
	{  .reg .s32 r0;  .reg .pred p;  shfl.sync.up.b32 r0|p, %r1336, %r1344, %r1351, %r1353;  @p add.s32 r0, r0, %r1336;  mov.s32 %r1342, r0;}
	// end inline asm
	mov.b32 	%r1350, 16;
	// begin inline asm
	{  .reg .s32 r0;  .reg .pred p;  shfl.sync.up.b32 r0|p, %r1342, %r1350, %r1351, %r1353;  @p add.s32 r0, r0, %r1342;  mov.s32 %r1348, r0;}
	// end inline asm
	setp.ne.s32 	%p453, %r1323, 31;
	@%p453 bra 	$L__BB5_4;
	shl.b32 	%r1378, %r35, 2;
	mov.u32 	%r1379, _ZZN3cub18CUB_300001_SM_10006detail6select23DeviceSelectSweepKernelINS2_10policy_hubIjjiLb0ELNS0_10SelectImplE0EE10Policy1000EN6thrust24THRUST_300001_SM_1000_NS6detail15normal_iteratorINS9_10device_ptrIjEEEESE_SE_PlNS0_13ScanTileStateIiLb1EEE6is_oneNS0_8NullTypeEiNS2_19streaming_context_tIlLb1EEELS5_0EEEvT0_T1_T2_T3_T4_T5_T6_T7_iT8_NS1_7vsmem_tEE19static_temp_storage;
	add.s32 	%r1380, %r1379, %r1378;
	st.shared.u32 	[%r1380], %r1348;
$L__BB5_4:
	bar.sync 	0;
	ld.shared.v4.u32 	{%r38, %r39, %r40, %r41}, [_ZZN3cub18CUB_300001_SM_10006detail6select23DeviceSelectSweepKernelINS2_10policy_hubIjjiLb0ELNS0_10SelectImplE0EE10Policy1000EN6thrust24THRUST_300001_SM_1000_NS6detail15normal_iteratorINS9_10device_ptrIjEEEESE_SE_PlNS0_13ScanTileStateIiLb1EEE6is_oneNS0_8NullTypeEiNS2_19streaming_context_tIlLb1EEELS5_0EEEvT0_T1_T2_T3_T4_T5_T6_T7_iT8_NS1_7vsmem_tEE19static_temp_storage];
	shr.u32 	%r1381, %r3, 5;
	add.s32 	%r1382, %r39, %r38;
	setp.eq.s32 	%p454, %r1381, 2;
	selp.b32 	%r1383, %r1382, %r38, %p454;
	add.s32 	%r1384, %r1382, %r40;
	setp.eq.s32 	%p455, %r1381, 3;
	selp.b32 	%r1385, %r1384, %r1383, %p455;
	add.s32 	%r1386, %r1384, %r41;
	setp.eq.s32 	%p456, %r1381, 4;
	selp.b32 	%r1387, %r1386, %r1385, %p456;
	ld.shared.v4.u32 	{%r42, %r43, %r44, %r45}, [_ZZN3cub18CUB_300001_SM_10006detail6select23DeviceSelectSweepKernelINS2_10policy_hubIjjiLb0ELNS0_10SelectImplE0EE10Policy1000EN6thrust24THRUST_300001_SM_1000_NS6detail15normal_iteratorINS9_10device_ptrIjEEEESE_SE_PlNS0_13ScanTileStateIiLb1EEE6is_oneNS0_8NullTypeEiNS2_19streaming_context_tIlLb1EEELS5_0EEEvT0_T1_T2_T3_T4_T5_T6_T7_iT8_NS1_7vsmem_tEE19static_temp_storage+16];
	add.s32 	%r1388, %r1386, %r42;
	setp.eq.s32 	%p457, %r1381, 5;
	selp.b32 	%r1389, %r1388, %r1387, %p457;
	add.s32 	%r1390, %r1388, %r43;
	setp.eq.s32 	%p458, %r1381, 6;
	selp.b32 	%r1391, %r1390, %r1389, %p458;
	add.s32 	%r1392, %r1390, %r44;
	setp.eq.s32 	%p459, %r1381, 7;
	selp.b32 	%r1393, %r1392, %r1391, %p459;
	add.s32 	%r1394, %r1392, %r45;
	setp.eq.s32 	%p460, %r1381, 8;
	selp.b32 	%r1395, %r1394, %r1393, %p460;
	ld.shared.v4.u32 	{%r46, %r47, %r48, %r49}, [_ZZN3cub18CUB_300001_SM_10006detail6select23DeviceSelectSweepKernelINS2_10policy_hubIjjiLb0ELNS0_10SelectImplE0EE10Policy1000EN6thrust24THRUST_300001_SM_1000_NS6detail15normal_iteratorINS9_10device_ptrIjEEEESE_SE_PlNS0_13ScanTileStateIiLb1EEE6is_oneNS0_8NullTypeEiNS2_19streaming_context_tIlLb1EEELS5_0EEEvT0_T1_T2_T3_T4_T5_T6_T7_iT8_NS1_7vsmem_tEE19static_temp_storage+32];
	add.s32 	%r1396, %r1394, %r46;
	setp.eq.s32 	%p461, %r1381, 9;
	selp.b32 	%r1397, %r1396, %r1395, %p461;
	add.s32 	%r1398, %r1396, %r47;
	setp.eq.s32 	%p462, %r1381, 10;
	selp.b32 	%r1399, %r1398, %r1397, %p462;
	add.s32 	%r1400, %r1398, %r48;
	setp.eq.s32 	%p463, %r1381, 11;
	selp.b32 	%r1401, %r1400, %r1399, %p463;
	add.s32 	%r1402, %r1400, %r49;
	setp.eq.s32 	%p464, %r1381, 12;
	selp.b32 	%r1403, %r1402, %r1401, %p464;
	ld.shared.v4.u32 	{%r50, %r51, %r52, %r53}, [_ZZN3cub18CUB_300001_SM_10006detail6select23DeviceSelectSweepKernelINS2_10policy_hubIjjiLb0ELNS0_10SelectImplE0EE10Policy1000EN6thrust24THRUST_300001_SM_1000_NS6detail15normal_iteratorINS9_10device_ptrIjEEEESE_SE_PlNS0_13ScanTileStateIiLb1EEE6is_oneNS0_8NullTypeEiNS2_19streaming_context_tIlLb1EEELS5_0EEEvT0_T1_T2_T3_T4_T5_T6_T7_iT8_NS1_7vsmem_tEE19static_temp_storage+48];
	add.s32 	%r1404, %r1402, %r50;
	setp.eq.s32 	%p465, %r1381, 13;
	selp.b32 	%r1405, %r1404, %r1403, %p465;
	add.s32 	%r1406, %r1404, %r51;
	setp.eq.s32 	%p466, %r1381, 14;
	selp.b32 	%r1407, %r1406, %r1405, %p466;
	add.s32 	%r1408, %r1406, %r52;
	setp.eq.s32 	%p467, %r1381, 15;
	selp.b32 	%r1409, %r1408, %r1407, %p467;
	setp.lt.u32 	%p468, %r3, 32;
	selp.b32 	%r1410, 0, %r1409, %p468;
	setp.eq.s32 	%p469, %r1323, 0;
	setp.eq.s32 	%p470, %r31, 1;
	selp.u32 	%r1411, 1, 0, %p470;
	add.s32 	%r1412, %r34, %r1411;
	sub.s32 	%r1413, %r1348, %r1412;
	selp.b32 	%r1414, 0, %r1413, %p469;
	add.s32 	%r54, %r1410, %r1414;
	setp.eq.s32 	%p471, %r18, 1;
	selp.u32 	%r1415, 1, 0, %p471;
	add.s32 	%r55, %r54, %r1415;
	setp.eq.s32 	%p472, %r19, 1;
	selp.u32 	%r1416, 1, 0, %p472;
	add.s32 	%r1417, %r1416, %r1415;
	add.s32 	%r56, %r1417, %r54;
	setp.eq.s32 	%p473, %r20, 1;
	selp.u32 	%r1418, 1, 0, %p473;
	add.s32 	%r57, %r56, %r1418;
	setp.eq.s32 	%p474, %r21, 1;
	selp.u32 	%r1419, 1, 0, %p474;
	add.s32 	%r58, %r57, %r1419;
	add.s32 	%r59, %r32, %r54;
	setp.eq.s32 	%p475, %r23, 1;
	selp.u32 	%r1420, 1, 0, %p475;
	add.s32 	%r60, %r59, %r1420;
	setp.eq.s32 	%p476, %r24, 1;
	selp.u32 	%r1421, 1, 0, %p476;
	add.s32 	%r61, %r60, %r1421;
	setp.eq.s32 	%p477, %r25, 1;
	selp.u32 	%r1422, 1, 0, %p477;
	add.s32 	%r62, %r61, %r1422;
	setp.eq.s32 	%p478, %r26, 1;
	selp.u32 	%r1423, 1, 0, %p478;
	add.s32 	%r63, %r62, %r1423;
	setp.eq.s32 	%p479, %r27, 1;
	selp.u32 	%r1424, 1, 0, %p479;
	add.s32 	%r64, %r63, %r1424;
	setp.eq.s32 	%p480, %r28, 1;
	selp.u32 	%r1425, 1, 0, %p480;
	add.s32 	%r65, %r64, %r1425;
	add.s32 	%r66, %r33, %r54;
	add.s32 	%r67, %r34, %r54;
	setp.ne.s32 	%p481, %r3, 0;
	@%p481 bra 	$L__BB5_6;
	add.s64 	%rd564, %rd2, 256;
	add.s32 	%r1428, %r39, %r38;
	add.s32 	%r1429, %r1428, %r40;
	add.s32 	%r1430, %r1429, %r41;
	add.s32 	%r1431, %r1430, %r42;
	add.s32 	%r1432, %r1431, %r43;
	add.s32 	%r1433, %r1432, %r44;
	add.s32 	%r1434, %r1433, %r45;
	add.s32 	%r1435, %r1434, %r46;
	add.s32 	%r1436, %r1435, %r47;
	add.s32 	%r1437, %r1436, %r48;
	add.s32 	%r1438, %r1437, %r49;
	add.s32 	%r1439, %r1438, %r50;
	add.s32 	%r1440, %r1439, %r51;
	add.s32 	%r1441, %r1440, %r52;
	add.s32 	%r1427, %r1441, %r53;
	mov.b32 	%r1426, 101;
	// begin inline asm
	st.relaxed.gpu.v2.u32 [%rd564], {%r1426, %r1427};
	// end inline asm
$L__BB5_6:
	add.s32 	%r1442, %r39, %r38;
	add.s32 	%r1443, %r1442, %r40;
	add.s32 	%r1444, %r1443, %r41;
	add.s32 	%r1445, %r1444, %r42;
	add.s32 	%r1446, %r1445, %r43;
	add.s32 	%r1447, %r1446, %r44;
	add.s32 	%r1448, %r1447, %r45;
	add.s32 	%r1449, %r1448, %r46;
	add.s32 	%r1450, %r1449, %r47;
	add.s32 	%r1451, %r1450, %r48;
	add.s32 	%r1452, %r1451, %r49;
	add.s32 	%r1453, %r1452, %r50;
	add.s32 	%r1454, %r1453, %r51;
	add.s32 	%r1455, %r1454, %r52;
	add.s32 	%r1456, %r1455, %r53;
	setp.gt.s32 	%p482, %r1456, 512;
	@%p482 bra 	$L__BB5_63;
	setp.eq.s32 	%p483, %r18, 1;
	mov.u64 	%rd565, %rd203;
	ld.param.u8 	%rs1, [%rd565];
	ld.param.u64 	%rd566, [%rd565+24];
	cvta.to.global.u64 	%rd6, %rd566;
	@%p483 bra 	$L__BB5_8;
	bra.uni 	$L__BB5_11;
$L__BB5_8:
	setp.ne.s16 	%p484, %rs1, 0;
	mov.b64 	%rd669, 0;
	@%p484 bra 	$L__BB5_10;
	ld.global.u64 	%rd669, [%rd6];
$L__BB5_10:
	cvt.s64.s32 	%rd568, %r54;
	add.s64 	%rd569, %rd669, %rd568;
	shl.b64 	%rd570, %rd569, 2;
	add.s64 	%rd571, %rd4, %rd570;
	st.global.u32 	[%rd571], %r4;
$L__BB5_11:
	setp.ne.s32 	%p485, %r19, 1;
	@%p485 bra 	$L__BB5_15;
	setp.ne.s16 	%p486, %rs1, 0;
	mov.b64 	%rd670, 0;
	@%p486 bra 	$L__BB5_14;
	ld.global.u64 	%rd670, [%rd6];
$L__BB5_14:
	cvt.s64.s32 	%rd573, %r55;
	add.s64 	%rd574, %rd670, %rd573;
	shl.b64 	%rd575, %rd574, 2;
	add.s64 	%rd576, %rd4, %rd575;
	st.global.u32 	[%rd576], %r5;
$L__BB5_15:
	setp.ne.s32 	%p487, %r20, 1;
	@%p487 bra 	$L__BB5_19;
	setp.ne.s16 	%p488, %rs1, 0;
	mov.b64 	%rd671, 0;
	@%p488 bra 	$L__BB5_18;
	ld.global.u64 	%rd671, [%rd6];
$L__BB5_18:
	cvt.s64.s32 	%rd578, %r56;
	add.s64 	%rd579, %rd671, %rd578;
	shl.b64 	%rd580, %rd579, 2;
	add.s64 	%rd581, %rd4, %rd580;
	st.global.u32 	[%rd581], %r6;
$L__BB5_19:
	setp.ne.s32 	%p489, %r21, 1;
	@%p489 bra 	$L__BB5_23;
	setp.ne.s16 	%p490, %rs1, 0;
	mov.b64 	%rd672, 0;
	@%p490 bra 	$L__BB5_22;
	ld.global.u64 	%rd672, [%rd6];
$L__BB5_22:
	cvt.s64.s32 	%rd583, %r57;
	add.s64 	%rd584, %rd672, %rd583;
	shl.b64 	%rd585, %rd584, 2;
	add.s64 	%rd586, %rd4, %rd585;
	st.global.u32 	[%rd586], %r7;
$L__BB5_23:
	setp.ne.s32 	%p491, %r22, 1;
	@%p491 bra 	$L__BB5_27;
	setp.ne.s16 	%p492, %rs1, 0;
	mov.b64 	%rd673, 0;
	@%p492 bra 	$L__BB5_26;
	ld.global.u64 	%rd673, [%rd6];
$L__BB5_26:
	cvt.s64.s32 	%rd588, %r58;
	add.s64 	%rd589, %rd673, %rd588;
	shl.b64 	%rd590, %rd589, 2;
	add.s64 	%rd591, %rd4, %rd590;
	st.global.u32 	[%rd591], %r8;
$L__BB5_27:
	setp.ne.s32 	%p493, %r23, 1;
	@%p493 bra 	$L__BB5_31;
	setp.ne.s16 	%p494, %rs1, 0;
	mov.b64 	%rd674, 0;
	@%p494 bra 	$L__BB5_30;
	ld.global.u64 	%rd674, [%rd6];
$L__BB5_30:
	cvt.s64.s32 	%rd593, %r59;
	add.s64 	%rd594, %rd674, %rd593;
	shl.b64 	%rd595, %rd594, 2;
	add.s64 	%rd596, %rd4, %rd595;
	st.global.u32 	[%rd596], %r9;
$L__BB5_31:
	setp.ne.s32 	%p495, %r24, 1;
	@%p495 bra 	$L__BB5_35;
	setp.ne.s16 	%p496, %rs1, 0;
	mov.b64 	%rd675, 0;
	@%p496 bra 	$L__BB5_34;
	ld.global.u64 	%rd675, [%rd6];
$L__BB5_34:
	cvt.s64.s32 	%rd598, %r60;
	add.s64 	%rd599, %rd675, %rd598;
	shl.b64 	%rd600, %rd599, 2;
	add.s64 	%rd601, %rd4, %rd600;
	st.global.u32 	[%rd601], %r10;
$L__BB5_35:
	setp.ne.s32 	%p497, %r25, 1;
	@%p497 bra 	$L__BB5_39;
	setp.ne.s16 	%p498, %rs1, 0;
	mov.b64 	%rd676, 0;
	@%p498 bra 	$L__BB5_38;
	ld.global.u64 	%rd676, [%rd6];
$L__BB5_38:
	cvt.s64.s32 	%rd603, %r61;
	add.s64 	%rd604, %rd676, %rd603;
	shl.b64 	%rd605, %rd604, 2;
	add.s64 	%rd606, %rd4, %rd605;
	st.global.u32 	[%rd606], %r11;
$L__BB5_39:
	setp.ne.s32 	%p499, %r26, 1;
	@%p499 bra 	$L__BB5_43;
	setp.ne.s16 	%p500, %rs1, 0;
	mov.b64 	%rd677, 0;
	@%p500 bra 	$L__BB5_42;
	ld.global.u64 	%rd677, [%rd6];
$L__BB5_42:
	cvt.s64.s32 	%rd608, %r62;
	add.s64 	%rd609, %rd677, %rd608;
	shl.b64 	%rd610, %rd609, 2;
	add.s64 	%rd611, %rd4, %rd610;
	st.global.u32 	[%rd611], %r12;
$L__BB5_43:
	setp.ne.s32 	%p501, %r27, 1;
	@%p501 bra 	$L__BB5_47;
	setp.ne.s16 	%p502, %rs1, 0;
	mov.b64 	%rd678, 0;
	@%p502 bra 	$L__BB5_46;
	ld.global.u64 	%rd678, [%rd6];
$L__BB5_46:
	cvt.s64.s32 	%rd613, %r63;
	add.s64 	%rd614, %rd678, %rd613;
	shl.b64 	%rd615, %rd614, 2;
	add.s64 	%rd616, %rd4, %rd615;
	st.global.u32 	[%rd616], %r13;
$L__BB5_47:
	setp.ne.s32 	%p503, %r28, 1;
	@%p503 bra 	$L__BB5_51;
	setp.ne.s16 	%p504, %rs1, 0;
	mov.b64 	%rd679, 0;
	@%p504 bra 	$L__BB5_50;
	ld.global.u64 	%rd679, [%rd6];
$L__BB5_50:
	cvt.s64.s32 	%rd618, %r64;
	add.s64 	%rd619, %rd679, %rd618;
	shl.b64 	%rd620, %rd619, 2;
	add.s64 	%rd621, %rd4, %rd620;
	st.global.u32 	[%rd621], %r14;
$L__BB5_51:
	setp.ne.s32 	%p505, %r29, 1;
	@%p505 bra 	$L__BB5_55;
	setp.ne.s16 	%p506, %rs1, 0;
	mov.b64 	%rd680, 0;
	@%p506 bra 	$L__BB5_54;
	ld.global.u64 	%rd680, [%rd6];
$L__BB5_54:
	cvt.s64.s32 	%rd623, %r65;
	add.s64 	%rd624, %rd680, %rd623;
	shl.b64 	%rd625, %rd624, 2;
	add.s64 	%rd626, %rd4, %rd625;
	st.global.u32 	[%rd626], %r15;
$L__BB5_55:
	setp.ne.s32 	%p507, %r30, 1;
	@%p507 bra 	$L__BB5_59;
	setp.ne.s16 	%p508, %rs1, 0;
	mov.b64 	%rd681, 0;
	@%p508 bra 	$L__BB5_58;
	ld.global.u64 	%rd681, [%rd6];
$L__BB5_58:
	cvt.s64.s32 	%rd628, %r66;
	add.s64 	%rd629, %rd681, %rd628;
	shl.b64 	%rd630, %rd629, 2;
	add.s64 	%rd631, %rd4, %rd630;
	st.global.u32 	[%rd631], %r16;
$L__BB5_59:
	setp.ne.s32 	%p509, %r31, 1;
	@%p509 bra 	$L__BB5_573;
	setp.ne.s16 	%p510, %rs1, 0;
	mov.b64 	%rd682, 0;
	@%p510 bra 	$L__BB5_62;
	ld.global.u64 	%rd682, [%rd6];
$L__BB5_62:
	cvt.s64.s32 	%rd633, %r67;
	add.s64 	%rd634, %rd682, %rd633;
	shl.b64 	%rd635, %rd634, 2;
	add.s64 	%rd636, %rd4, %rd635;
	st.global.u32 	[%rd636], %r17;
	bra.uni 	$L__BB5_573;
$L__BB5_63:
	setp.ne.s32 	%p511, %r18, 1;
	bar.sync 	0;
	@%p511 bra 	$L__BB5_65;
	shl.b32 	%r1457, %r54, 2;
	mov.u32 	%r1458, _ZZN3cub18CUB_300001_SM_10006detail6select23DeviceSelectSweepKernelINS2_10policy_hubIjjiLb0ELNS0_10SelectImplE0EE10Policy1000EN6thrust24THRUST_300001_SM_1000_NS6detail15normal_iteratorINS9_10device_ptrIjEEEESE_SE_PlNS0_13ScanTileStateIiLb1EEE6is_oneNS0_8NullTypeEiNS2_19streaming_context_tIlLb1EEELS5_0EEEvT0_T1_T2_T3_T4_T5_T6_T7_iT8_NS1_7vsmem_tEE19static_temp_storage;
	add.s32 	%r1459, %r1458, %r1457;
	st.shared.u32 	[%r1459], %r4;
$L__BB5_65:
	setp.ne.s32 	%p512, %r19, 1;
	@%p512 bra 	$L__BB5_67;
	shl.b32 	%r1460, %r55, 2;
	mov.u32 	%r1461, _ZZN3cub18CUB_300001_SM_10006detail6select23DeviceSelectSweepKernelINS2_10policy_hubIjjiLb0ELNS0_10SelectImplE0EE10Policy1000EN6thrust24THRUST_300001_SM_1000_NS6detail15normal_iteratorINS9_10device_ptrIjEEEESE_SE_PlNS0_13ScanTileStateIiLb1EEE6is_oneNS0_8NullTypeEiNS2_19streaming_context_tIlLb1EEELS5_0EEEvT0_T1_T2_T3_T4_T5_T6_T7_iT8_NS1_7vsmem_tEE19static_temp_storage;
	add.s32 	%r1462, %r1461, %r1460;
	st.shared.u32 	[%r1462], %r5;
$L__BB5_67:
	setp.ne.s32 	%p513, %r20, 1;
	@%p513 bra 	$L__BB5_69;
	shl.b32 	%r1463, %r56, 2;
	mov.u32 	%r1464, _ZZN3cub18CUB_300001_SM_10006detail6select23DeviceSelectSweepKernelINS2_10policy_hubIjjiLb0ELNS0_10SelectImplE0EE10Policy1000EN6thrust24THRUST_300001_SM_1000_NS6detail15normal_iteratorINS9_10device_ptrIjEEEESE_SE_PlNS0_13ScanTileStateIiLb1EEE6is_oneNS0_8NullTypeEiNS2_19streaming_context_tIlLb1EEELS5_0EEEvT0_T1_T2_T3_T4_T5_T6_T7_iT8_NS1_7vsmem_tEE19static_temp_storage;
	add.s32 	%r1465, %r1464, %r1463;
	st.shared.u32 	[%r1465], %r6;
$L__BB5_69:
	setp.ne.s32 	%p514, %r21, 1;
	@%p514 bra 	$L__BB5_71;
	shl.b32 	%r1466, %r57, 2;
	mov.u32 	%r1467, _ZZN3cub18CUB_300001_SM_10006detail6select23DeviceSelectSweepKernelINS2_10policy_hubIjjiLb0ELNS0_10SelectImplE0EE10Policy1000EN6thrust24THRUST_300001_SM_1000_NS6detail15normal_iteratorINS9_10device_ptrIjEEEESE_SE_PlNS0_13ScanTileStateIiLb1EEE6is_oneNS0_8NullTypeEiNS2_19streaming_context_tIlLb1EEELS5_0EEEvT0_T1_T2_T3_T4_T5_T6_T7_iT8_NS1_7vsmem_tEE19static_temp_storage;
	add.s32 	%r1468, %r1467, %r1466;
	st.shared.u32 	[%r1468], %r7;
$L__BB5_71:
	setp.ne.s32 	%p515, %r22, 1;
	@%p515 bra 	$L__BB5_73;
	shl.b32 	%r1469, %r58, 2;
	mov.u32 	%r1470, _ZZN3cub18CUB_300001_SM_10006detail6select23DeviceSelectSweepKernelINS2_10policy_hubIjjiLb0ELNS0_10SelectImplE0EE10Policy1000EN6thrust24THRUST_300001_SM_1000_NS6detail15normal_iteratorINS9_10device_ptrIjEEEESE_SE_PlNS0_13ScanTileStateIiLb1EEE6is_oneNS0_8NullTypeEiNS2_19streaming_context_tIlLb1EEELS5_0EEEvT0_T1_T2_T3_T4_T5_T6_T7_iT8_NS1_7vsmem_tEE19static_temp_storage;
	add.s32 	%r1471, %r1470, %r1469;
	st.shared.u32 	[%r1471], %r8;
$L__BB5_73:
	setp.ne.s32 	%p516, %r23, 1;
	@%p516 bra 	$L__BB5_75;
	shl.b32 	%r1472, %r59, 2;
	mov.u32 	%r1473, _ZZN3cub18CUB_300001_SM_10006detail6select23DeviceSelectSweepKernelINS2_10policy_hubIjjiLb0ELNS0_10SelectImplE0EE10Policy1000EN6thrust24THRUST_300001_SM_1000_NS6detail15normal_iteratorINS9_10device_ptrIjEEEESE_SE_PlNS0_13ScanTileStateIiLb1EEE6is_oneNS0_8NullTypeEiNS2_19streaming_context_tIlLb1EEELS5_0EEEvT0_T1_T2_T3_T4_T5_T6_T7_iT8_NS1_7vsmem_tEE19static_temp_storage;
	add.s32 	%r1474, %r1473, %r1472;
	st.shared.u32 	[%r1474], %r9;
$L__BB5_75:
	setp.ne.s32 	%p517, %r24, 1;
	@%p517 bra 	$L__BB5_77;
	shl.b32 	%r1475, %r60, 2;
	mov.u32 	%r1476, _ZZN3cub18CUB_300001_SM_10006detail6select23DeviceSelectSweepKernelINS2_10policy_hubIjjiLb0ELNS0_10SelectImplE0EE10Policy1000EN6thrust24THRUST_300001_SM_1000_NS6detail15normal_iteratorINS9_10device_ptrIjEEEESE_SE_PlNS0_13ScanTileStateIiLb1EEE6is_oneNS0_8NullTypeEiNS2_19streaming_context_tIlLb1EEELS5_0EEEvT0_T1_T2_T3_T4_T5_T6_T7_iT8_NS1_7vsmem_tEE19static_temp_storage;
	add.s32 	%r1477, %r1476, %r1475;
	st.shared.u32 	[%r1477], %r10;
$L__BB5_77:
	setp.ne.s32 	%p518, %r25, 1;
	@%p518 bra 	$L__BB5_79;
	shl.b32 	%r1478, %r61, 2;
	mov.u32 	%r1479, _ZZN3cub18CUB_300001_SM_10006detail6select23DeviceSelectSweepKernelINS2_10policy_hubIjjiLb0ELNS0_10SelectImplE0EE10Policy1000EN6thrust24THRUST_300001_SM_1000_NS6detail15normal_iteratorINS9_10device_ptrIjEEEESE_SE_PlNS0_13ScanTileStateIiLb1EEE6is_oneNS0_8NullTypeEiNS2_19streaming_context_tIlLb1EEELS5_0EEEvT0_T1_T2_T3_T4_T5_T6_T7_iT8_NS1_7vsmem_tEE19static_temp_storage;
	add.s32 	%r1480, %r1479, %r1478;
	st.shared.u32 	[%r1480], %r11;
$L__BB5_79:
	setp.ne.s32 	%p519, %r26, 1;
	@%p519 bra 	$L__BB5_81;
	shl.b32 	%r1481, %r62, 2;
	mov.u32 	%r1482, _ZZN3cub18CUB_300001_SM_10006detail6select23DeviceSelectSweepKernelINS2_10policy_hubIjjiLb0ELNS0_10SelectImplE0EE10Policy1000EN6thrust24THRUST_300001_SM_1000_NS6detail15normal_iteratorINS9_10device_ptrIjEEEESE_SE_PlNS0_13ScanTileStateIiLb1EEE6is_oneNS0_8NullTypeEiNS2_19streaming_context_tIlLb1EEELS5_0EEEvT0_T1_T2_T3_T4_T5_T6_T7_iT8_NS1_7vsmem_tEE19static_temp_storage;
	add.s32 	%r1483, %r1482, %r1481;
	st.shared.u32 	[%r1483], %r12;
$L__BB5_81:
	setp.ne.s32 	%p520, %r27, 1;
	@%p520 bra 	$L__BB5_83;
	shl.b32 	%r1484, %r63, 2;
	mov.u32 	%r1485, _ZZN3cub18CUB_300001_SM_10006detail6select23DeviceSelectSweepKernelINS2_10policy_hubIjjiLb0ELNS0_10SelectImplE0EE10Policy1000EN6thrust24THRUST_300001_SM_1000_NS6detail15normal_iteratorINS9_10device_ptrIjEEEESE_SE_PlNS0_13ScanTileStateIiLb1EEE6is_oneNS0_8NullTypeEiNS2_19streaming_context_tIlLb1EEELS5_0EEEvT0_T1_T2_T3_T4_T5_T6_T7_iT8_NS1_7vsmem_tEE19static_temp_storage;
	add.s32 	%r1486, %r1485, %r1484;
	st.shared.u32 	[%r1486], %r13;
$L__BB5_83:
	setp.ne.s32 	%p521, %r28, 1;
	@%p521 bra 	$L__BB5_85;
	shl.b32 	%r1487, %r64, 2;
	mov.u32 	%r1488, _ZZN3cub18CUB_300001_SM_10006detail6select23DeviceSelectSweepKernelINS2_10policy_hubIjjiLb0ELNS0_10SelectImplE0EE10Policy1000EN6thrust24THRUST_300001_SM_1000_NS6detail15normal_iteratorINS9_10device_ptrIjEEEESE_SE_PlNS0_13ScanTileStateIiLb1EEE6is_oneNS0_8NullTypeEiNS2_19streaming_context_tIlLb1EEELS5_0EEEvT0_T1_T2_T3_T4_T5_T6_T7_iT8_NS1_7vsmem_tEE19static_temp_storage;
	add.s32 	%r1489, %r1488, %r1487;
	st.shared.u32 	[%r1489], %r14;
$L__BB5_85:
	setp.ne.s32 	%p522, %r29, 1;
	@%p522 bra 	$L__BB5_87;
	shl.b32 	%r1490, %r65, 2;
	mov.u32 	%r1491, _ZZN3cub18CUB_300001_SM_10006detail6select23DeviceSelectSweepKernelINS2_10policy_hubIjjiLb0ELNS0_10SelectImplE0EE10Policy1000EN6thrust24THRUST_300001_SM_1000_NS6detail15normal_iteratorINS9_10device_ptrIjEEEESE_SE_PlNS0_13ScanTileStateIiLb1EEE6is_oneNS0_8NullTypeEiNS2_19streaming_context_tIlLb1EEELS5_0EEEvT0_T1_T2_T3_T4_T5_T6_T7_iT8_NS1_7vsmem_tEE19static_temp_storage;
	add.s32 	%r1492, %r1491, %r1490;
	st.shared.u32 	[%r1492], %r15;
$L__BB5_87:
	setp.ne.s32 	%p523, %r30, 1;
	@%p523 bra 	$L__BB5_89;
	shl.b32 	%r1493, %r66, 2;
	mov.u32 	%r1494, _ZZN3cub18CUB_300001_SM_10006detail6select23DeviceSelectSweepKernelINS2_10policy_hubIjjiLb0ELNS0_10SelectImplE0EE10Policy1000EN6thrust24THRUST_300001_SM_1000_NS6detail15normal_iteratorINS9_10device_ptrIjEEEESE_SE_PlNS0_13ScanTileStateIiLb1EEE6is_oneNS0_8NullTypeEiNS2_19streaming_context_tIlLb1EEELS5_0EEEvT0_T1_T2_T3_T4_T5_T6_T7_iT8_NS1_7vsmem_tEE19static_temp_storage;
	add.s32 	%r1495, %r1494, %r1493;
	st.shared.u32 	[%r1495], %r16;
$L__BB5_89:
	setp.ne.s32 	%p524, %r31, 1;
	@%p524 bra 	$L__BB5_91;
	shl.b32 	%r1496, %r67, 2;
	mov.u32 	%r1497, _ZZN3cub18CUB_300001_SM_10006detail6select23DeviceSelectSweepKernelINS2_10policy_hubIjjiLb0ELNS0_10SelectImplE0EE10Policy1000EN6thrust24THRUST_300001_SM_1000_NS6detail15normal_iteratorINS9_10device_ptrIjEEEESE_SE_PlNS0_13ScanTileStateIiLb1EEE6is_oneNS0_8NullTypeEiNS2_19streaming_context_tIlLb1EEELS5_0EEEvT0_T1_T2_T3_T4_T5_T6_T7_iT8_NS1_7vsmem_tEE19static_temp_storage;
	add.s32 	%r1498, %r1497, %r1496;
	st.shared.u32 	[%r1498], %r17;
$L__BB5_91:
	bar.sync 	0;
	mov.u32 	%r1550, %tid.x;
	setp.ge.u32 	%p525, %r1550, %r1456;
	@%p525 bra 	$L__BB5_573;
	mov.u64 	%rd637, %rd203;
	ld.param.u8 	%rs2, [%rd637];
	ld.param.u64 	%rd638, [%rd637+24];
	cvta.to.global.u64 	%rd7, %rd638;
	add.s32 	%r1513, %r39, %r40;
	add.s32 	%r1514, %r1513, %r41;
	add.s32 	%r1515, %r1514, %r42;
	add.s32 	%r1516, %r1515, %r43;
	add.s32 	%r1517, %r1516, %r44;
	add.s32 	%r1518, %r1517, %r45;
	add.s32 	%r1519, %r1518, %r46;
	add.s32 	%r1520, %r1519, %r47;
	add.s32 	%r1521, %r1520, %r48;
	add.s32 	%r1522, %r1521, %r49;
	add.s32 	%r1523, %r1522, %r50;
	add.s32 	%r1524, %r1523, %r51;
	add.s32 	%r1525, %r1524, %r52;
	add.s32 	%r1526, %r1525, %r53;
	add.s32 	%r1527, %r1526, %r38;
	not.b32 	%r1528, %r1550;
	add.s32 	%r70, %r1527, %r1528;
	and.b32  	%r1529, %r70, 1536;
	setp.eq.s32 	%p526, %r1529, 1536;
	@%p526 bra 	$L__BB5_97;
	cvt.u64.u32 	%rd662, %r1550;
	shl.b32 	%r1530, %r1550, 2;
	mov.u32 	%r1531, _ZZN3cub18CUB_300001_SM_10006detail6select23DeviceSelectSweepKernelINS2_10policy_hubIjjiLb0ELNS0_10SelectImplE0EE10Policy1000EN6thrust24THRUST_300001_SM_1000_NS6detail15normal_iteratorINS9_10device_ptrIjEEEESE_SE_PlNS0_13ScanTileStateIiLb1EEE6is_oneNS0_8NullTypeEiNS2_19streaming_context_tIlLb1EEELS5_0EEEvT0_T1_T2_T3_T4_T5_T6_T7_iT8_NS1_7vsmem_tEE19static_temp_storage;
	add.s32 	%r1547, %r1531, %r1530;
	shr.u32 	%r1532, %r70, 9;
	add.s32 	%r1533, %r1532, 1;
	and.b32  	%r1534, %r1533, 3;
	neg.s32 	%r1546, %r1534;
$L__BB5_94:
	.pragma "nounroll";
	setp.ne.s16 	%p527, %rs2, 0;
	mov.b64 	%rd663, 0;
	@%p527 bra 	$L__BB5_96;
	ld.global.u64 	%rd663, [%rd7];
$L__BB5_96:
	add.s64 	%rd640, %rd663, %rd662;
	shl.b64 	%rd641, %rd640, 2;
	add.s64 	%rd642, %rd4, %rd641;
	ld.shared.u32 	%r1535, [%r1547];
	st.global.u32 	[%rd642], %r1535;
	add.s64 	%rd662, %rd662, 512;
	cvt.u32.u64 	%r1550, %rd662;
	add.s32 	%r1547, %r1547, 2048;
	add.s32 	%r1546, %r1546, 1;
	setp.ne.s32 	%p528, %r1546, 0;
	@%p528 bra 	$L__BB5_94;
$L__BB5_97:
	setp.lt.u32 	%p529, %r70, 1536;
	@%p529 bra 	$L__BB5_573;
	mul.wide.u32 	%rd644, %r1550, 4;
	add.s64 	%rd13, %rd4, %rd644;
	shl.b32 	%r1536, %r1550, 2;
	mov.u32 	%r1537, _ZZN3cub18CUB_300001_SM_10006detail6select23DeviceSelectSweepKernelINS2_10policy_hubIjjiLb0ELNS0_10SelectImplE0EE10Policy1000EN6thrust24THRUST_300001_SM_1000_NS6detail15normal_iteratorINS9_10device_ptrIjEEEESE_SE_PlNS0_13ScanTileStateIiLb1EEE6is_oneNS0_8NullTypeEiNS2_19streaming_context_tIlLb1EEELS5_0EEEvT0_T1_T2_T3_T4_T5_T6_T7_iT8_NS1_7vsmem_tEE19static_temp_storage;
	add.s32 	%r1538, %r1536, %r1537;
	add.s32 	%r1549, %r1538, 4096;
	mov.b64 	%rd664, 0;
$L__BB5_99:
	setp.ne.s16 	%p530, %rs2, 0;
	mov.b64 	%rd665, 0;
	@%p530 bra 	$L__BB5_101;
	ld.global.u64 	%rd665, [%rd7];
$L__BB5_101:
	setp.ne.s16 	%p531, %rs2, 0;
	shl.b64 	%rd647, %rd665, 2;
	add.s64 	%rd648, %rd664, %rd647;
	add.s64 	%rd649, %rd13, %rd648;
	ld.shared.u32 	%r1539, [%r1549+-4096];
	st.global.u32 	[%rd649], %r1539;
	mov.b64 	%rd666, 0;
	@%p531 bra 	$L__BB5_103;
	ld.global.u64 	%rd666, [%rd7];
$L__BB5_103:
	setp.ne.s16 	%p532, %rs2, 0;
	shl.b64 	%rd651, %rd666, 2;
	add.s64 	%rd652, %rd664, %rd651;
	add.s64 	%rd653, %rd13, %rd652;
	ld.shared.u32 	%r1540, [%r1549+-2048];
	st.global.u32 	[%rd653+2048], %r1540;
	mov.b64 	%rd667, 0;
	@%p532 bra 	$L__BB5_105;
	ld.global.u64 	%rd667, [%rd7];
$L__BB5_105:
	setp.ne.s16 	%p533, %rs2, 0;
	shl.b64 	%rd655, %rd667, 2;
	add.s64 	%rd656, %rd664, %rd655;
	add.s64 	%rd657, %rd13, %rd656;
	ld.shared.u32 	%r1541, [%r1549];
	st.global.u32 	[%rd657+4096], %r1541;
	mov.b64 	%rd668, 0;
	@%p533 bra 	$L__BB5_107;
	ld.global.u64 	%rd668, [%rd7];
$L__BB5_107:
	shl.b64 	%rd658, %rd668, 2;
	add.s64 	%rd659, %rd664, %rd658;
	add.s64 	%rd660, %rd13, %rd659;
	ld.shared.u32 	%r1542, [%r1549+2048];
	st.global.u32 	[%rd660+6144], %r1542;
	add.s32 	%r1550, %r1550, 2048;
	add.s64 	%rd664, %rd664, 8192;
	add.s32 	%r1549, %r1549, 8192;
	setp.lt.s32 	%p534, %r1550, %r1456;
	@%p534 bra 	$L__BB5_99;
	bra.uni 	$L__BB5_573;
$L__BB5_108:
	ld.param.u8 	%rs54, [%rd1];
	setp.eq.s16 	%p320, %rs54, 0;
	ld.param.u64 	%rd440, [%rd1+16];
	selp.b64 	%rd441, %rd440, 0, %p320;
	cvt.s64.s32 	%rd442, %r2;
	add.s64 	%rd443, %rd441, %rd442;
	mov.u32 	%r1568, %tid.x;
	mul.lo.s32 	%r1063, %r1568, 14;
	cvt.u64.u32 	%rd444, %r1063;
	add.s64 	%rd445, %rd443, %rd444;
	shl.b64 	%rd446, %rd445, 2;
	add.s64 	%rd447, %rd3, %rd446;
	ld.global.u32 	%r85, [%rd447];
	ld.global.u32 	%r86, [%rd447+4];
	ld.global.u32 	%r87, [%rd447+8];
	ld.global.u32 	%r88, [%rd447+12];
	ld.global.u32 	%r89, [%rd447+16];
	ld.global.u32 	%r90, [%rd447+20];
	ld.global.u32 	%r91, [%rd447+24];
	ld.global.u32 	%r92, [%rd447+28];
	ld.global.u32 	%r93, [%rd447+32];
	ld.global.u32 	%r94, [%rd447+36];
	ld.global.u32 	%r95, [%rd447+40];
	ld.global.u32 	%r96, [%rd447+44];
	ld.global.u32 	%r97, [%rd447+48];
	ld.global.u32 	%r98, [%rd447+52];
	bar.sync 	0;
	add.s64 	%rd448, %rd5, %rd446;
	ld.global.u32 	%r99, [%rd448];
	ld.global.u32 	%r100, [%rd448+4];
	ld.global.u32 	%r101, [%rd448+8];
	ld.global.u32 	%r102, [%rd448+12];
	ld.global.u32 	%r103, [%rd448+16];
	ld.global.u32 	%r104, [%rd448+20];
	ld.global.u32 	%r105, [%rd448+24];
	ld.global.u32 	%r106, [%rd448+28];
	ld.global.u32 	%r107, [%rd448+32];
	ld.global.u32 	%r108, [%rd448+36];
	ld.global.u32 	%r109, [%rd448+40];
	ld.global.u32 	%r110, [%rd448+44];
	ld.global.u32 	%r111, [%rd448+48];
	ld.global.u32 	%r112, [%rd448+52];
	setp.eq.s32 	%p321, %r99, 1;
	selp.u32 	%r1064, 1, 0, %p321;
	setp.eq.s32 	%p322, %r100, 1;
	selp.u32 	%r1065, 1, 0, %p322;
	setp.eq.s32 	%p323, %r101, 1;
	selp.u32 	%r1066, 1, 0, %p323;
	setp.eq.s32 	%p324, %r102, 1;
	selp.u32 	%r1067, 1, 0, %p324;
	setp.eq.s32 	%p325, %r103, 1;
	selp.u32 	%r1068, 1, 0, %p325;
	setp.eq.s32 	%p326, %r104, 1;
	selp.u32 	%r1069, 1, 0, %p326;
	setp.eq.s32 	%p327, %r105, 1;
	selp.u32 	%r1070, 1, 0, %p327;
	setp.eq.s32 	%p328, %r106, 1;
	selp.u32 	%r1071, 1, 0, %p328;
	setp.eq.s32 	%p329, %r107, 1;
	selp.u32 	%r1072, 1, 0, %p329;
	setp.eq.s32 	%p330, %r108, 1;
	selp.u32 	%r1073, 1, 0, %p330;
	setp.eq.s32 	%p331, %r109, 1;
	selp.u32 	%r1074, 1, 0, %p331;
	setp.eq.s32 	%p332, %r110, 1;
	selp.u32 	%r1075, 1, 0, %p332;
	setp.eq.s32 	%p333, %r111, 1;
	selp.u32 	%r1076, 1, 0, %p333;
	setp.eq.s32 	%p334, %r112, 1;
	selp.u32 	%r1077, 1, 0, %p334;
	bar.sync 	0;
	add.s32 	%r1078, %r1065, %r1064;
	add.s32 	%r1079, %r1078, %r1066;
	add.s32 	%r1080, %r1079, %r1067;
	add.s32 	%r113, %r1080, %r1068;
	add.s32 	%r114, %r113, %r1069;
	add.s32 	%r115, %r114, %r1070;
	add.s32 	%r116, %r115, %r1071;
	add.s32 	%r117, %r116, %r1072;
	add.s32 	%r118, %r117, %r1073;
	add.s32 	%r119, %r118, %r1074;
	add.s32 	%r120, %r119, %r1075;
	add.s32 	%r1081, %r120, %r1076;
	add.s32 	%r1037, %r1081, %r1077;
	shr.u32 	%r122, %r1568, 5;
	// begin inline asm
	mov.u32 %r1032, %laneid;
	// end inline asm
	mov.b32 	%r1035, 1;
	mov.b32 	%r1060, 0;
	mov.b32 	%r1062, -1;
	// begin inline asm
	{  .reg .s32 r0;  .reg .pred p;  shfl.sync.up.b32 r0|p, %r1037, %r1035, %r1060, %r1062;  @p add.s32 r0, r0, %r1037;  mov.s32 %r1033, r0;}
	// end inline asm
	mov.b32 	%r1041, 2;
	// begin inline asm
	{  .reg .s32 r0;  .reg .pred p;  shfl.sync.up.b32 r0|p, %r1033, %r1041, %r1060, %r1062;  @p add.s32 r0, r0, %r1033;  mov.s32 %r1039, r0;}
	// end inline asm
	mov.b32 	%r1047, 4;
	// begin inline asm
	{  .reg .s32 r0;  .reg .pred p;  shfl.sync.up.b32 r0|p, %r1039, %r1047, %r1060, %r1062;  @p add.s32 r0, r0, %r1039;  mov.s32 %r1045, r0;}
	// end inline asm
	mov.b32 	%r1053, 8;
	// begin inline asm
	{  .reg .s32 r0;  .reg .pred p;  shfl.sync.up.b32 r0|p, %r1045, %r1053, %r1060, %r1062;  @p add.s32 r0, r0, %r1045;  mov.s32 %r1051, r0;}
	// end inline asm
	mov.b32 	%r1059, 16;
	// begin inline asm
	{  .reg .s32 r0;  .reg .pred p;  shfl.sync.up.b32 r0|p, %r1051, %r1059, %r1060, %r1062;  @p add.s32 r0, r0, %r1051;  mov.s32 %r1057, r0;}
	// end inline asm
	setp.ne.s32 	%p335, %r1032, 31;
	@%p335 bra 	$L__BB5_110;
	shl.b32 	%r1082, %r122, 2;
	mov.u32 	%r1083, _ZZN3cub18CUB_300001_SM_10006detail6select23DeviceSelectSweepKernelINS2_10policy_hubIjjiLb0ELNS0_10SelectImplE0EE10Policy1000EN6thrust24THRUST_300001_SM_1000_NS6detail15normal_iteratorINS9_10device_ptrIjEEEESE_SE_PlNS0_13ScanTileStateIiLb1EEE6is_oneNS0_8NullTypeEiNS2_19streaming_context_tIlLb1EEELS5_0EEEvT0_T1_T2_T3_T4_T5_T6_T7_iT8_NS1_7vsmem_tEE19static_temp_storage;
	add.s32 	%r1084, %r1083, %r1082;
	st.shared.u32 	[%r1084], %r1057;
$L__BB5_110:
	sub.s32 	%r1085, %r1057, %r1037;
	bar.sync 	0;
	ld.shared.v4.u32 	{%r1086, %r1087, %r1088, %r1089}, [_ZZN3cub18CUB_300001_SM_10006detail6select23DeviceSelectSweepKernelINS2_10policy_hubIjjiLb0ELNS0_10SelectImplE0EE10Policy1000EN6thrust24THRUST_300001_SM_1000_NS6detail15normal_iteratorINS9_10device_ptrIjEEEESE_SE_PlNS0_13ScanTileStateIiLb1EEE6is_oneNS0_8NullTypeEiNS2_19streaming_context_tIlLb1EEELS5_0EEEvT0_T1_T2_T3_T4_T5_T6_T7_iT8_NS1_7vsmem_tEE19static_temp_storage];
	add.s32 	%r1090, %r1087, %r1086;
	setp.eq.s32 	%p336, %r122, 2;
	selp.b32 	%r1091, %r1090, %r1086, %p336;
	add.s32 	%r1092, %r1090, %r1088;
	setp.eq.s32 	%p337, %r122, 3;
	selp.b32 	%r1093, %r1092, %r1091, %p337;
	add.s32 	%r1094, %r1092, %r1089;
	setp.eq.s32 	%p338, %r122, 4;
	selp.b32 	%r1095, %r1094, %r1093, %p338;
	ld.shared.v4.u32 	{%r1096, %r1097, %r1098, %r1099}, [_ZZN3cub18CUB_300001_SM_10006detail6select23DeviceSelectSweepKernelINS2_10policy_hubIjjiLb0ELNS0_10SelectImplE0EE10Policy1000EN6thrust24THRUST_300001_SM_1000_NS6detail15normal_iteratorINS9_10device_ptrIjEEEESE_SE_PlNS0_13ScanTileStateIiLb1EEE6is_oneNS0_8NullTypeEiNS2_19streaming_context_tIlLb1EEELS5_0EEEvT0_T1_T2_T3_T4_T5_T6_T7_iT8_NS1_7vsmem_tEE19static_temp_storage+16];
	add.s32 	%r1100, %r1094, %r1096;
	setp.eq.s32 	%p339, %r122, 5;
	selp.b32 	%r1101, %r1100, %r1095, %p339;
	add.s32 	%r1102, %r1100, %r1097;
	setp.eq.s32 	%p340, %r122, 6;
	selp.b32 	%r1103, %r1102, %r1101, %p340;
	add.s32 	%r1104, %r1102, %r1098;
	setp.eq.s32 	%p341, %r122, 7;
	selp.b32 	%r1105, %r1104, %r1103, %p341;
	add.s32 	%r1106, %r1104, %r1099;
	setp.eq.s32 	%p342, %r122, 8;
	selp.b32 	%r1107, %r1106, %r1105, %p342;
	ld.shared.v4.u32 	{%r1108, %r1109, %r1110, %r1111}, [_ZZN3cub18CUB_300001_SM_10006detail6select23DeviceSelectSweepKernelINS2_10policy_hubIjjiLb0ELNS0_10SelectImplE0EE10Policy1000EN6thrust24THRUST_300001_SM_1000_NS6detail15normal_iteratorINS9_10device_ptrIjEEEESE_SE_PlNS0_13ScanTileStateIiLb1EEE6is_oneNS0_8NullTypeEiNS2_19streaming_context_tIlLb1EEELS5_0EEEvT0_T1_T2_T3_T4_T5_T6_T7_iT8_NS1_7vsmem_tEE19static_temp_storage+32];
	add.s32 	%r1112, %r1106, %r1108;
	setp.eq.s32 	%p343, %r122, 9;
	selp.b32 	%r1113, %r1112, %r1107, %p343;
	add.s32 	%r1114, %r1112, %r1109;
	setp.eq.s32 	%p344, %r122, 10;
	selp.b32 	%r1115, %r1114, %r1113, %p344;
	add.s32 	%r1116, %r1114, %r1110;
	setp.eq.s32 	%p345, %r122, 11;
	selp.b32 	%r1117, %r1116, %r1115, %p345;
	add.s32 	%r1118, %r1116, %r1111;
	setp.eq.s32 	%p346, %r122, 12;
	selp.b32 	%r1119, %r1118, %r1117, %p346;
	ld.shared.v4.u32 	{%r1120, %r1121, %r1122, %r1123}, [_ZZN3cub18CUB_300001_SM_10006detail6select23DeviceSelectSweepKernelINS2_10policy_hubIjjiLb0ELNS0_10SelectImplE0EE10Policy1000EN6thrust24THRUST_300001_SM_1000_NS6detail15normal_iteratorINS9_10device_ptrIjEEEESE_SE_PlNS0_13ScanTileStateIiLb1EEE6is_oneNS0_8NullTypeEiNS2_19streaming_context_tIlLb1EEELS5_0EEEvT0_T1_T2_T3_T4_T5_T6_T7_iT8_NS1_7vsmem_tEE19static_temp_storage+48];
	add.s32 	%r1124, %r1118, %r1120;
	setp.eq.s32 	%p347, %r122, 13;
	selp.b32 	%r1125, %r1124, %r1119, %p347;
	add.s32 	%r1126, %r1124, %r1121;
	setp.eq.s32 	%p348, %r122, 14;
	selp.b32 	%r1127, %r1126, %r1125, %p348;
	add.s32 	%r1128, %r1126, %r1122;
	setp.eq.s32 	%p349, %r122, 15;
	selp.b32 	%r1129, %r1128, %r1127, %p349;
	add.s32 	%r125, %r1128, %r1123;
	setp.gt.u32 	%p350, %r1568, 31;
	setp.lt.u32 	%p351, %r1568, 32;
	setp.eq.s32 	%p352, %r1032, 0;
	selp.b32 	%r1130, 0, %r1085, %p352;
	add.s32 	%r1564, %r1129, %r1130;
	selp.b32 	%r127, %r1085, %r1564, %p351;
	@%p350 bra 	$L__BB5_126;
	setp.ne.s32 	%p353, %r1568, 0;
	mul.wide.s32 	%rd449, %r1551, 8;
	add.s64 	%rd52, %rd2, %rd449;
	@%p353 bra 	$L__BB5_113;
	st.shared.u32 	[_ZZN3cub18CUB_300001_SM_10006detail6select23DeviceSelectSweepKernelINS2_10policy_hubIjjiLb0ELNS0_10SelectImplE0EE10Policy1000EN6thrust24THRUST_300001_SM_1000_NS6detail15normal_iteratorINS9_10device_ptrIjEEEESE_SE_PlNS0_13ScanTileStateIiLb1EEE6is_oneNS0_8NullTypeEiNS2_19streaming_context_tIlLb1EEELS5_0EEEvT0_T1_T2_T3_T4_T5_T6_T7_iT8_NS1_7vsmem_tEE19static_temp_storage+108], %r125;
	add.s64 	%rd450, %rd52, 256;
	mov.b32 	%r1131, 100;
	// begin inline asm
	st.relaxed.gpu.v2.u32 [%rd450], {%r1131, %r125};
	// end inline asm
$L__BB5_113:
	not.b32 	%r1137, %r1568;
	add.s32 	%r1559, %r1551, %r1137;
	mov.b32 	%r1133, 675;
	// begin inline asm
	nanosleep.u32 %r1133;
	// end inline asm
	mul.wide.s32 	%rd452, %r1559, 8;
	add.s64 	%rd453, %rd2, %rd452;
	add.s64 	%rd451, %rd453, 256;
	// begin inline asm
	ld.relaxed.gpu.v2.u32 {%r1561, %r1553}, [%rd451];
	// end inline asm
	mov.b32 	%r1554, 422;
$L__BB5_114:
	setp.eq.s32 	%p354, %r1561, 99;
	mov.b32 	%r1138, -1;
	vote.sync.any.pred 	%p355, %p354, %r1138;
	not.pred 	%p356, %p355;
	@%p356 bra 	$L__BB5_116;
	mul.lo.s32 	%r1321, %r1551, 16807;
	and.b32  	%r1551, %r1321, 2147483647;
	add.s32 	%r1322, %r1554, 1;
	rem.u32 	%r1318, %r1551, %r1322;
	// begin inline asm
	nanosleep.u32 %r1318;
	// end inline asm
	shr.u32 	%r1554, %r1554, 1;
	// begin inline asm
	ld.relaxed.gpu.v2.u32 {%r1561, %r1553}, [%rd451];
	// end inline asm
	bra.uni 	$L__BB5_114;
$L__BB5_116:
	setp.eq.s32 	%p357, %r1561, 101;
	mov.b32 	%r1165, -1;
	vote.sync.ballot.b32 	%r1167, %p357, %r1165;
	// begin inline asm
	mov.u32 %r1140, %lanemask_ge;
	// end inline asm
	and.b32  	%r1168, %r1167, %r1140;
	or.b32  	%r1169, %r1168, -2147483648;
	add.s32 	%r1170, %r1169, -1;
	not.b32 	%r1171, %r1169;
	and.b32  	%r1172, %r1171, %r1170;
	popc.b32 	%r1144, %r1172;
	mov.b32 	%r1143, 1;
	// begin inline asm
	shfl.sync.down.b32 %r1141, %r1553, %r1143, %r1144, %r1165;
	// end inline asm
	setp.lt.s32 	%p359, %r1032, %r1144;
	selp.b32 	%r1173, %r1141, 0, %p359;
	add.s32 	%r1147, %r1173, %r1553;
	mov.b32 	%r1148, 2;
	// begin inline asm
	shfl.sync.down.b32 %r1146, %r1147, %r1148, %r1144, %r1165;
	// end inline asm
	add.s32 	%r1174, %r1032, 2;
	setp.gt.s32 	%p360, %r1174, %r1144;
	selp.b32 	%r1175, 0, %r1146, %p360;
	add.s32 	%r1152, %r1147, %r1175;
	mov.b32 	%r1153, 4;
	// begin inline asm
	shfl.sync.down.b32 %r1151, %r1152, %r1153, %r1144, %r1165;
	// end inline asm
	add.s32 	%r1176, %r1032, 4;
	setp.gt.s32 	%p361, %r1176, %r1144;
	selp.b32 	%r1177, 0, %r1151, %p361;
	add.s32 	%r1157, %r1152, %r1177;
	mov.b32 	%r1158, 8;
	// begin inline asm
	shfl.sync.down.b32 %r1156, %r1157, %r1158, %r1144, %r1165;
	// end inline asm
	add.s32 	%r1178, %r1032, 8;
	setp.gt.s32 	%p362, %r1178, %r1144;
	selp.b32 	%r1179, 0, %r1156, %p362;
	add.s32 	%r1162, %r1157, %r1179;
	mov.b32 	%r1163, 16;
	// begin inline asm
	shfl.sync.down.b32 %r1161, %r1162, %r1163, %r1144, %r1165;
	// end inline asm
	add.s32 	%r1180, %r1032, 16;
	setp.gt.s32 	%p363, %r1180, %r1144;
	selp.b32 	%r1181, 0, %r1161, %p363;
	add.s32 	%r1557, %r1162, %r1181;
	add.s64 	%rd54, %rd2, 256;
	mov.b32 	%r1555, 422;
$L__BB5_117:
	setp.ne.s32 	%p364, %r1561, 101;
	mov.b32 	%r1182, -1;
	vote.sync.all.pred 	%p365, %p364, %r1182;
	not.pred 	%p366, %p365;
	@%p366 bra 	$L__BB5_122;
	shr.u32 	%r1555, %r1555, 1;
	mul.wide.s32 	%rd549, %r1559, 8;
	add.s64 	%rd550, %rd54, %rd549;
	add.s64 	%rd548, %rd550, -256;
	// begin inline asm
	ld.relaxed.gpu.v2.u32 {%r1561, %r1562}, [%rd548];
	// end inline asm
	mov.u32 	%r1563, %r1555;
$L__BB5_119:
	setp.eq.s32 	%p428, %r1561, 99;
	mov.b32 	%r1270, -1;
	vote.sync.any.pred 	%p429, %p428, %r1270;
	not.pred 	%p430, %p429;
	@%p430 bra 	$L__BB5_121;
	mul.lo.s32 	%r1316, %r1551, 16807;
	and.b32  	%r1551, %r1316, 2147483647;
	add.s32 	%r1317, %r1563, 1;
	rem.u32 	%r1313, %r1551, %r1317;
	// begin inline asm
	nanosleep.u32 %r1313;
	// end inline asm
	shr.u32 	%r1563, %r1563, 1;
	// begin inline asm
	ld.relaxed.gpu.v2.u32 {%r1561, %r1562}, [%rd548];
	// end inline asm
	bra.uni 	$L__BB5_119;
$L__BB5_121:
	setp.eq.s32 	%p431, %r1561, 101;
	mov.b32 	%r1296, -1;
	vote.sync.ballot.b32 	%r1297, %p431, %r1296;
	and.b32  	%r1298, %r1297, %r1140;
	or.b32  	%r1299, %r1298, -2147483648;
	add.s32 	%r1300, %r1299, -1;
	not.b32 	%r1301, %r1299;
	and.b32  	%r1302, %r1301, %r1300;
	popc.b32 	%r1275, %r1302;
	mov.b32 	%r1274, 1;
	// begin inline asm
	shfl.sync.down.b32 %r1272, %r1562, %r1274, %r1275, %r1296;
	// end inline asm
	setp.lt.s32 	%p433, %r1032, %r1275;
	selp.b32 	%r1303, %r1272, 0, %p433;
	add.s32 	%r1278, %r1303, %r1562;
	mov.b32 	%r1279, 2;
	// begin inline asm
	shfl.sync.down.b32 %r1277, %r1278, %r1279, %r1275, %r1296;
	// end inline asm
	setp.gt.s32 	%p434, %r1174, %r1275;
	selp.b32 	%r1305, 0, %r1277, %p434;
	add.s32 	%r1283, %r1278, %r1305;
	mov.b32 	%r1284, 4;
	// begin inline asm
	shfl.sync.down.b32 %r1282, %r1283, %r1284, %r1275, %r1296;
	// end inline asm
	setp.gt.s32 	%p435, %r1176, %r1275;
	selp.b32 	%r1307, 0, %r1282, %p435;
	add.s32 	%r1288, %r1283, %r1307;
	mov.b32 	%r1289, 8;
	// begin inline asm
	shfl.sync.down.b32 %r1287, %r1288, %r1289, %r1275, %r1296;
	// end inline asm
	setp.gt.s32 	%p436, %r1178, %r1275;
	selp.b32 	%r1309, 0, %r1287, %p436;
	add.s32 	%r1293, %r1288, %r1309;
	mov.b32 	%r1294, 16;
	// begin inline asm
	shfl.sync.down.b32 %r1292, %r1293, %r1294, %r1275, %r1296;
	// end inline asm
	setp.gt.s32 	%p437, %r1180, %r1275;
	selp.b32 	%r1311, 0, %r1292, %p437;
	add.s32 	%r1312, %r1311, %r1557;
	add.s32 	%r1557, %r1312, %r1293;
	add.s32 	%r1559, %r1559, -32;
	bra.uni 	$L__BB5_117;
$L__BB5_122:
	setp.ne.s32 	%p367, %r1568, 0;
	@%p367 bra 	$L__BB5_124;
	add.s32 	%r1185, %r1557, %r125;
	add.s64 	%rd454, %rd52, 256;
	mov.b32 	%r1184, 101;
	// begin inline asm
	st.relaxed.gpu.v2.u32 [%rd454], {%r1184, %r1185};
	// end inline asm
	st.shared.u32 	[_ZZN3cub18CUB_300001_SM_10006detail6select23DeviceSelectSweepKernelINS2_10policy_hubIjjiLb0ELNS0_10SelectImplE0EE10Policy1000EN6thrust24THRUST_300001_SM_1000_NS6detail15normal_iteratorINS9_10device_ptrIjEEEESE_SE_PlNS0_13ScanTileStateIiLb1EEE6is_oneNS0_8NullTypeEiNS2_19streaming_context_tIlLb1EEELS5_0EEEvT0_T1_T2_T3_T4_T5_T6_T7_iT8_NS1_7vsmem_tEE19static_temp_storage+100], %r1557;
	st.shared.u32 	[_ZZN3cub18CUB_300001_SM_10006detail6select23DeviceSelectSweepKernelINS2_10policy_hubIjjiLb0ELNS0_10SelectImplE0EE10Policy1000EN6thrust24THRUST_300001_SM_1000_NS6detail15normal_iteratorINS9_10device_ptrIjEEEESE_SE_PlNS0_13ScanTileStateIiLb1EEE6is_oneNS0_8NullTypeEiNS2_19streaming_context_tIlLb1EEELS5_0EEEvT0_T1_T2_T3_T4_T5_T6_T7_iT8_NS1_7vsmem_tEE19static_temp_storage+104], %r1185;
$L__BB5_124:
	setp.ne.s32 	%p368, %r1032, 0;
	mov.u32 	%r1564, %r127;
	@%p368 bra 	$L__BB5_126;
	st.shared.u32 	[_ZZN3cub18CUB_300001_SM_10006detail6select23DeviceSelectSweepKernelINS2_10policy_hubIjjiLb0ELNS0_10SelectImplE0EE10Policy1000EN6thrust24THRUST_300001_SM_1000_NS6detail15normal_iteratorINS9_10device_ptrIjEEEESE_SE_PlNS0_13ScanTileStateIiLb1EEE6is_oneNS0_8NullTypeEiNS2_19streaming_context_tIlLb1EEELS5_0EEEvT0_T1_T2_T3_T4_T5_T6_T7_iT8_NS1_7vsmem_tEE19static_temp_storage+80], %r1557;
	mov.u32 	%r1564, %r1557;
$L__BB5_126:
	mov.u64 	%rd55, %rd203;
	bar.sync 	0;
	setp.eq.s32 	%p369, %r1568, 0;
	ld.shared.u32 	%r1186, [_ZZN3cub18CUB_300001_SM_10006detail6select23DeviceSelectSweepKernelINS2_10policy_hubIjjiLb0ELNS0_10SelectImplE0EE10Policy1000EN6thrust24THRUST_300001_SM_1000_NS6detail15normal_iteratorINS9_10device_ptrIjEEEESE_SE_PlNS0_13ScanTileStateIiLb1EEE6is_oneNS0_8NullTypeEiNS2_19streaming_context_tIlLb1EEELS5_0EEEvT0_T1_T2_T3_T4_T5_T6_T7_iT8_NS1_7vsmem_tEE19static_temp_storage+80];
	selp.b32 	%r1187, 0, %r1186, %p369;
	add.s32 	%r164, %r1187, %r1564;
	setp.eq.s32 	%p370, %r99, 1;
	selp.u32 	%r1188, 1, 0, %p370;
	add.s32 	%r165, %r164, %r1188;
	setp.eq.s32 	%p371, %r100, 1;
	selp.u32 	%r1189, 1, 0, %p371;
	add.s32 	%r1190, %r1189, %r1188;
	add.s32 	%r166, %r1190, %r164;
	setp.eq.s32 	%p372, %r101, 1;
	selp.u32 	%r1191, 1, 0, %p372;
	add.s32 	%r167, %r166, %r1191;
	setp.eq.s32 	%p373, %r102, 1;
	selp.u32 	%r1192, 1, 0, %p373;
	add.s32 	%r168, %r167, %r1192;
	add.s32 	%r169, %r113, %r164;
	add.s32 	%r170, %r114, %r164;
	add.s32 	%r171, %r115, %r164;
	add.s32 	%r172, %r116, %r164;
	add.s32 	%r173, %r117, %r164;
	add.s32 	%r174, %r118, %r164;
	add.s32 	%r175, %r119, %r164;
	add.s32 	%r176, %r120, %r164;
	setp.eq.s32 	%p374, %r111, 1;
	selp.u32 	%r1193, 1, 0, %p374;
	add.s32 	%r177, %r176, %r1193;
	ld.shared.u32 	%r178, [_ZZN3cub18CUB_300001_SM_10006detail6select23DeviceSelectSweepKernelINS2_10policy_hubIjjiLb0ELNS0_10SelectImplE0EE10Policy1000EN6thrust24THRUST_300001_SM_1000_NS6detail15normal_iteratorINS9_10device_ptrIjEEEESE_SE_PlNS0_13ScanTileStateIiLb1EEE6is_oneNS0_8NullTypeEiNS2_19streaming_context_tIlLb1EEELS5_0EEEvT0_T1_T2_T3_T4_T5_T6_T7_iT8_NS1_7vsmem_tEE19static_temp_storage+108];
	ld.shared.u32 	%r179, [_ZZN3cub18CUB_300001_SM_10006detail6select23DeviceSelectSweepKernelINS2_10policy_hubIjjiLb0ELNS0_10SelectImplE0EE10Policy1000EN6thrust24THRUST_300001_SM_1000_NS6detail15normal_iteratorINS9_10device_ptrIjEEEESE_SE_PlNS0_13ScanTileStateIiLb1EEE6is_oneNS0_8NullTypeEiNS2_19streaming_context_tIlLb1EEELS5_0EEEvT0_T1_T2_T3_T4_T5_T6_T7_iT8_NS1_7vsmem_tEE19static_temp_storage+100];
	setp.gt.s32 	%p375, %r178, 512;
	@%p375 bra 	$L__BB5_183;
	setp.eq.s32 	%p376, %r99, 1;
	ld.param.u8 	%rs3, [%rd55];
	ld.param.u64 	%rd455, [%rd55+24];
	cvta.to.global.u64 	%rd56, %rd455;
	@%p376 bra 	$L__BB5_128;
	bra.uni 	$L__BB5_131;
$L__BB5_128:
	setp.ne.s16 	%p377, %rs3, 0;
	mov.b64 	%rd688, 0;
	@%p377 bra 	$L__BB5_130;
	ld.global.u64 	%rd688, [%rd56];
$L__BB5_130:
	cvt.s64.s32 	%rd457, %r164;
	add.s64 	%rd458, %rd688, %rd457;
	shl.b64 	%rd459, %rd458, 2;
	add.s64 	%rd460, %rd4, %rd459;
	st.global.u32 	[%rd460], %r85;
$L__BB5_131:
	setp.ne.s32 	%p378, %r100, 1;
	@%p378 bra 	$L__BB5_135;
	setp.ne.s16 	%p379, %rs3, 0;
	mov.b64 	%rd689, 0;
	@%p379 bra 	$L__BB5_134;
	ld.global.u64 	%rd689, [%rd56];
$L__BB5_134:
	cvt.s64.s32 	%rd462, %r165;
	add.s64 	%rd463, %rd689, %rd462;
	shl.b64 	%rd464, %rd463, 2;
	add.s64 	%rd465, %rd4, %rd464;
	st.global.u32 	[%rd465], %r86;
$L__BB5_135:
	setp.ne.s32 	%p380, %r101, 1;
	@%p380 bra 	$L__BB5_139;
	setp.ne.s16 	%p381, %rs3, 0;
	mov.b64 	%rd690, 0;
	@%p381 bra 	$L__BB5_138;
	ld.global.u64 	%rd690, [%rd56];
$L__BB5_138:
	cvt.s64.s32 	%rd467, %r166;
	add.s64 	%rd468, %rd690, %rd467;
	shl.b64 	%rd469, %rd468, 2;
	add.s64 	%rd470, %rd4, %rd469;
	st.global.u32 	[%rd470], %r87;
$L__BB5_139:
	setp.ne.s32 	%p382, %r102, 1;
	@%p382 bra 	$L__BB5_143;
	setp.ne.s16 	%p383, %rs3, 0;
	mov.b64 	%rd691, 0;
	@%p383 bra 	$L__BB5_142;
	ld.global.u64 	%rd691, [%rd56];
$L__BB5_142:
	cvt.s64.s32 	%rd472, %r167;
	add.s64 	%rd473, %rd691, %rd472;
	shl.b64 	%rd474, %rd473, 2;
	add.s64 	%rd475, %rd4, %rd474;
	st.global.u32 	[%rd475], %r88;
$L__BB5_143:
	setp.ne.s32 	%p384, %r103, 1;
	@%p384 bra 	$L__BB5_147;
	setp.ne.s16 	%p385, %rs3, 0;
	mov.b64 	%rd692, 0;
	@%p385 bra 	$L__BB5_146;
	ld.global.u64 	%rd692, [%rd56];
$L__BB5_146:
	cvt.s64.s32 	%rd477, %r168;
	add.s64 	%rd478, %rd692, %rd477;
	shl.b64 	%rd479, %rd478, 2;
	add.s64 	%rd480, %rd4, %rd479;
	st.global.u32 	[%rd480], %r89;
$L__BB5_147:
	setp.ne.s32 	%p386, %r104, 1;
	@%p386 bra 	$L__BB5_151;
	setp.ne.s16 	%p387, %rs3, 0;
	mov.b64 	%rd693, 0;
	@%p387 bra 	$L__BB5_150;
	ld.global.u64 	%rd693, [%rd56];
$L__BB5_150:
	cvt.s64.s32 	%rd482, %r169;
	add.s64 	%rd483, %rd693, %rd482;
	shl.b64 	%rd484, %rd483, 2;
	add.s64 	%rd485, %rd4, %rd484;
	st.global.u32 	[%rd485], %r90;
$L__BB5_151:
	setp.ne.s32 	%p388, %r105, 1;
	@%p388 bra 	$L__BB5_155;
	setp.ne.s16 	%p389, %rs3, 0;
	mov.b64 	%rd694, 0;
	@%p389 bra 	$L__BB5_154;
	ld.global.u64 	%rd694, [%rd56];
$L__BB5_154:
	cvt.s64.s32 	%rd487, %r170;
	add.s64 	%rd488, %rd694, %rd487;
	shl.b64 	%rd489, %rd488, 2;
	add.s64 	%rd490, %rd4, %rd489;
	st.global.u32 	[%rd490], %r91;
$L__BB5_155:
	setp.ne.s32 	%p390, %r106, 1;
	@%p390 bra 	$L__BB5_159;
	setp.ne.s16 	%p391, %rs3, 0;
	mov.b64 	%rd695, 0;
	@%p391 bra 	$L__BB5_158;
	ld.global.u64 	%rd695, [%rd56];
$L__BB5_158:
	cvt.s64.s32 	%rd492, %r171;
	add.s64 	%rd493, %rd695, %rd492;
	shl.b64 	%rd494, %rd493, 2;
	add.s64 	%rd495, %rd4, %rd494;
	st.global.u32 	[%rd495], %r92;
$L__BB5_159:
	setp.ne.s32 	%p392, %r107, 1;
	@%p392 bra 	$L__BB5_163;
	setp.ne.s16 	%p393, %rs3, 0;
	mov.b64 	%rd696, 0;
	@%p393 bra 	$L__BB5_162;
	ld.global.u64 	%rd696, [%rd56];
$L__BB5_162:
	cvt.s64.s32 	%rd497, %r172;
	add.s64 	%rd498, %rd696, %rd497;
	shl.b64 	%rd499, %rd498, 2;
	add.s64 	%rd500, %rd4, %rd499;
	st.global.u32 	[%rd500], %r93;
$L__BB5_163:
	setp.ne.s32 	%p394, %r108, 1;
	@%p394 bra 	$L__BB5_167;
	setp.ne.s16 	%p395, %rs3, 0;
	mov.b64 	%rd697, 0;
	@%p395 bra 	$L__BB5_166;
	ld.global.u64 	%rd697, [%rd56];
$L__BB5_166:
	cvt.s64.s32 	%rd502, %r173;
	add.s64 	%rd503, %rd697, %rd502;
	shl.b64 	%rd504, %rd503, 2;
	add.s64 	%rd505, %rd4, %rd504;
	st.global.u32 	[%rd505], %r94;
$L__BB5_167:
	setp.ne.s32 	%p396, %r109, 1;
	@%p396 bra 	$L__BB5_171;
	setp.ne.s16 	%p397, %rs3, 0;
	mov.b64 	%rd698, 0;
	@%p397 bra 	$L__BB5_170;
	ld.global.u64 	%rd698, [%rd56];
$L__BB5_170:
	cvt.s64.s32 	%rd507, %r174;
	add.s64 	%rd508, %rd698, %rd507;
	shl.b64 	%rd509, %rd508, 2;
	add.s64 	%rd510, %rd4, %rd509;
	st.global.u32 	[%rd510], %r95;
$L__BB5_171:
	setp.ne.s32 	%p398, %r110, 1;
	@%p398 bra 	$L__BB5_175;
	setp.ne.s16 	%p399, %rs3, 0;
	mov.b64 	%rd699, 0;
	@%p399 bra 	$L__BB5_174;
	ld.global.u64 	%rd699, [%rd56];
$L__BB5_174:
	cvt.s64.s32 	%rd512, %r175;
	add.s64 	%rd513, %rd699, %rd512;
	shl.b64 	%rd514, %rd513, 2;
	add.s64 	%rd515, %rd4, %rd514;
	st.global.u32 	[%rd515], %r96;
$L__BB5_175:
	setp.ne.s32 	%p400, %r111, 1;
	@%p400 bra 	$L__BB5_179;
	setp.ne.s16 	%p401, %rs3, 0;
	mov.b64 	%rd700, 0;
	@%p401 bra 	$L__BB5_178;
	ld.global.u64 	%rd700, [%rd56];
$L__BB5_178:
	cvt.s64.s32 	%rd517, %r176;
	add.s64 	%rd518, %rd700, %rd517;
	shl.b64 	%rd519, %rd518, 2;
	add.s64 	%rd520, %rd4, %rd519;
	st.global.u32 	[%rd520], %r97;
$L__BB5_179:
	setp.ne.s32 	%p402, %r112, 1;
	@%p402 bra 	$L__BB5_573;
	setp.ne.s16 	%p403, %rs3, 0;
	mov.b64 	%rd701, 0;
	@%p403 bra 	$L__BB5_182;
	ld.global.u64 	%rd701, [%rd56];
$L__BB5_182:
	cvt.s64.s32 	%rd522, %r177;
	add.s64 	%rd523, %rd701, %rd522;
	shl.b64 	%rd524, %rd523, 2;
	add.s64 	%rd525, %rd4, %rd524;
	st.global.u32 	[%rd525], %r98;
	bra.uni 	$L__BB5_573;
$L__BB5_183:
	setp.ne.s32 	%p404, %r99, 1;
	bar.sync 	0;
	@%p404 bra 	$L__BB5_185;
	sub.s32 	%r1194, %r164, %r179;
	shl.b32 	%r1195, %r1194, 2;
	mov.u32 	%r1196, _ZZN3cub18CUB_300001_SM_10006detail6select23DeviceSelectSweepKernelINS2_10policy_hubIjjiLb0ELNS0_10SelectImplE0EE10Policy1000EN6thrust24THRUST_300001_SM_1000_NS6detail15normal_iteratorINS9_10device_ptrIjEEEESE_SE_PlNS0_13ScanTileStateIiLb1EEE6is_oneNS0_8NullTypeEiNS2_19streaming_context_tIlLb1EEELS5_0EEEvT0_T1_T2_T3_T4_T5_T6_T7_iT8_NS1_7vsmem_tEE19static_temp_storage;
	add.s32 	%r1197, %r1196, %r1195;
	st.shared.u32 	[%r1197], %r85;
$L__BB5_185:
	setp.ne.s32 	%p405, %r100, 1;
	@%p405 bra 	$L__BB5_187;
	sub.s32 	%r1198, %r165, %r179;
	shl.b32 	%r1199, %r1198, 2;
	mov.u32 	%r1200, _ZZN3cub18CUB_300001_SM_10006detail6select23DeviceSelectSweepKernelINS2_10policy_hubIjjiLb0ELNS0_10SelectImplE0EE10Policy1000EN6thrust24THRUST_300001_SM_1000_NS6detail15normal_iteratorINS9_10device_ptrIjEEEESE_SE_PlNS0_13ScanTileStateIiLb1EEE6is_oneNS0_8NullTypeEiNS2_19streaming_context_tIlLb1EEELS5_0EEEvT0_T1_T2_T3_T4_T5_T6_T7_iT8_NS1_7vsmem_tEE19static_temp_storage;
	add.s32 	%r1201, %r1200, %r1199;
	st.shared.u32 	[%r1201], %r86;
$L__BB5_187:
	setp.ne.s32 	%p406, %r101, 1;
	@%p406 bra 	$L__BB5_189;
	sub.s32 	%r1202, %r166, %r179;
	shl.b32 	%r1203, %r1202, 2;
	mov.u32 	%r1204, _ZZN3cub18CUB_300001_SM_10006detail6select23DeviceSelectSweepKernelINS2_10policy_hubIjjiLb0ELNS0_10SelectImplE0EE10Policy1000EN6thrust24THRUST_300001_SM_1000_NS6detail15normal_iteratorINS9_10device_ptrIjEEEESE_SE_PlNS0_13ScanTileStateIiLb1EEE6is_oneNS0_8NullTypeEiNS2_19streaming_context_tIlLb1EEELS5_0EEEvT0_T1_T2_T3_T4_T5_T6_T7_iT8_NS1_7vsmem_tEE19static_temp_storage;
	add.s32 	%r1205, %r1204, %r1203;
	st.shared.u32 	[%r1205], %r87;
$L__BB5_189:
	setp.ne.s32 	%p407, %r102, 1;
	@%p407 bra 	$L__BB5_191;
	sub.s32 	%r1206, %r167, %r179;
	shl.b32 	%r1207, %r1206, 2;
	mov.u32 	%r1208, _ZZN3cub18CUB_300001_SM_10006detail6select23DeviceSelectSweepKernelINS2_10policy_hubIjjiLb0ELNS0_10SelectImplE0EE10Policy1000EN6thrust24THRUST_300001_SM_1000_NS6detail15normal_iteratorINS9_10device_ptrIjEEEESE_SE_PlNS0_13ScanTileStateIiLb1EEE6is_oneNS0_8NullTypeEiNS2_19streaming_context_tIlLb1EEELS5_0EEEvT0_T1_T2_T3_T4_T5_T6_T7_iT8_NS1_7vsmem_tEE19static_temp_storage;
	add.s32 	%r1209, %r1208, %r1207;
	st.shared.u32 	[%r1209], %r88;
$L__BB5_191:
	setp.ne.s32 	%p408, %r103, 1;
	@%p408 bra 	$L__BB5_193;
	sub.s32 	%r1210, %r168, %r179;
	shl.b32 	%r1211, %r1210, 2;
	mov.u32 	%r1212, _ZZN3cub18CUB_300001_SM_10006detail6select23DeviceSelectSweepKernelINS2_10policy_hubIjjiLb0ELNS0_10SelectImplE0EE10Policy1000EN6thrust24THRUST_300001_SM_1000_NS6detail15normal_iteratorINS9_10device_ptrIjEEEESE_SE_PlNS0_13ScanTileStateIiLb1EEE6is_oneNS0_8NullTypeEiNS2_19streaming_context_tIlLb1EEELS5_0EEEvT0_T1_T2_T3_T4_T5_T6_T7_iT8_NS1_7vsmem_tEE19static_temp_storage;
	add.s32 	%r1213, %r1212, %r1211;
	st.shared.u32 	[%r1213], %r89;
$L__BB5_193:
	setp.ne.s32 	%p409, %r104, 1;
	@%p409 bra 	$L__BB5_195;
	sub.s32 	%r1214, %r169, %r179;
	shl.b32 	%r1215, %r1214, 2;
	mov.u32 	%r1216, _ZZN3cub18CUB_300001_SM_10006detail6select23DeviceSelectSweepKernelINS2_10policy_hubIjjiLb0ELNS0_10SelectImplE0EE10Policy1000EN6thrust24THRUST_300001_SM_1000_NS6detail15normal_iteratorINS9_10device_ptrIjEEEESE_SE_PlNS0_13ScanTileStateIiLb1EEE6is_oneNS0_8NullTypeEiNS2_19streaming_context_tIlLb1EEELS5_0EEEvT0_T1_T2_T3_T4_T5_T6_T7_iT8_NS1_7vsmem_tEE19static_temp_storage;
	add.s32 	%r1217, %r1216, %r1215;
	st.shared.u32 	[%r1217], %r90;
$L__BB5_195:
	setp.ne.s32 	%p410, %r105, 1;
	@%p410 bra 	$L__BB5_197;
	sub.s32 	%r1218, %r170, %r179;
	shl.b32 	%r1219, %r1218, 2;
	mov.u32 	%r1220, _ZZN3cub18CUB_300001_SM_10006detail6select23DeviceSelectSweepKernelINS2_10policy_hubIjjiLb0ELNS0_10SelectImplE0EE10Policy1000EN6thrust24THRUST_300001_SM_1000_NS6detail15normal_iteratorINS9_10device_ptrIjEEEESE_SE_PlNS0_13ScanTileStateIiLb1EEE6is_oneNS0_8NullTypeEiNS2_19streaming_context_tIlLb1EEELS5_0EEEvT0_T1_T2_T3_T4_T5_T6_T7_iT8_NS1_7vsmem_tEE19static_temp_storage;
	add.s32 	%r1221, %r1220, %r1219;
	st.shared.u32 	[%r1221], %r91;
$L__BB5_197:
	setp.ne.s32 	%p411, %r106, 1;
	@%p411 bra 	$L__BB5_199;
	sub.s32 	%r1222, %r171, %r179;
	shl.b32 	%r1223, %r1222, 2;
	mov.u32 	%r1224, _ZZN3cub18CUB_300001_SM_10006detail6select23DeviceSelectSweepKernelINS2_10policy_hubIjjiLb0ELNS0_10SelectImplE0EE10Policy1000EN6thrust24THRUST_300001_SM_1000_NS6detail15normal_iteratorINS9_10device_ptrIjEEEESE_SE_PlNS0_13ScanTileStateIiLb1EEE6is_oneNS0_8NullTypeEiNS2_19streaming_context_tIlLb1EEELS5_0EEEvT0_T1_T2_T3_T4_T5_T6_T7_iT8_NS1_7vsmem_tEE19static_temp_storage;
	add.s32 	%r1225, %r1224, %r1223;
	st.shared.u32 	[%r1225], %r92;
$L__BB5_199:
	setp.ne.s32 	%p412, %r107, 1;
	@%p412 bra 	$L__BB5_201;
	sub.s32 	%r1226, %r172, %r179;
	shl.b32 	%r1227, %r1226, 2;
	mov.u32 	%r1228, _ZZN3cub18CUB_300001_SM_10006detail6select23DeviceSelectSweepKernelINS2_10policy_hubIjjiLb0ELNS0_10SelectImplE0EE10Policy1000EN6thrust24THRUST_300001_SM_1000_NS6detail15normal_iteratorINS9_10device_ptrIjEEEESE_SE_PlNS0_13ScanTileStateIiLb1EEE6is_oneNS0_8NullTypeEiNS2_19streaming_context_tIlLb1EEELS5_0EEEvT0_T1_T2_T3_T4_T5_T6_T7_iT8_NS1_7vsmem_tEE19static_temp_storage;
	add.s32 	%r1229, %r1228, %r1227;
	st.shared.u32 	[%r1229], %r93;
$L__BB5_201:
	setp.ne.s32 	%p413, %r108, 1;
	@%p413 bra 	$L__BB5_203;
	sub.s32 	%r1230, %r173, %r179;
	shl.b32 	%r1231, %r1230, 2;
	mov.u32 	%r1232, _ZZN3cub18CUB_300001_SM_10006detail6select23DeviceSelectSweepKernelINS2_10policy_hubIjjiLb0ELNS0_10SelectImplE0EE10Policy1000EN6thrust24THRUST_300001_SM_1000_NS6detail15normal_iteratorINS9_10device_ptrIjEEEESE_SE_PlNS0_13ScanTileStateIiLb1EEE6is_oneNS0_8NullTypeEiNS2_19streaming_context_tIlLb1EEELS5_0EEEvT0_T1_T2_T3_T4_T5_T6_T7_iT8_NS1_7vsmem_tEE19static_temp_storage;
	add.s32 	%r1233, %r1232, %r1231;
	st.shared.u32 	[%r1233], %r94;
$L__BB5_203:
	setp.ne.s32 	%p414, %r109, 1;
	@%p414 bra 	$L__BB5_205;
	sub.s32 	%r1234, %r174, %r179;
	shl.b32 	%r1235, %r1234, 2;
	mov.u32 	%r1236, _ZZN3cub18CUB_300001_SM_10006detail6select23DeviceSelectSweepKernelINS2_10policy_hubIjjiLb0ELNS0_10SelectImplE0EE10Policy1000EN6thrust24THRUST_300001_SM_1000_NS6detail15normal_iteratorINS9_10device_ptrIjEEEESE_SE_PlNS0_13ScanTileStateIiLb1EEE6is_oneNS0_8NullTypeEiNS2_19streaming_context_tIlLb1EEELS5_0EEEvT0_T1_T2_T3_T4_T5_T6_T7_iT8_NS1_7vsmem_tEE19static_temp_storage;
	add.s32 	%r1237, %r1236, %r1235;
	st.shared.u32 	[%r1237], %r95;
$L__BB5_205:
	setp.ne.s32 	%p415, %r110, 1;
	@%p415 bra 	$L__BB5_207;
	sub.s32 	%r1238, %r175, %r179;
	shl.b32 	%r1239, %r1238, 2;
	mov.u32 	%r1240, _ZZN3cub18CUB_300001_SM_10006detail6select23DeviceSelectSweepKernelINS2_10policy_hubIjjiLb0ELNS0_10SelectImplE0EE10Policy1000EN6thrust24THRUST_300001_SM_1000_NS6detail15normal_iteratorINS9_10device_ptrIjEEEESE_SE_PlNS0_13ScanTileStateIiLb1EEE6is_oneNS0_8NullTypeEiNS2_19streaming_context_tIlLb1EEELS5_0EEEvT0_T1_T2_T3_T4_T5_T6_T7_iT8_NS1_7vsmem_tEE19static_temp_storage;
	add.s32 	%r1241, %r1240, %r1239;
	st.shared.u32 	[%r1241], %r96;
$L__BB5_207:
	setp.ne.s32 	%p416, %r111, 1;
	@%p416 bra 	$L__BB5_209;
	sub.s32 	%r1242, %r176, %r179;
	shl.b32 	%r1243, %r1242, 2;
	mov.u32 	%r1244, _ZZN3cub18CUB_300001_SM_10006detail6select23DeviceSelectSweepKernelINS2_10policy_hubIjjiLb0ELNS0_10SelectImplE0EE10Policy1000EN6thrust24THRUST_300001_SM_1000_NS6detail15normal_iteratorINS9_10device_ptrIjEEEESE_SE_PlNS0_13ScanTileStateIiLb1EEE6is_oneNS0_8NullTypeEiNS2_19streaming_context_tIlLb1EEELS5_0EEEvT0_T1_T2_T3_T4_T5_T6_T7_iT8_NS1_7vsmem_tEE19static_temp_storage;
	add.s32 	%r1245, %r1244, %r1243;
	st.shared.u32 	[%r1245], %r97;
$L__BB5_209:
	setp.ne.s32 	%p417, %r112, 1;
	@%p417 bra 	$L__BB5_211;
	sub.s32 	%r1246, %r177, %r179;
	shl.b32 	%r1247, %r1246, 2;
	mov.u32 	%r1248, _ZZN3cub18CUB_300001_SM_10006detail6select23DeviceSelectSweepKernelINS2_10policy_hubIjjiLb0ELNS0_10SelectImplE0EE10Policy1000EN6thrust24THRUST_300001_SM_1000_NS6detail15normal_iteratorINS9_10device_ptrIjEEEESE_SE_PlNS0_13ScanTileStateIiLb1EEE6is_oneNS0_8NullTypeEiNS2_19streaming_context_tIlLb1EEELS5_0EEEvT0_T1_T2_T3_T4_T5_T6_T7_iT8_NS1_7vsmem_tEE19static_temp_storage;
	add.s32 	%r1249, %r1248, %r1247;
	st.shared.u32 	[%r1249], %r98;
$L__BB5_211:
	bar.sync 	0;
	setp.ge.s32 	%p418, %r1568, %r178;
	@%p418 bra 	$L__BB5_573;
	ld.param.u8 	%rs4, [%rd55];
	ld.param.u64 	%rd526, [%rd55+24];
	cvta.to.global.u64 	%rd57, %rd526;
	not.b32 	%r1250, %r1568;
	add.s32 	%r180, %r178, %r1250;
	and.b32  	%r1251, %r180, 1536;
	setp.eq.s32 	%p419, %r1251, 1536;
	@%p419 bra 	$L__BB5_217;
	shr.u32 	%r1252, %r180, 9;
	add.s32 	%r1253, %r1252, 1;
	and.b32  	%r1254, %r1253, 3;
	add.s32 	%r1567, %r1568, %r179;
	shl.b32 	%r1255, %r1568, 2;
	mov.u32 	%r1256, _ZZN3cub18CUB_300001_SM_10006detail6select23DeviceSelectSweepKernelINS2_10policy_hubIjjiLb0ELNS0_10SelectImplE0EE10Policy1000EN6thrust24THRUST_300001_SM_1000_NS6detail15normal_iteratorINS9_10device_ptrIjEEEESE_SE_PlNS0_13ScanTileStateIiLb1EEE6is_oneNS0_8NullTypeEiNS2_19streaming_context_tIlLb1EEELS5_0EEEvT0_T1_T2_T3_T4_T5_T6_T7_iT8_NS1_7vsmem_tEE19static_temp_storage;
	add.s32 	%r1566, %r1256, %r1255;
	neg.s32 	%r1565, %r1254;
	shl.b32 	%r1257, %r1253, 9;
	and.b32  	%r1258, %r1257, 1536;
	add.s32 	%r1568, %r1568, %r1258;
$L__BB5_214:
	.pragma "nounroll";
	setp.ne.s16 	%p420, %rs4, 0;
	mov.b64 	%rd683, 0;
	@%p420 bra 	$L__BB5_216;
	ld.global.u64 	%rd683, [%rd57];
$L__BB5_216:
	cvt.s64.s32 	%rd528, %r1567;
	add.s64 	%rd529, %rd683, %rd528;
	shl.b64 	%rd530, %rd529, 2;
	add.s64 	%rd531, %rd4, %rd530;
	ld.shared.u32 	%r1259, [%r1566];
	st.global.u32 	[%rd531], %r1259;
	add.s32 	%r1567, %r1567, 512;
	add.s32 	%r1566, %r1566, 2048;
	add.s32 	%r1565, %r1565, 1;
	setp.ne.s32 	%p421, %r1565, 0;
	@%p421 bra 	$L__BB5_214;
$L__BB5_217:
	setp.lt.u32 	%p422, %r180, 1536;
	@%p422 bra 	$L__BB5_573;
	add.s32 	%r1570, %r1568, %r179;
	shl.b32 	%r1260, %r1568, 2;
	mov.u32 	%r1261, _ZZN3cub18CUB_300001_SM_10006detail6select23DeviceSelectSweepKernelINS2_10policy_hubIjjiLb0ELNS0_10SelectImplE0EE10Policy1000EN6thrust24THRUST_300001_SM_1000_NS6detail15normal_iteratorINS9_10device_ptrIjEEEESE_SE_PlNS0_13ScanTileStateIiLb1EEE6is_oneNS0_8NullTypeEiNS2_19streaming_context_tIlLb1EEELS5_0EEEvT0_T1_T2_T3_T4_T5_T6_T7_iT8_NS1_7vsmem_tEE19static_temp_storage;
	add.s32 	%r1262, %r1260, %r1261;
	add.s32 	%r1569, %r1262, 4096;
$L__BB5_219:
	setp.ne.s16 	%p423, %rs4, 0;
	cvt.s64.s32 	%rd60, %r1570;
	mov.b64 	%rd684, 0;
	@%p423 bra 	$L__BB5_221;
	ld.global.u64 	%rd684, [%rd57];
$L__BB5_221:
	setp.ne.s16 	%p424, %rs4, 0;
	add.s64 	%rd534, %rd684, %rd60;
	shl.b64 	%rd535, %rd534, 2;
	add.s64 	%rd536, %rd4, %rd535;
	ld.shared.u32 	%r1263, [%r1569+-4096];
	st.global.u32 	[%rd536], %r1263;
	mov.b64 	%rd685, 0;
	@%p424 bra 	$L__BB5_223;
	ld.global.u64 	%rd685, [%rd57];
$L__BB5_223:
	setp.ne.s16 	%p425, %rs4, 0;
	add.s64 	%rd538, %rd685, %rd60;
	shl.b64 	%rd539, %rd538, 2;
	add.s64 	%rd540, %rd4, %rd539;
	ld.shared.u32 	%r1264, [%r1569+-2048];
	st.global.u32 	[%rd540+2048], %r1264;
	mov.b64 	%rd686, 0;
	@%p425 bra 	$L__BB5_225;
	ld.global.u64 	%rd686, [%rd57];
$L__BB5_225:
	setp.ne.s16 	%p426, %rs4, 0;
	add.s64 	%rd542, %rd686, %rd60;
	shl.b64 	%rd543, %rd542, 2;
	add.s64 	%rd544, %rd4, %rd543;
	ld.shared.u32 	%r1265, [%r1569];
	st.global.u32 	[%rd544+4096], %r1265;
	mov.b64 	%rd687, 0;
	@%p426 bra 	$L__BB5_227;
	ld.global.u64 	%rd687, [%rd57];
$L__BB5_227:
	cvt.u32.u64 	%r1266, %rd60;
	add.s64 	%rd545, %rd687, %rd60;
	shl.b64 	%rd546, %rd545, 2;
	add.s64 	%rd547, %rd4, %rd546;
	ld.shared.u32 	%r1267, [%r1569+2048];
	st.global.u32 	[%rd547+6144], %r1267;
	add.s32 	%r1568, %r1568, 2048;
	add.s32 	%r1570, %r1266, 2048;
	add.s32 	%r1569, %r1569, 8192;
	setp.lt.s32 	%p427, %r1568, %r178;
	@%p427 bra 	$L__BB5_219;
	bra.uni 	$L__BB5_573;
$L__BB5_228:
	ld.param.u32 	%r1543, [_ZN3cub18CUB_300001_SM_10006detail6select23DeviceSelectSweepKernelINS2_10policy_hubIjjiLb0ELNS0_10SelectImplE0EE10Policy1000EN6thrust24THRUST_300001_SM_1000_NS6detail15normal_iteratorINS9_10device_ptrIjEEEESE_SE_PlNS0_13ScanTileStateIiLb1EEE6is_oneNS0_8NullTypeEiNS2_19streaming_context_tIlLb1EEELS5_0EEEvT0_T1_T2_T3_T4_T5_T6_T7_iT8_NS1_7vsmem_tE_param_7];
	sub.s32 	%r200, %r1543, %r2;
	setp.ne.s32 	%p2, %r1551, 0;
	@%p2 bra 	$L__BB5_389;
	ld.param.u8 	%rs30, [%rd1];
	setp.eq.s16 	%p173, %rs30, 0;
	ld.param.u64 	%rd321, [%rd1+16];
	selp.b64 	%rd322, %rd321, 0, %p173;
	cvt.u64.u32 	%rd97, %r2;
	add.s64 	%rd323, %rd322, %rd97;
	mov.u32 	%r1602, %tid.x;
	mul.lo.s32 	%r818, %r1602, 14;
	setp.ge.s32 	%p174, %r818, %r200;
	cvt.u64.u32 	%rd98, %r818;
	add.s64 	%rd324, %rd323, %rd98;
	shl.b64 	%rd325, %rd324, 2;
	add.s64 	%rd99, %rd3, %rd325;
	@%p174 bra 	$L__BB5_231;
	ld.global.u32 	%r1572, [%rd99];
$L__BB5_231:
	cvt.u32.u64 	%r820, %rd98;
	add.s32 	%r204, %r820, 1;
	setp.ge.s32 	%p175, %r204, %r200;
	@%p175 bra 	$L__BB5_233;
	ld.global.u32 	%r1573, [%rd99+4];
$L__BB5_233:
	add.s32 	%r207, %r820, 2;
	setp.ge.s32 	%p176, %r207, %r200;
	@%p176 bra 	$L__BB5_235;
	ld.global.u32 	%r1574, [%rd99+8];
$L__BB5_235:
	add.s32 	%r210, %r820, 3;
	setp.ge.s32 	%p177, %r210, %r200;
	@%p177 bra 	$L__BB5_237;
	ld.global.u32 	%r1575, [%rd99+12];
$L__BB5_237:
	add.s32 	%r213, %r820, 4;
	setp.ge.s32 	%p178, %r213, %r200;
	@%p178 bra 	$L__BB5_239;
	ld.global.u32 	%r1576, [%rd99+16];
$L__BB5_239:
	add.s32 	%r216, %r820, 5;
	setp.ge.s32 	%p179, %r216, %r200;
	@%p179 bra 	$L__BB5_241;
	ld.global.u32 	%r1577, [%rd99+20];
$L__BB5_241:
	add.s32 	%r219, %r820, 6;
	setp.ge.s32 	%p180, %r219, %r200;
	@%p180 bra 	$L__BB5_243;
	ld.global.u32 	%r1578, [%rd99+24];
$L__BB5_243:
	add.s32 	%r222, %r820, 7;
	setp.ge.s32 	%p181, %r222, %r200;
	@%p181 bra 	$L__BB5_245;
	ld.global.u32 	%r1579, [%rd99+28];
$L__BB5_245:
	add.s32 	%r225, %r820, 8;
	setp.ge.s32 	%p182, %r225, %r200;
	@%p182 bra 	$L__BB5_247;
	ld.global.u32 	%r1580, [%rd99+32];
$L__BB5_247:
	add.s32 	%r228, %r820, 9;
	setp.ge.s32 	%p183, %r228, %r200;
	@%p183 bra 	$L__BB5_249;
	ld.global.u32 	%r1581, [%rd99+36];
$L__BB5_249:
	add.s32 	%r231, %r820, 10;
	setp.ge.s32 	%p184, %r231, %r200;
	@%p184 bra 	$L__BB5_251;
	ld.global.u32 	%r1582, [%rd99+40];
$L__BB5_251:
	add.s32 	%r234, %r820, 11;
	setp.ge.s32 	%p185, %r234, %r200;
	@%p185 bra 	$L__BB5_253;
	ld.global.u32 	%r1583, [%rd99+44];
$L__BB5_253:
	add.s32 	%r237, %r820, 12;
	setp.ge.s32 	%p186, %r237, %r200;
	@%p186 bra 	$L__BB5_255;
	ld.global.u32 	%r1584, [%rd99+48];
$L__BB5_255:
	add.s32 	%r240, %r820, 13;
	setp.ge.s32 	%p187, %r240, %r200;
	@%p187 bra 	$L__BB5_257;
	ld.global.u32 	%r1585, [%rd99+52];
$L__BB5_257:
	setp.ge.s32 	%p188, %r820, %r200;
	bar.sync 	0;
	setp.eq.s16 	%p189, %rs30, 0;
	selp.b64 	%rd327, %rd321, 0, %p189;
	add.s64 	%rd328, %rd327, %rd97;
	add.s64 	%rd329, %rd328, %rd98;
	shl.b64 	%rd330, %rd329, 2;
	add.s64 	%rd100, %rd5, %rd330;
	mov.b32 	%r1586, 1;
	@%p188 bra 	$L__BB5_259;
	ld.global.u32 	%r847, [%rd100];
	setp.eq.s32 	%p190, %r847, 1;
	selp.u32 	%r1586, 1, 0, %p190;
$L__BB5_259:
	setp.ge.s32 	%p191, %r204, %r200;
	mov.b32 	%r1587, 1;
	@%p191 bra 	$L__BB5_261;
	ld.global.u32 	%r849, [%rd100+4];
	setp.eq.s32 	%p192, %r849, 1;
	selp.u32 	%r1587, 1, 0, %p192;
$L__BB5_261:
	setp.ge.s32 	%p193, %r207, %r200;
	mov.b32 	%r1588, 1;
	@%p193 bra 	$L__BB5_263;
	ld.global.u32 	%r851, [%rd100+8];
	setp.eq.s32 	%p194, %r851, 1;
	selp.u32 	%r1588, 1, 0, %p194;
$L__BB5_263:
	setp.ge.s32 	%p195, %r210, %r200;
	mov.b32 	%r1589, 1;
	@%p195 bra 	$L__BB5_265;
	ld.global.u32 	%r853, [%rd100+12];
	setp.eq.s32 	%p196, %r853, 1;
	selp.u32 	%r1589, 1, 0, %p196;
$L__BB5_265:
	setp.ge.s32 	%p197, %r213, %r200;
	mov.b32 	%r1590, 1;
	@%p197 bra 	$L__BB5_267;
	ld.global.u32 	%r855, [%rd100+16];
	setp.eq.s32 	%p198, %r855, 1;
	selp.u32 	%r1590, 1, 0, %p198;
$L__BB5_267:
	setp.ge.s32 	%p199, %r216, %r200;
	mov.b32 	%r1591, 1;
	@%p199 bra 	$L__BB5_269;
	ld.global.u32 	%r857, [%rd100+20];
	setp.eq.s32 	%p200, %r857, 1;
	selp.u32 	%r1591, 1, 0, %p200;
$L__BB5_269:
	setp.ge.s32 	%p201, %r219, %r200;
	mov.b32 	%r1592, 1;
	@%p201 bra 	$L__BB5_271;
	ld.global.u32 	%r859, [%rd100+24];
	setp.eq.s32 	%p202, %r859, 1;
	selp.u32 	%r1592, 1, 0, %p202;
$L__BB5_271:
	setp.ge.s32 	%p203, %r222, %r200;
	mov.b32 	%r1593, 1;
	@%p203 bra 	$L__BB5_273;
	ld.global.u32 	%r861, [%rd100+28];
	setp.eq.s32 	%p204, %r861, 1;
	selp.u32 	%r1593, 1, 0, %p204;
$L__BB5_273:
	setp.ge.s32 	%p205, %r225, %r200;
	mov.b32 	%r1594, 1;
	@%p205 bra 	$L__BB5_275;
	ld.global.u32 	%r863, [%rd100+32];
	setp.eq.s32 	%p206, %r863, 1;
	selp.u32 	%r1594, 1, 0, %p206;
$L__BB5_275:
	setp.ge.s32 	%p207, %r228, %r200;
	mov.b32 	%r1595, 1;
	@%p207 bra 	$L__BB5_277;
	ld.global.u32 	%r865, [%rd100+36];
	setp.eq.s32 	%p208, %r865, 1;
	selp.u32 	%r1595, 1, 0, %p208;
$L__BB5_277:
	setp.ge.s32 	%p209, %r231, %r200;
	mov.b32 	%r1596, 1;
	@%p209 bra 	$L__BB5_279;
	ld.global.u32 	%r867, [%rd100+40];
	setp.eq.s32 	%p210, %r867, 1;
	selp.u32 	%r1596, 1, 0, %p210;
$L__BB5_279:
	setp.ge.s32 	%p211, %r234, %r200;
	mov.b32 	%r1597, 1;
	@%p211 bra 	$L__BB5_281;
	ld.global.u32 	%r869, [%rd100+44];
	setp.eq.s32 	%p212, %r869, 1;
	selp.u32 	%r1597, 1, 0, %p212;
$L__BB5_281:
	setp.ge.s32 	%p213, %r237, %r200;
	mov.b32 	%r1598, 1;
	@%p213 bra 	$L__BB5_283;
	ld.global.u32 	%r871, [%rd100+48];
	setp.eq.s32 	%p214, %r871, 1;
	selp.u32 	%r1598, 1, 0, %p214;
$L__BB5_283:
	setp.ge.s32 	%p215, %r240, %r200;
	mov.b32 	%r1599, 1;
	@%p215 bra 	$L__BB5_285;
	ld.global.u32 	%r873, [%rd100+52];
	setp.eq.s32 	%p216, %r873, 1;
	selp.u32 	%r1599, 1, 0, %p216;
$L__BB5_285:
	bar.sync 	0;
	add.s32 	%r271, %r1587, %r1586;
	add.s32 	%r905, %r1588, %r271;
	add.s32 	%r272, %r1589, %r905;
	add.s32 	%r273, %r1590, %r272;
	add.s32 	%r274, %r1591, %r273;
	add.s32 	%r906, %r1592, %r274;
	add.s32 	%r907, %r1593, %r906;
	add.s32 	%r908, %r1594, %r907;
	add.s32 	%r909, %r1595, %r908;
	add.s32 	%r910, %r1596, %r909;
	add.s32 	%r911, %r1597, %r910;
	add.s32 	%r912, %r1598, %r911;
	add.s32 	%r879, %r1599, %r912;
	shr.u32 	%r275, %r1602, 5;
	// begin inline asm
	mov.u32 %r874, %laneid;
	// end inline asm
	mov.b32 	%r877, 1;
	mov.b32 	%r902, 0;
	mov.b32 	%r904, -1;
	// begin inline asm
	{  .reg .s32 r0;  .reg .pred p;  shfl.sync.up.b32 r0|p, %r879, %r877, %r902, %r904;  @p add.s32 r0, r0, %r879;  mov.s32 %r875, r0;}
	// end inline asm
	mov.b32 	%r883, 2;
	// begin inline asm
	{  .reg .s32 r0;  .reg .pred p;  shfl.sync.up.b32 r0|p, %r875, %r883, %r902, %r904;  @p add.s32 r0, r0, %r875;  mov.s32 %r881, r0;}
	// end inline asm
	mov.b32 	%r889, 4;
	// begin inline asm
	{  .reg .s32 r0;  .reg .pred p;  shfl.sync.up.b32 r0|p, %r881, %r889, %r902, %r904;  @p add.s32 r0, r0, %r881;  mov.s32 %r887, r0;}
	// end inline asm
	mov.b32 	%r895, 8;
	// begin inline asm
	{  .reg .s32 r0;  .reg .pred p;  shfl.sync.up.b32 r0|p, %r887, %r895, %r902, %r904;  @p add.s32 r0, r0, %r887;  mov.s32 %r893, r0;}
	// end inline asm
	mov.b32 	%r901, 16;
	// begin inline asm
	{  .reg .s32 r0;  .reg .pred p;  shfl.sync.up.b32 r0|p, %r893, %r901, %r902, %r904;  @p add.s32 r0, r0, %r893;  mov.s32 %r899, r0;}
	// end inline asm
	setp.ne.s32 	%p217, %r874, 31;
	@%p217 bra 	$L__BB5_287;
	shl.b32 	%r913, %r275, 2;
	mov.u32 	%r914, _ZZN3cub18CUB_300001_SM_10006detail6select23DeviceSelectSweepKernelINS2_10policy_hubIjjiLb0ELNS0_10SelectImplE0EE10Policy1000EN6thrust24THRUST_300001_SM_1000_NS6detail15normal_iteratorINS9_10device_ptrIjEEEESE_SE_PlNS0_13ScanTileStateIiLb1EEE6is_oneNS0_8NullTypeEiNS2_19streaming_context_tIlLb1EEELS5_0EEEvT0_T1_T2_T3_T4_T5_T6_T7_iT8_NS1_7vsmem_tEE19static_temp_storage;
	add.s32 	%r915, %r914, %r913;
	st.shared.u32 	[%r915], %r899;
$L__BB5_287:
	bar.sync 	0;
	ld.shared.v4.u32 	{%r278, %r279, %r280, %r281}, [_ZZN3cub18CUB_300001_SM_10006detail6select23DeviceSelectSweepKernelINS2_10policy_hubIjjiLb0ELNS0_10SelectImplE0EE10Policy1000EN6thrust24THRUST_300001_SM_1000_NS6detail15normal_iteratorINS9_10device_ptrIjEEEESE_SE_PlNS0_13ScanTileStateIiLb1EEE6is_oneNS0_8NullTypeEiNS2_19streaming_context_tIlLb1EEELS5_0EEEvT0_T1_T2_T3_T4_T5_T6_T7_iT8_NS1_7vsmem_tEE19static_temp_storage];
	shr.u32 	%r916, %r1602, 5;
	add.s32 	%r917, %r279, %r278;
	setp.eq.s32 	%p218, %r916, 2;
	selp.b32 	%r918, %r917, %r278, %p218;
	add.s32 	%r919, %r917, %r280;
	setp.eq.s32 	%p219, %r916, 3;
	selp.b32 	%r920, %r919, %r918, %p219;
	add.s32 	%r921, %r919, %r281;
	setp.eq.s32 	%p220, %r916, 4;
	selp.b32 	%r922, %r921, %r920, %p220;
	ld.shared.v4.u32 	{%r282, %r283, %r284, %r285}, [_ZZN3cub18CUB_300001_SM_10006detail6select23DeviceSelectSweepKernelINS2_10policy_hubIjjiLb0ELNS0_10SelectImplE0EE10Policy1000EN6thrust24THRUST_300001_SM_1000_NS6detail15normal_iteratorINS9_10device_ptrIjEEEESE_SE_PlNS0_13ScanTileStateIiLb1EEE6is_oneNS0_8NullTypeEiNS2_19streaming_context_tIlLb1EEELS5_0EEEvT0_T1_T2_T3_T4_T5_T6_T7_iT8_NS1_7vsmem_tEE19static_temp_storage+16];
	add.s32 	%r923, %r921, %r282;
	setp.eq.s32 	%p221, %r916, 5;
	selp.b32 	%r924, %r923, %r922, %p221;
	add.s32 	%r925, %r923, %r283;
	setp.eq.s32 	%p222, %r916, 6;
	selp.b32 	%r926, %r925, %r924, %p222;
	add.s32 	%r927, %r925, %r284;
	setp.eq.s32 	%p223, %r916, 7;
	selp.b32 	%r928, %r927, %r926, %p223;
	add.s32 	%r929, %r927, %r285;
	setp.eq.s32 	%p224, %r916, 8;
	selp.b32 	%r930, %r929, %r928, %p224;
	ld.shared.v4.u32 	{%r286, %r287, %r288, %r289}, [_ZZN3cub18CUB_300001_SM_10006detail6select23DeviceSelectSweepKernelINS2_10policy_hubIjjiLb0ELNS0_10SelectImplE0EE10Policy1000EN6thrust24THRUST_300001_SM_1000_NS6detail15normal_iteratorINS9_10device_ptrIjEEEESE_SE_PlNS0_13ScanTileStateIiLb1EEE6is_oneNS0_8NullTypeEiNS2_19streaming_context_tIlLb1EEELS5_0EEEvT0_T1_T2_T3_T4_T5_T6_T7_iT8_NS1_7vsmem_tEE19static_temp_storage+32];
	add.s32 	%r931, %r929, %r286;
	setp.eq.s32 	%p225, %r916, 9;
	selp.b32 	%r932, %r931, %r930, %p225;
	add.s32 	%r933, %r931, %r287;
	setp.eq.s32 	%p226, %r916, 10;
	selp.b32 	%r934, %r933, %r932, %p226;
	add.s32 	%r935, %r933, %r288;
	setp.eq.s32 	%p227, %r916, 11;
	selp.b32 	%r936, %r935, %r934, %p227;
	add.s32 	%r937, %r935, %r289;
	setp.eq.s32 	%p228, %r916, 12;
	selp.b32 	%r938, %r937, %r936, %p228;
	ld.shared.v4.u32 	{%r290, %r291, %r292, %r293}, [_ZZN3cub18CUB_300001_SM_10006detail6select23DeviceSelectSweepKernelINS2_10policy_hubIjjiLb0ELNS0_10SelectImplE0EE10Policy1000EN6thrust24THRUST_300001_SM_1000_NS6detail15normal_iteratorINS9_10device_ptrIjEEEESE_SE_PlNS0_13ScanTileStateIiLb1EEE6is_oneNS0_8NullTypeEiNS2_19streaming_context_tIlLb1EEELS5_0EEEvT0_T1_T2_T3_T4_T5_T6_T7_iT8_NS1_7vsmem_tEE19static_temp_storage+48];
	add.s32 	%r939, %r937, %r290;
	setp.eq.s32 	%p229, %r916, 13;
	selp.b32 	%r940, %r939, %r938, %p229;
	add.s32 	%r941, %r939, %r291;
	setp.eq.s32 	%p230, %r916, 14;
	selp.b32 	%r942, %r941, %r940, %p230;
	add.s32 	%r943, %r941, %r292;
	setp.eq.s32 	%p231, %r916, 15;
	selp.b32 	%r944, %r943, %r942, %p231;
	setp.lt.u32 	%p232, %r1602, 32;
	selp.b32 	%r945, 0, %r944, %p232;
	setp.eq.s32 	%p233, %r874, 0;
	add.s32 	%r946, %r1592, %r274;
	add.s32 	%r947, %r1593, %r946;
	add.s32 	%r948, %r1594, %r947;
	add.s32 	%r949, %r1595, %r948;
	add.s32 	%r950, %r1596, %r949;
	add.s32 	%r951, %r1597, %r950;
	add.s32 	%r952, %r1598, %r951;
	add.s32 	%r953, %r1599, %r952;
	sub.s32 	%r954, %r899, %r953;
	selp.b32 	%r955, 0, %r954, %p233;
	add.s32 	%r294, %r945, %r955;
	add.s32 	%r295, %r294, %r1586;
	add.s32 	%r296, %r271, %r294;
	add.s32 	%r297, %r296, %r1588;
	add.s32 	%r298, %r272, %r294;
	add.s32 	%r299, %r273, %r294;
	add.s32 	%r300, %r274, %r294;
	add.s32 	%r301, %r946, %r294;
	add.s32 	%r302, %r947, %r294;
	add.s32 	%r303, %r948, %r294;
	add.s32 	%r304, %r949, %r294;
	add.s32 	%r305, %r950, %r294;
	add.s32 	%r306, %r951, %r294;
	add.s32 	%r307, %r952, %r294;
	add.s32 	%r956, %r200, %r293;
	add.s32 	%r957, %r956, %r943;
	add.s32 	%r1654, %r957, -7168;
	setp.gt.s32 	%p234, %r1654, 512;
	@%p234 bra 	$L__BB5_344;
	mov.u64 	%rd331, %rd203;
	ld.param.u8 	%rs5, [%rd331];
	ld.param.u64 	%rd332, [%rd331+24];
	cvta.to.global.u64 	%rd101, %rd332;
	setp.ne.s32 	%p235, %r1586, 0;
	setp.lt.s32 	%p236, %r294, %r1654;
	and.pred  	%p237, %p235, %p236;
	@%p237 bra 	$L__BB5_289;
	bra.uni 	$L__BB5_292;
$L__BB5_289:
	setp.ne.s16 	%p238, %rs5, 0;
	mov.b64 	%rd709, 0;
	@%p238 bra 	$L__BB5_291;
	ld.global.u64 	%rd709, [%rd101];
$L__BB5_291:
	cvt.s64.s32 	%rd334, %r294;
	add.s64 	%rd335, %rd709, %rd334;
	shl.b64 	%rd336, %rd335, 2;
	add.s64 	%rd337, %rd4, %rd336;
	st.global.u32 	[%rd337], %r1572;
$L__BB5_292:
	setp.eq.s32 	%p239, %r1587, 0;
	setp.ge.s32 	%p240, %r295, %r1654;
	or.pred  	%p241, %p239, %p240;
	@%p241 bra 	$L__BB5_296;
	setp.ne.s16 	%p242, %rs5, 0;
	mov.b64 	%rd710, 0;
	@%p242 bra 	$L__BB5_295;
	ld.global.u64 	%rd710, [%rd101];
$L__BB5_295:
	cvt.s64.s32 	%rd339, %r295;
	add.s64 	%rd340, %rd710, %rd339;
	shl.b64 	%rd341, %rd340, 2;
	add.s64 	%rd342, %rd4, %rd341;
	st.global.u32 	[%rd342], %r1573;
$L__BB5_296:
	setp.eq.s32 	%p243, %r1588, 0;
	setp.ge.s32 	%p244, %r296, %r1654;
	or.pred  	%p245, %p243, %p244;
	@%p245 bra 	$L__BB5_300;
	setp.ne.s16 	%p246, %rs5, 0;
	mov.b64 	%rd711, 0;
	@%p246 bra 	$L__BB5_299;
	ld.global.u64 	%rd711, [%rd101];
$L__BB5_299:
	cvt.s64.s32 	%rd344, %r296;
	add.s64 	%rd345, %rd711, %rd344;
	shl.b64 	%rd346, %rd345, 2;
	add.s64 	%rd347, %rd4, %rd346;
	st.global.u32 	[%rd347], %r1574;
$L__BB5_300:
	setp.eq.s32 	%p247, %r1589, 0;
	setp.ge.s32 	%p248, %r297, %r1654;
	or.pred  	%p249, %p247, %p248;
	@%p249 bra 	$L__BB5_304;
	setp.ne.s16 	%p250, %rs5, 0;
	mov.b64 	%rd712, 0;
	@%p250 bra 	$L__BB5_303;
	ld.global.u64 	%rd712, [%rd101];
$L__BB5_303:
	cvt.s64.s32 	%rd349, %r297;
	add.s64 	%rd350, %rd712, %rd349;
	shl.b64 	%rd351, %rd350, 2;
	add.s64 	%rd352, %rd4, %rd351;
	st.global.u32 	[%rd352], %r1575;
$L__BB5_304:
	setp.eq.s32 	%p251, %r1590, 0;
	setp.ge.s32 	%p252, %r298, %r1654;
	or.pred  	%p253, %p251, %p252;
	@%p253 bra 	$L__BB5_308;
	setp.ne.s16 	%p254, %rs5, 0;
	mov.b64 	%rd713, 0;
	@%p254 bra 	$L__BB5_307;
	ld.global.u64 	%rd713, [%rd101];
$L__BB5_307:
	cvt.s64.s32 	%rd354, %r298;
	add.s64 	%rd355, %rd713, %rd354;
	shl.b64 	%rd356, %rd355, 2;
	add.s64 	%rd357, %rd4, %rd356;
	st.global.u32 	[%rd357], %r1576;
$L__BB5_308:
	setp.eq.s32 	%p255, %r1591, 0;
	setp.ge.s32 	%p256, %r299, %r1654;
	or.pred  	%p257, %p255, %p256;
	@%p257 bra 	$L__BB5_312;
	setp.ne.s16 	%p258, %rs5, 0;
	mov.b64 	%rd714, 0;
	@%p258 bra 	$L__BB5_311;
	ld.global.u64 	%rd714, [%rd101];
$L__BB5_311:
	cvt.s64.s32 	%rd359, %r299;
	add.s64 	%rd360, %rd714, %rd359;
	shl.b64 	%rd361, %rd360, 2;
	add.s64 	%rd362, %rd4, %rd361;
	st.global.u32 	[%rd362], %r1577;
$L__BB5_312:
	setp.eq.s32 	%p259, %r1592, 0;
	setp.ge.s32 	%p260, %r300, %r1654;
	or.pred  	%p261, %p259, %p260;
	@%p261 bra 	$L__BB5_316;
	setp.ne.s16 	%p262, %rs5, 0;
	mov.b64 	%rd715, 0;
	@%p262 bra 	$L__BB5_315;
	ld.global.u64 	%rd715, [%rd101];
$L__BB5_315:
	cvt.s64.s32 	%rd364, %r300;
	add.s64 	%rd365, %rd715, %rd364;
	shl.b64 	%rd366, %rd365, 2;
	add.s64 	%rd367, %rd4, %rd366;
	st.global.u32 	[%rd367], %r1578;
$L__BB5_316:
	setp.eq.s32 	%p263, %r1593, 0;
	setp.ge.s32 	%p264, %r301, %r1654;
	or.pred  	%p265, %p263, %p264;
	@%p265 bra 	$L__BB5_320;
	setp.ne.s16 	%p266, %rs5, 0;
	mov.b64 	%rd716, 0;
	@%p266 bra 	$L__BB5_319;
	ld.global.u64 	%rd716, [%rd101];
$L__BB5_319:
	cvt.s64.s32 	%rd369, %r301;
	add.s64 	%rd370, %rd716, %rd369;
	shl.b64 	%rd371, %rd370, 2;
	add.s64 	%rd372, %rd4, %rd371;
	st.global.u32 	[%rd372], %r1579;
$L__BB5_320:
	setp.eq.s32 	%p267, %r1594, 0;
	setp.ge.s32 	%p268, %r302, %r1654;
	or.pred  	%p269, %p267, %p268;
	@%p269 bra 	$L__BB5_324;
	setp.ne.s16 	%p270, %rs5, 0;
	mov.b64 	%rd717, 0;
	@%p270 bra 	$L__BB5_323;
	ld.global.u64 	%rd717, [%rd101];
$L__BB5_323:
	cvt.s64.s32 	%rd374, %r302;
	add.s64 	%rd375, %rd717, %rd374;
	shl.b64 	%rd376, %rd375, 2;
	add.s64 	%rd377, %rd4, %rd376;
	st.global.u32 	[%rd377], %r1580;
$L__BB5_324:
	setp.eq.s32 	%p271, %r1595, 0;
	setp.ge.s32 	%p272, %r303, %r1654;
	or.pred  	%p273, %p271, %p272;
	@%p273 bra 	$L__BB5_328;
	setp.ne.s16 	%p274, %rs5, 0;
	mov.b64 	%rd718, 0;
	@%p274 bra 	$L__BB5_327;
	ld.global.u64 	%rd718, [%rd101];
$L__BB5_327:
	cvt.s64.s32 	%rd379, %r303;
	add.s64 	%rd380, %rd718, %rd379;
	shl.b64 	%rd381, %rd380, 2;
	add.s64 	%rd382, %rd4, %rd381;
	st.global.u32 	[%rd382], %r1581;
$L__BB5_328:
	setp.eq.s32 	%p275, %r1596, 0;
	setp.ge.s32 	%p276, %r304, %r1654;
	or.pred  	%p277, %p275, %p276;
	@%p277 bra 	$L__BB5_332;
	setp.ne.s16 	%p278, %rs5, 0;
	mov.b64 	%rd719, 0;
	@%p278 bra 	$L__BB5_331;
	ld.global.u64 	%rd719, [%rd101];
$L__BB5_331:
	cvt.s64.s32 	%rd384, %r304;
	add.s64 	%rd385, %rd719, %rd384;
	shl.b64 	%rd386, %rd385, 2;
	add.s64 	%rd387, %rd4, %rd386;
	st.global.u32 	[%rd387], %r1582;
$L__BB5_332:
	setp.eq.s32 	%p279, %r1597, 0;
	setp.ge.s32 	%p280, %r305, %r1654;
	or.pred  	%p281, %p279, %p280;
	@%p281 bra 	$L__BB5_336;
	setp.ne.s16 	%p282, %rs5, 0;
	mov.b64 	%rd720, 0;
	@%p282 bra 	$L__BB5_335;
	ld.global.u64 	%rd720, [%rd101];
$L__BB5_335:
	cvt.s64.s32 	%rd389, %r305;
	add.s64 	%rd390, %rd720, %rd389;
	shl.b64 	%rd391, %rd390, 2;
	add.s64 	%rd392, %rd4, %rd391;
	st.global.u32 	[%rd392], %r1583;
$L__BB5_336:
	setp.eq.s32 	%p283, %r1598, 0;
	setp.ge.s32 	%p284, %r306, %r1654;
	or.pred  	%p285, %p283, %p284;
	@%p285 bra 	$L__BB5_340;
	setp.ne.s16 	%p286, %rs5, 0;
	mov.b64 	%rd721, 0;
	@%p286 bra 	$L__BB5_339;
	ld.global.u64 	%rd721, [%rd101];
$L__BB5_339:
	cvt.s64.s32 	%rd394, %r306;
	add.s64 	%rd395, %rd721, %rd394;
	shl.b64 	%rd396, %rd395, 2;
	add.s64 	%rd397, %rd4, %rd396;
	st.global.u32 	[%rd397], %r1584;
$L__BB5_340:
	setp.eq.s32 	%p287, %r1599, 0;
	setp.ge.s32 	%p288, %r307, %r1654;
	or.pred  	%p289, %p287, %p288;
	@%p289 bra 	$L__BB5_565;
	setp.ne.s16 	%p290, %rs5, 0;
	mov.b64 	%rd722, 0;
	@%p290 bra 	$L__BB5_343;
	ld.global.u64 	%rd722, [%rd101];
$L__BB5_343:
	cvt.s64.s32 	%rd399, %r307;
	add.s64 	%rd400, %rd722, %rd399;
	shl.b64 	%rd401, %rd400, 2;
	add.s64 	%rd402, %rd4, %rd401;
	st.global.u32 	[%rd402], %r1585;
	bra.uni 	$L__BB5_565;
$L__BB5_344:
	bar.sync 	0;
	setp.eq.s32 	%p291, %r1586, 0;
	@%p291 bra 	$L__BB5_346;
	shl.b32 	%r958, %r294, 2;
	mov.u32 	%r959, _ZZN3cub18CUB_300001_SM_10006detail6select23DeviceSelectSweepKernelINS2_10policy_hubIjjiLb0ELNS0_10SelectImplE0EE10Policy1000EN6thrust24THRUST_300001_SM_1000_NS6detail15normal_iteratorINS9_10device_ptrIjEEEESE_SE_PlNS0_13ScanTileStateIiLb1EEE6is_oneNS0_8NullTypeEiNS2_19streaming_context_tIlLb1EEELS5_0EEEvT0_T1_T2_T3_T4_T5_T6_T7_iT8_NS1_7vsmem_tEE19static_temp_storage;
	add.s32 	%r960, %r959, %r958;
	st.shared.u32 	[%r960], %r1572;
$L__BB5_346:
	setp.eq.s32 	%p292, %r1587, 0;
	@%p292 bra 	$L__BB5_348;
	shl.b32 	%r961, %r295, 2;
	mov.u32 	%r962, _ZZN3cub18CUB_300001_SM_10006detail6select23DeviceSelectSweepKernelINS2_10policy_hubIjjiLb0ELNS0_10SelectImplE0EE10Policy1000EN6thrust24THRUST_300001_SM_1000_NS6detail15normal_iteratorINS9_10device_ptrIjEEEESE_SE_PlNS0_13ScanTileStateIiLb1EEE6is_oneNS0_8NullTypeEiNS2_19streaming_context_tIlLb1EEELS5_0EEEvT0_T1_T2_T3_T4_T5_T6_T7_iT8_NS1_7vsmem_tEE19static_temp_storage;
	add.s32 	%r963, %r962, %r961;
	st.shared.u32 	[%r963], %r1573;
$L__BB5_348:
	setp.eq.s32 	%p293, %r1588, 0;
	@%p293 bra 	$L__BB5_350;
	shl.b32 	%r964, %r296, 2;
	mov.u32 	%r965, _ZZN3cub18CUB_300001_SM_10006detail6select23DeviceSelectSweepKernelINS2_10policy_hubIjjiLb0ELNS0_10SelectImplE0EE10Policy1000EN6thrust24THRUST_300001_SM_1000_NS6detail15normal_iteratorINS9_10device_ptrIjEEEESE_SE_PlNS0_13ScanTileStateIiLb1EEE6is_oneNS0_8NullTypeEiNS2_19streaming_context_tIlLb1EEELS5_0EEEvT0_T1_T2_T3_T4_T5_T6_T7_iT8_NS1_7vsmem_tEE19static_temp_storage;
	add.s32 	%r966, %r965, %r964;
	st.shared.u32 	[%r966], %r1574;
$L__BB5_350:
	setp.eq.s32 	%p294, %r1589, 0;
	@%p294 bra 	$L__BB5_352;
	shl.b32 	%r967, %r297, 2;
	mov.u32 	%r968, _ZZN3cub18CUB_300001_SM_10006detail6select23DeviceSelectSweepKernelINS2_10policy_hubIjjiLb0ELNS0_10SelectImplE0EE10Policy1000EN6thrust24THRUST_300001_SM_1000_NS6detail15normal_iteratorINS9_10device_ptrIjEEEESE_SE_PlNS0_13ScanTileStateIiLb1EEE6is_oneNS0_8NullTypeEiNS2_19streaming_context_tIlLb1EEELS5_0EEEvT0_T1_T2_T3_T4_T5_T6_T7_iT8_NS1_7vsmem_tEE19static_temp_storage;
	add.s32 	%r969, %r968, %r967;
	st.shared.u32 	[%r969], %r1575;
$L__BB5_352:
	setp.eq.s32 	%p295, %r1590, 0;
	@%p295 bra 	$L__BB5_354;
	shl.b32 	%r970, %r298, 2;
	mov.u32 	%r971, _ZZN3cub18CUB_300001_SM_10006detail6select23DeviceSelectSweepKernelINS2_10policy_hubIjjiLb0ELNS0_10SelectImplE0EE10Policy1000EN6thrust24THRUST_300001_SM_1000_NS6detail15normal_iteratorINS9_10device_ptrIjEEEESE_SE_PlNS0_13ScanTileStateIiLb1EEE6is_oneNS0_8NullTypeEiNS2_19streaming_context_tIlLb1EEELS5_0EEEvT0_T1_T2_T3_T4_T5_T6_T7_iT8_NS1_7vsmem_tEE19static_temp_storage;
	add.s32 	%r972, %r971, %r970;
	st.shared.u32 	[%r972], %r1576;
$L__BB5_354:
	setp.eq.s32 	%p296, %r1591, 0;
	@%p296 bra 	$L__BB5_356;
	shl.b32 	%r973, %r299, 2;
	mov.u32 	%r974, _ZZN3cub18CUB_300001_SM_10006detail6select23DeviceSelectSweepKernelINS2_10policy_hubIjjiLb0ELNS0_10SelectImplE0EE10Policy1000EN6thrust24THRUST_300001_SM_1000_NS6detail15normal_iteratorINS9_10device_ptrIjEEEESE_SE_PlNS0_13ScanTileStateIiLb1EEE6is_oneNS0_8NullTypeEiNS2_19streaming_context_tIlLb1EEELS5_0EEEvT0_T1_T2_T3_T4_T5_T6_T7_iT8_NS1_7vsmem_tEE19static_temp_storage;
	add.s32 	%r975, %r974, %r973;
	st.shared.u32 	[%r975], %r1577;
$L__BB5_356:
	setp.eq.s32 	%p297, %r1592, 0;
	@%p297 bra 	$L__BB5_358;
	shl.b32 	%r976, %r300, 2;
	mov.u32 	%r977, _ZZN3cub18CUB_300001_SM_10006detail6select23DeviceSelectSweepKernelINS2_10policy_hubIjjiLb0ELNS0_10SelectImplE0EE10Policy1000EN6thrust24THRUST_300001_SM_1000_NS6detail15normal_iteratorINS9_10device_ptrIjEEEESE_SE_PlNS0_13ScanTileStateIiLb1EEE6is_oneNS0_8NullTypeEiNS2_19streaming_context_tIlLb1EEELS5_0EEEvT0_T1_T2_T3_T4_T5_T6_T7_iT8_NS1_7vsmem_tEE19static_temp_storage;
	add.s32 	%r978, %r977, %r976;
	st.shared.u32 	[%r978], %r1578;
$L__BB5_358:
	setp.eq.s32 	%p298, %r1593, 0;
	@%p298 bra 	$L__BB5_360;
	shl.b32 	%r979, %r301, 2;
	mov.u32 	%r980, _ZZN3cub18CUB_300001_SM_10006detail6select23DeviceSelectSweepKernelINS2_10policy_hubIjjiLb0ELNS0_10SelectImplE0EE10Policy1000EN6thrust24THRUST_300001_SM_1000_NS6detail15normal_iteratorINS9_10device_ptrIjEEEESE_SE_PlNS0_13ScanTileStateIiLb1EEE6is_oneNS0_8NullTypeEiNS2_19streaming_context_tIlLb1EEELS5_0EEEvT0_T1_T2_T3_T4_T5_T6_T7_iT8_NS1_7vsmem_tEE19static_temp_storage;
	add.s32 	%r981, %r980, %r979;
	st.shared.u32 	[%r981], %r1579;
$L__BB5_360:
	setp.eq.s32 	%p299, %r1594, 0;
	@%p299 bra 	$L__BB5_362;
	shl.b32 	%r982, %r302, 2;
	mov.u32 	%r983, _ZZN3cub18CUB_300001_SM_10006detail6select23DeviceSelectSweepKernelINS2_10policy_hubIjjiLb0ELNS0_10SelectImplE0EE10Policy1000EN6thrust24THRUST_300001_SM_1000_NS6detail15normal_iteratorINS9_10device_ptrIjEEEESE_SE_PlNS0_13ScanTileStateIiLb1EEE6is_oneNS0_8NullTypeEiNS2_19streaming_context_tIlLb1EEELS5_0EEEvT0_T1_T2_T3_T4_T5_T6_T7_iT8_NS1_7vsmem_tEE19static_temp_storage;
	add.s32 	%r984, %r983, %r982;
	st.shared.u32 	[%r984], %r1580;
$L__BB5_362:
	setp.eq.s32 	%p300, %r1595, 0;
	@%p300 bra 	$L__BB5_364;
	shl.b32 	%r985, %r303, 2;
	mov.u32 	%r986, _ZZN3cub18CUB_300001_SM_10006detail6select23DeviceSelectSweepKernelINS2_10policy_hubIjjiLb0ELNS0_10SelectImplE0EE10Policy1000EN6thrust24THRUST_300001_SM_1000_NS6detail15normal_iteratorINS9_10device_ptrIjEEEESE_SE_PlNS0_13ScanTileStateIiLb1EEE6is_oneNS0_8NullTypeEiNS2_19streaming_context_tIlLb1EEELS5_0EEEvT0_T1_T2_T3_T4_T5_T6_T7_iT8_NS1_7vsmem_tEE19static_temp_storage;
	add.s32 	%r987, %r986, %r985;
	st.shared.u32 	[%r987], %r1581;
$L__BB5_364:
	setp.eq.s32 	%p301, %r1596, 0;
	@%p301 bra 	$L__BB5_366;
	shl.b32 	%r988, %r304, 2;
	mov.u32 	%r989, _ZZN3cub18CUB_300001_SM_10006detail6select23DeviceSelectSweepKernelINS2_10policy_hubIjjiLb0ELNS0_10SelectImplE0EE10Policy1000EN6thrust24THRUST_300001_SM_1000_NS6detail15normal_iteratorINS9_10device_ptrIjEEEESE_SE_PlNS0_13ScanTileStateIiLb1EEE6is_oneNS0_8NullTypeEiNS2_19streaming_context_tIlLb1EEELS5_0EEEvT0_T1_T2_T3_T4_T5_T6_T7_iT8_NS1_7vsmem_tEE19static_temp_storage;
	add.s32 	%r990, %r989, %r988;
	st.shared.u32 	[%r990], %r1582;
$L__BB5_366:
	setp.eq.s32 	%p302, %r1597, 0;
	@%p302 bra 	$L__BB5_368;
	shl.b32 	%r991, %r305, 2;
	mov.u32 	%r992, _ZZN3cub18CUB_300001_SM_10006detail6select23DeviceSelectSweepKernelINS2_10policy_hubIjjiLb0ELNS0_10SelectImplE0EE10Policy1000EN6thrust24THRUST_300001_SM_1000_NS6detail15normal_iteratorINS9_10device_ptrIjEEEESE_SE_PlNS0_13ScanTileStateIiLb1EEE6is_oneNS0_8NullTypeEiNS2_19streaming_context_tIlLb1EEELS5_0EEEvT0_T1_T2_T3_T4_T5_T6_T7_iT8_NS1_7vsmem_tEE19static_temp_storage;
	add.s32 	%r993, %r992, %r991;
	st.shared.u32 	[%r993], %r1583;
$L__BB5_368:
	setp.eq.s32 	%p303, %r1598, 0;
	@%p303 bra 	$L__BB5_370;
	shl.b32 	%r994, %r306, 2;
	mov.u32 	%r995, _ZZN3cub18CUB_300001_SM_10006detail6select23DeviceSelectSweepKernelINS2_10policy_hubIjjiLb0ELNS0_10SelectImplE0EE10Policy1000EN6thrust24THRUST_300001_SM_1000_NS6detail15normal_iteratorINS9_10device_ptrIjEEEESE_SE_PlNS0_13ScanTileStateIiLb1EEE6is_oneNS0_8NullTypeEiNS2_19streaming_context_tIlLb1EEELS5_0EEEvT0_T1_T2_T3_T4_T5_T6_T7_iT8_NS1_7vsmem_tEE19static_temp_storage;
	add.s32 	%r996, %r995, %r994;
	st.shared.u32 	[%r996], %r1584;
$L__BB5_370:
	setp.eq.s32 	%p304, %r1599, 0;
	@%p304 bra 	$L__BB5_372;
	shl.b32 	%r997, %r307, 2;
	mov.u32 	%r998, _ZZN3cub18CUB_300001_SM_10006detail6select23DeviceSelectSweepKernelINS2_10policy_hubIjjiLb0ELNS0_10SelectImplE0EE10Policy1000EN6thrust24THRUST_300001_SM_1000_NS6detail15normal_iteratorINS9_10device_ptrIjEEEESE_SE_PlNS0_13ScanTileStateIiLb1EEE6is_oneNS0_8NullTypeEiNS2_19streaming_context_tIlLb1EEELS5_0EEEvT0_T1_T2_T3_T4_T5_T6_T7_iT8_NS1_7vsmem_tEE19static_temp_storage;
	add.s32 	%r999, %r998, %r997;
	st.shared.u32 	[%r999], %r1585;
$L__BB5_372:
	bar.sync 	0;
	setp.ge.u32 	%p305, %r1602, %r1654;
	@%p305 bra 	$L__BB5_565;
	ld.param.u32 	%r1545, [_ZN3cub18CUB_300001_SM_10006detail6select23DeviceSelectSweepKernelINS2_10policy_hubIjjiLb0ELNS0_10SelectImplE0EE10Policy1000EN6thrust24THRUST_300001_SM_1000_NS6detail15normal_iteratorINS9_10device_ptrIjEEEESE_SE_PlNS0_13ScanTileStateIiLb1EEE6is_oneNS0_8NullTypeEiNS2_19streaming_context_tIlLb1EEELS5_0EEEvT0_T1_T2_T3_T4_T5_T6_T7_iT8_NS1_7vsmem_tE_param_7];
	mov.u64 	%rd403, %rd203;
	ld.param.u8 	%rs6, [%rd403];
	ld.param.u64 	%rd404, [%rd403+24];
	cvta.to.global.u64 	%rd102, %rd404;
	add.s32 	%r1000, %r279, %r280;
	add.s32 	%r1001, %r1000, %r281;
	add.s32 	%r1002, %r1001, %r282;
	add.s32 	%r1003, %r1002, %r283;
	add.s32 	%r1004, %r1003, %r284;
	add.s32 	%r1005, %r1004, %r285;
	add.s32 	%r1006, %r1005, %r286;
	add.s32 	%r1007, %r1006, %r287;
	add.s32 	%r1008, %r1007, %r288;
	add.s32 	%r1009, %r1008, %r289;
	add.s32 	%r1010, %r1009, %r290;
	add.s32 	%r1011, %r1010, %r291;
	add.s32 	%r1012, %r1011, %r292;
	add.s32 	%r1013, %r1012, %r293;
	add.s32 	%r1014, %r1013, %r278;
	add.s32 	%r1015, %r1014, %r1545;
	sub.s32 	%r1016, %r1015, %r1602;
	add.s32 	%r309, %r1016, -7169;
	and.b32  	%r1017, %r309, 1536;
	setp.eq.s32 	%p306, %r1017, 1536;
	@%p306 bra 	$L__BB5_378;
	cvt.u64.u32 	%rd702, %r1602;
	shl.b32 	%r1018, %r1602, 2;
	mov.u32 	%r1019, _ZZN3cub18CUB_300001_SM_10006detail6select23DeviceSelectSweepKernelINS2_10policy_hubIjjiLb0ELNS0_10SelectImplE0EE10Policy1000EN6thrust24THRUST_300001_SM_1000_NS6detail15normal_iteratorINS9_10device_ptrIjEEEESE_SE_PlNS0_13ScanTileStateIiLb1EEE6is_oneNS0_8NullTypeEiNS2_19streaming_context_tIlLb1EEELS5_0EEEvT0_T1_T2_T3_T4_T5_T6_T7_iT8_NS1_7vsmem_tEE19static_temp_storage;
	add.s32 	%r1601, %r1019, %r1018;
	shr.u32 	%r1020, %r309, 9;
	add.s32 	%r1021, %r1020, 1;
	and.b32  	%r1022, %r1021, 3;
	neg.s32 	%r1600, %r1022;
$L__BB5_375:
	.pragma "nounroll";
	setp.ne.s16 	%p307, %rs6, 0;
	mov.b64 	%rd703, 0;
	@%p307 bra 	$L__BB5_377;
	ld.global.u64 	%rd703, [%rd102];
$L__BB5_377:
	add.s64 	%rd406, %rd703, %rd702;
	shl.b64 	%rd407, %rd406, 2;
	add.s64 	%rd408, %rd4, %rd407;
	ld.shared.u32 	%r1023, [%r1601];
	st.global.u32 	[%rd408], %r1023;
	add.s64 	%rd702, %rd702, 512;
	cvt.u32.u64 	%r1602, %rd702;
	add.s32 	%r1601, %r1601, 2048;
	add.s32 	%r1600, %r1600, 1;
	setp.ne.s32 	%p308, %r1600, 0;
	@%p308 bra 	$L__BB5_375;
$L__BB5_378:
	setp.lt.u32 	%p309, %r309, 1536;
	@%p309 bra 	$L__BB5_565;
	mul.wide.u32 	%rd410, %r1602, 4;
	add.s64 	%rd108, %rd4, %rd410;
	shl.b32 	%r1024, %r1602, 2;
	mov.u32 	%r1025, _ZZN3cub18CUB_300001_SM_10006detail6select23DeviceSelectSweepKernelINS2_10policy_hubIjjiLb0ELNS0_10SelectImplE0EE10Policy1000EN6thrust24THRUST_300001_SM_1000_NS6detail15normal_iteratorINS9_10device_ptrIjEEEESE_SE_PlNS0_13ScanTileStateIiLb1EEE6is_oneNS0_8NullTypeEiNS2_19streaming_context_tIlLb1EEELS5_0EEEvT0_T1_T2_T3_T4_T5_T6_T7_iT8_NS1_7vsmem_tEE19static_temp_storage;
	add.s32 	%r1026, %r1024, %r1025;
	add.s32 	%r1603, %r1026, 4096;
	mov.b64 	%rd704, 0;
$L__BB5_380:
	setp.ne.s16 	%p310, %rs6, 0;
	mov.b64 	%rd705, 0;
	@%p310 bra 	$L__BB5_382;
	ld.global.u64 	%rd705, [%rd102];
$L__BB5_382:
	setp.ne.s16 	%p311, %rs6, 0;
	shl.b64 	%rd413, %rd705, 2;
	add.s64 	%rd414, %rd704, %rd413;
	add.s64 	%rd415, %rd108, %rd414;
	ld.shared.u32 	%r1027, [%r1603+-4096];
	st.global.u32 	[%rd415], %r1027;
	mov.b64 	%rd706, 0;
	@%p311 bra 	$L__BB5_384;
	ld.global.u64 	%rd706, [%rd102];
$L__BB5_384:
	setp.ne.s16 	%p312, %rs6, 0;
	shl.b64 	%rd417, %rd706, 2;
	add.s64 	%rd418, %rd704, %rd417;
	add.s64 	%rd419, %rd108, %rd418;
	ld.shared.u32 	%r1028, [%r1603+-2048];
	st.global.u32 	[%rd419+2048], %r1028;
	mov.b64 	%rd707, 0;
	@%p312 bra 	$L__BB5_386;
	ld.global.u64 	%rd707, [%rd102];
$L__BB5_386:
	setp.ne.s16 	%p313, %rs6, 0;
	shl.b64 	%rd421, %rd707, 2;
	add.s64 	%rd422, %rd704, %rd421;
	add.s64 	%rd423, %rd108, %rd422;
	ld.shared.u32 	%r1029, [%r1603];
	st.global.u32 	[%rd423+4096], %r1029;
	mov.b64 	%rd708, 0;
	@%p313 bra 	$L__BB5_388;
	ld.global.u64 	%rd708, [%rd102];
$L__BB5_388:
	shl.b64 	%rd424, %rd708, 2;
	add.s64 	%rd425, %rd704, %rd424;
	add.s64 	%rd426, %rd108, %rd425;
	ld.shared.u32 	%r1030, [%r1603+2048];
	st.global.u32 	[%rd426+6144], %r1030;
	add.s32 	%r1602, %r1602, 2048;
	add.s64 	%rd704, %rd704, 8192;
	add.s32 	%r1603, %r1603, 8192;
	setp.lt.s32 	%p314, %r1602, %r1654;
	@%p314 bra 	$L__BB5_380;
	bra.uni 	$L__BB5_565;
$L__BB5_389:
	ld.param.u8 	%rs9, [%rd1];
	setp.eq.s16 	%p3, %rs9, 0;
	ld.param.u64 	%rd207, [%rd1+16];
	selp.b64 	%rd208, %rd207, 0, %p3;
	cvt.s64.s32 	%rd147, %r2;
	add.s64 	%rd209, %rd208, %rd147;
	mov.u32 	%r1650, %tid.x;
	mul.lo.s32 	%r486, %r1650, 14;
	setp.ge.s32 	%p4, %r486, %r200;
	cvt.u64.u32 	%rd148, %r486;
	add.s64 	%rd210, %rd209, %rd148;
	shl.b64 	%rd211, %rd210, 2;
	add.s64 	%rd149, %rd3, %rd211;
	@%p4 bra 	$L__BB5_391;
	ld.global.u32 	%r1605, [%rd149];
$L__BB5_391:
	cvt.u32.u64 	%r488, %rd148;
	add.s32 	%r326, %r488, 1;
	setp.ge.s32 	%p5, %r326, %r200;
	@%p5 bra 	$L__BB5_393;
	ld.global.u32 	%r1606, [%rd149+4];
$L__BB5_393:
	add.s32 	%r329, %r488, 2;
	setp.ge.s32 	%p6, %r329, %r200;
	@%p6 bra 	$L__BB5_395;
	ld.global.u32 	%r1607, [%rd149+8];
$L__BB5_395:
	add.s32 	%r332, %r488, 3;
	setp.ge.s32 	%p7, %r332, %r200;
	@%p7 bra 	$L__BB5_397;
	ld.global.u32 	%r1608, [%rd149+12];
$L__BB5_397:
	add.s32 	%r335, %r488, 4;
	setp.ge.s32 	%p8, %r335, %r200;
	@%p8 bra 	$L__BB5_399;
	ld.global.u32 	%r1609, [%rd149+16];
$L__BB5_399:
	add.s32 	%r338, %r488, 5;
	setp.ge.s32 	%p9, %r338, %r200;
	@%p9 bra 	$L__BB5_401;
	ld.global.u32 	%r1610, [%rd149+20];
$L__BB5_401:
	add.s32 	%r341, %r488, 6;
	setp.ge.s32 	%p10, %r341, %r200;
	@%p10 bra 	$L__BB5_403;
	ld.global.u32 	%r1611, [%rd149+24];
$L__BB5_403:
	add.s32 	%r344, %r488, 7;
	setp.ge.s32 	%p11, %r344, %r200;
	@%p11 bra 	$L__BB5_405;
	ld.global.u32 	%r1612, [%rd149+28];
$L__BB5_405:
	add.s32 	%r347, %r488, 8;
	setp.ge.s32 	%p12, %r347, %r200;
	@%p12 bra 	$L__BB5_407;
	ld.global.u32 	%r1613, [%rd149+32];
$L__BB5_407:
	add.s32 	%r350, %r488, 9;
	setp.ge.s32 	%p13, %r350, %r200;
	@%p13 bra 	$L__BB5_409;
	ld.global.u32 	%r1614, [%rd149+36];
$L__BB5_409:
	add.s32 	%r353, %r488, 10;
	setp.ge.s32 	%p14, %r353, %r200;
	@%p14 bra 	$L__BB5_411;
	ld.global.u32 	%r1615, [%rd149+40];
$L__BB5_411:
	add.s32 	%r356, %r488, 11;
	setp.ge.s32 	%p15, %r356, %r200;
	@%p15 bra 	$L__BB5_413;
	ld.global.u32 	%r1616, [%rd149+44];
$L__BB5_413:
	add.s32 	%r359, %r488, 12;
	setp.ge.s32 	%p16, %r359, %r200;
	@%p16 bra 	$L__BB5_415;
	ld.global.u32 	%r1617, [%rd149+48];
$L__BB5_415:
	add.s32 	%r362, %r488, 13;
	setp.ge.s32 	%p17, %r362, %r200;
	@%p17 bra 	$L__BB5_417;
	ld.global.u32 	%r1618, [%rd149+52];
$L__BB5_417:
	setp.ge.s32 	%p18, %r488, %r200;
	bar.sync 	0;
	setp.eq.s16 	%p19, %rs9, 0;
	selp.b64 	%rd213, %rd207, 0, %p19;
	add.s64 	%rd214, %rd213, %rd147;
	add.s64 	%rd215, %rd214, %rd148;
	shl.b64 	%rd216, %rd215, 2;
	add.s64 	%rd150, %rd5, %rd216;
	mov.b32 	%r1619, 1;
	@%p18 bra 	$L__BB5_419;
	ld.global.u32 	%r515, [%rd150];
	setp.eq.s32 	%p20, %r515, 1;
	selp.u32 	%r1619, 1, 0, %p20;
$L__BB5_419:
	setp.ge.s32 	%p21, %r326, %r200;
	mov.b32 	%r1620, 1;
	@%p21 bra 	$L__BB5_421;
	ld.global.u32 	%r517, [%rd150+4];
	setp.eq.s32 	%p22, %r517, 1;
	selp.u32 	%r1620, 1, 0, %p22;
$L__BB5_421:
	setp.ge.s32 	%p23, %r329, %r200;
	mov.b32 	%r1621, 1;
	@%p23 bra 	$L__BB5_423;
	ld.global.u32 	%r519, [%rd150+8];
	setp.eq.s32 	%p24, %r519, 1;
	selp.u32 	%r1621, 1, 0, %p24;
$L__BB5_423:
	setp.ge.s32 	%p25, %r332, %r200;
	mov.b32 	%r1622, 1;
	@%p25 bra 	$L__BB5_425;
	ld.global.u32 	%r521, [%rd150+12];
	setp.eq.s32 	%p26, %r521, 1;
	selp.u32 	%r1622, 1, 0, %p26;
$L__BB5_425:
	setp.ge.s32 	%p27, %r335, %r200;
	mov.b32 	%r1623, 1;
	@%p27 bra 	$L__BB5_427;
	ld.global.u32 	%r523, [%rd150+16];
	setp.eq.s32 	%p28, %r523, 1;
	selp.u32 	%r1623, 1, 0, %p28;
$L__BB5_427:
	setp.ge.s32 	%p29, %r338, %r200;
	mov.b32 	%r1624, 1;
	@%p29 bra 	$L__BB5_429;
	ld.global.u32 	%r525, [%rd150+20];
	setp.eq.s32 	%p30, %r525, 1;
	selp.u32 	%r1624, 1, 0, %p30;
$L__BB5_429:
	setp.ge.s32 	%p31, %r341, %r200;
	mov.b32 	%r1625, 1;
	@%p31 bra 	$L__BB5_431;
	ld.global.u32 	%r527, [%rd150+24];
	setp.eq.s32 	%p32, %r527, 1;
	selp.u32 	%r1625, 1, 0, %p32;
$L__BB5_431:
	setp.ge.s32 	%p33, %r344, %r200;
	mov.b32 	%r1626, 1;
	@%p33 bra 	$L__BB5_433;
	ld.global.u32 	%r529, [%rd150+28];
	setp.eq.s32 	%p34, %r529, 1;
	selp.u32 	%r1626, 1, 0, %p34;
$L__BB5_433:
	setp.ge.s32 	%p35, %r347, %r200;
	mov.b32 	%r1627, 1;
	@%p35 bra 	$L__BB5_435;
	ld.global.u32 	%r531, [%rd150+32];
	setp.eq.s32 	%p36, %r531, 1;
	selp.u32 	%r1627, 1, 0, %p36;
$L__BB5_435:
	setp.ge.s32 	%p37, %r350, %r200;
	mov.b32 	%r1628, 1;
	@%p37 bra 	$L__BB5_437;
	ld.global.u32 	%r533, [%rd150+36];
	setp.eq.s32 	%p38, %r533, 1;
	selp.u32 	%r1628, 1, 0, %p38;
$L__BB5_437:
	setp.ge.s32 	%p39, %r353, %r200;
	mov.b32 	%r1629, 1;
	@%p39 bra 	$L__BB5_439;
	ld.global.u32 	%r535, [%rd150+40];
	setp.eq.s32 	%p40, %r535, 1;
	selp.u32 	%r1629, 1, 0, %p40;
$L__BB5_439:
	setp.ge.s32 	%p41, %r356, %r200;
	mov.b32 	%r1630, 1;
	@%p41 bra 	$L__BB5_441;
	ld.global.u32 	%r537, [%rd150+44];
	setp.eq.s32 	%p42, %r537, 1;
	selp.u32 	%r1630, 1, 0, %p42;
$L__BB5_441:
	setp.ge.s32 	%p43, %r359, %r200;
	mov.b32 	%r1631, 1;
	@%p43 bra 	$L__BB5_443;
	ld.global.u32 	%r539, [%rd150+48];
	setp.eq.s32 	%p44, %r539, 1;
	selp.u32 	%r1631, 1, 0, %p44;
$L__BB5_443:
	setp.ge.s32 	%p45, %r362, %r200;
	mov.b32 	%r1632, 1;
	@%p45 bra 	$L__BB5_445;
	ld.global.u32 	%r541, [%rd150+52];
	setp.eq.s32 	%p46, %r541, 1;
	selp.u32 	%r1632, 1, 0, %p46;
$L__BB5_445:
	bar.sync 	0;
	add.s32 	%r573, %r1620, %r1619;
	add.s32 	%r574, %r1621, %r573;
	add.s32 	%r575, %r1622, %r574;
	add.s32 	%r576, %r1623, %r575;
	add.s32 	%r577, %r1624, %r576;
	add.s32 	%r578, %r1625, %r577;
	add.s32 	%r579, %r1626, %r578;
	add.s32 	%r580, %r1627, %r579;
	add.s32 	%r581, %r1628, %r580;
	add.s32 	%r582, %r1629, %r581;
	add.s32 	%r583, %r1630, %r582;
	add.s32 	%r584, %r1631, %r583;
	add.s32 	%r547, %r1632, %r584;
	shr.u32 	%r394, %r1650, 5;
	// begin inline asm
	mov.u32 %r542, %laneid;
	// end inline asm
	mov.b32 	%r545, 1;
	mov.b32 	%r570, 0;
	mov.b32 	%r572, -1;
	// begin inline asm
	{  .reg .s32 r0;  .reg .pred p;  shfl.sync.up.b32 r0|p, %r547, %r545, %r570, %r572;  @p add.s32 r0, r0, %r547;  mov.s32 %r543, r0;}
	// end inline asm
	mov.b32 	%r551, 2;
	// begin inline asm
	{  .reg .s32 r0;  .reg .pred p;  shfl.sync.up.b32 r0|p, %r543, %r551, %r570, %r572;  @p add.s32 r0, r0, %r543;  mov.s32 %r549, r0;}
	// end inline asm
	mov.b32 	%r557, 4;
	// begin inline asm
	{  .reg .s32 r0;  .reg .pred p;  shfl.sync.up.b32 r0|p, %r549, %r557, %r570, %r572;  @p add.s32 r0, r0, %r549;  mov.s32 %r555, r0;}
	// end inline asm
	mov.b32 	%r563, 8;
	// begin inline asm
	{  .reg .s32 r0;  .reg .pred p;  shfl.sync.up.b32 r0|p, %r555, %r563, %r570, %r572;  @p add.s32 r0, r0, %r555;  mov.s32 %r561, r0;}
	// end inline asm
	mov.b32 	%r569, 16;
	// begin inline asm
	{  .reg .s32 r0;  .reg .pred p;  shfl.sync.up.b32 r0|p, %r561, %r569, %r570, %r572;  @p add.s32 r0, r0, %r561;  mov.s32 %r567, r0;}
	// end inline asm
	setp.ne.s32 	%p47, %r542, 31;
	@%p47 bra 	$L__BB5_447;
	shl.b32 	%r585, %r394, 2;
	mov.u32 	%r586, _ZZN3cub18CUB_300001_SM_10006detail6select23DeviceSelectSweepKernelINS2_10policy_hubIjjiLb0ELNS0_10SelectImplE0EE10Policy1000EN6thrust24THRUST_300001_SM_1000_NS6detail15normal_iteratorINS9_10device_ptrIjEEEESE_SE_PlNS0_13ScanTileStateIiLb1EEE6is_oneNS0_8NullTypeEiNS2_19streaming_context_tIlLb1EEELS5_0EEEvT0_T1_T2_T3_T4_T5_T6_T7_iT8_NS1_7vsmem_tEE19static_temp_storage;
	add.s32 	%r587, %r586, %r585;
	st.shared.u32 	[%r587], %r567;
$L__BB5_447:
	sub.s32 	%r588, %r567, %r547;
	bar.sync 	0;
	ld.shared.v4.u32 	{%r589, %r590, %r591, %r592}, [_ZZN3cub18CUB_300001_SM_10006detail6select23DeviceSelectSweepKernelINS2_10policy_hubIjjiLb0ELNS0_10SelectImplE0EE10Policy1000EN6thrust24THRUST_300001_SM_1000_NS6detail15normal_iteratorINS9_10device_ptrIjEEEESE_SE_PlNS0_13ScanTileStateIiLb1EEE6is_oneNS0_8NullTypeEiNS2_19streaming_context_tIlLb1EEELS5_0EEEvT0_T1_T2_T3_T4_T5_T6_T7_iT8_NS1_7vsmem_tEE19static_temp_storage];
	add.s32 	%r593, %r590, %r589;
	setp.eq.s32 	%p48, %r394, 2;
	selp.b32 	%r594, %r593, %r589, %p48;
	add.s32 	%r595, %r593, %r591;
	setp.eq.s32 	%p49, %r394, 3;
	selp.b32 	%r596, %r595, %r594, %p49;
	add.s32 	%r597, %r595, %r592;
	setp.eq.s32 	%p50, %r394, 4;
	selp.b32 	%r598, %r597, %r596, %p50;
	ld.shared.v4.u32 	{%r599, %r600, %r601, %r602}, [_ZZN3cub18CUB_300001_SM_10006detail6select23DeviceSelectSweepKernelINS2_10policy_hubIjjiLb0ELNS0_10SelectImplE0EE10Policy1000EN6thrust24THRUST_300001_SM_1000_NS6detail15normal_iteratorINS9_10device_ptrIjEEEESE_SE_PlNS0_13ScanTileStateIiLb1EEE6is_oneNS0_8NullTypeEiNS2_19streaming_context_tIlLb1EEELS5_0EEEvT0_T1_T2_T3_T4_T5_T6_T7_iT8_NS1_7vsmem_tEE19static_temp_storage+16];
	add.s32 	%r603, %r597, %r599;
	setp.eq.s32 	%p51, %r394, 5;
	selp.b32 	%r604, %r603, %r598, %p51;
	add.s32 	%r605, %r603, %r600;
	setp.eq.s32 	%p52, %r394, 6;
	selp.b32 	%r606, %r605, %r604, %p52;
	add.s32 	%r607, %r605, %r601;
	setp.eq.s32 	%p53, %r394, 7;
	selp.b32 	%r608, %r607, %r606, %p53;
	add.s32 	%r609, %r607, %r602;
	setp.eq.s32 	%p54, %r394, 8;
	selp.b32 	%r610, %r609, %r608, %p54;
	ld.shared.v4.u32 	{%r611, %r612, %r613, %r614}, [_ZZN3cub18CUB_300001_SM_10006detail6select23DeviceSelectSweepKernelINS2_10policy_hubIjjiLb0ELNS0_10SelectImplE0EE10Policy1000EN6thrust24THRUST_300001_SM_1000_NS6detail15normal_iteratorINS9_10device_ptrIjEEEESE_SE_PlNS0_13ScanTileStateIiLb1EEE6is_oneNS0_8NullTypeEiNS2_19streaming_context_tIlLb1EEELS5_0EEEvT0_T1_T2_T3_T4_T5_T6_T7_iT8_NS1_7vsmem_tEE19static_temp_storage+32];
	add.s32 	%r615, %r609, %r611;
	setp.eq.s32 	%p55, %r394, 9;
	selp.b32 	%r616, %r615, %r610, %p55;
	add.s32 	%r617, %r615, %r612;
	setp.eq.s32 	%p56, %r394, 10;
	selp.b32 	%r618, %r617, %r616, %p56;
	add.s32 	%r619, %r617, %r613;
	setp.eq.s32 	%p57, %r394, 11;
	selp.b32 	%r620, %r619, %r618, %p57;
	add.s32 	%r621, %r619, %r614;
	setp.eq.s32 	%p58, %r394, 12;
	selp.b32 	%r622, %r621, %r620, %p58;
	ld.shared.v4.u32 	{%r623, %r624, %r625, %r626}, [_ZZN3cub18CUB_300001_SM_10006detail6select23DeviceSelectSweepKernelINS2_10policy_hubIjjiLb0ELNS0_10SelectImplE0EE10Policy1000EN6thrust24THRUST_300001_SM_1000_NS6detail15normal_iteratorINS9_10device_ptrIjEEEESE_SE_PlNS0_13ScanTileStateIiLb1EEE6is_oneNS0_8NullTypeEiNS2_19streaming_context_tIlLb1EEELS5_0EEEvT0_T1_T2_T3_T4_T5_T6_T7_iT8_NS1_7vsmem_tEE19static_temp_storage+48];
	add.s32 	%r627, %r621, %r623;
	setp.eq.s32 	%p59, %r394, 13;
	selp.b32 	%r628, %r627, %r622, %p59;
	add.s32 	%r629, %r627, %r624;
	setp.eq.s32 	%p60, %r394, 14;
	selp.b32 	%r630, %r629, %r628, %p60;
	add.s32 	%r631, %r629, %r625;
	setp.eq.s32 	%p61, %r394, 15;
	selp.b32 	%r632, %r631, %r630, %p61;
	add.s32 	%r397, %r631, %r626;
	setp.gt.u32 	%p62, %r1650, 31;
	setp.lt.u32 	%p63, %r1650, 32;
	setp.eq.s32 	%p64, %r542, 0;
	selp.b32 	%r633, 0, %r588, %p64;
	add.s32 	%r1646, %r632, %r633;
	selp.b32 	%r399, %r588, %r1646, %p63;
	@%p62 bra 	$L__BB5_463;
	setp.ne.s32 	%p65, %r1650, 0;
	mul.wide.s32 	%rd217, %r1551, 8;
	add.s64 	%rd151, %rd2, %rd217;
	@%p65 bra 	$L__BB5_450;
	st.shared.u32 	[_ZZN3cub18CUB_300001_SM_10006detail6select23DeviceSelectSweepKernelINS2_10policy_hubIjjiLb0ELNS0_10SelectImplE0EE10Policy1000EN6thrust24THRUST_300001_SM_1000_NS6detail15normal_iteratorINS9_10device_ptrIjEEEESE_SE_PlNS0_13ScanTileStateIiLb1EEE6is_oneNS0_8NullTypeEiNS2_19streaming_context_tIlLb1EEELS5_0EEEvT0_T1_T2_T3_T4_T5_T6_T7_iT8_NS1_7vsmem_tEE19static_temp_storage+108], %r397;
	add.s64 	%rd218, %rd151, 256;
	mov.b32 	%r634, 100;
	// begin inline asm
	st.relaxed.gpu.v2.u32 [%rd218], {%r634, %r397};
	// end inline asm
$L__BB5_450:
	not.b32 	%r640, %r1650;
	add.s32 	%r1641, %r1551, %r640;
	mov.b32 	%r636, 675;
	// begin inline asm
	nanosleep.u32 %r636;
	// end inline asm
	mul.wide.s32 	%rd220, %r1641, 8;
	add.s64 	%rd221, %rd2, %rd220;
	add.s64 	%rd219, %rd221, 256;
	// begin inline asm
	ld.relaxed.gpu.v2.u32 {%r1643, %r1635}, [%rd219];
	// end inline asm
	mov.b32 	%r1636, 422;
$L__BB5_451:
	setp.eq.s32 	%p66, %r1643, 99;
	mov.b32 	%r641, -1;
	vote.sync.any.pred 	%p67, %p66, %r641;
	not.pred 	%p68, %p67;
	@%p68 bra 	$L__BB5_453;
	mul.lo.s32 	%r815, %r1551, 16807;
	and.b32  	%r1551, %r815, 2147483647;
	add.s32 	%r816, %r1636, 1;
	rem.u32 	%r812, %r1551, %r816;
	// begin inline asm
	nanosleep.u32 %r812;
	// end inline asm
	shr.u32 	%r1636, %r1636, 1;
	// begin inline asm
	ld.relaxed.gpu.v2.u32 {%r1643, %r1635}, [%rd219];
	// end inline asm
	bra.uni 	$L__BB5_451;
$L__BB5_453:
	setp.eq.s32 	%p69, %r1643, 101;
	mov.b32 	%r668, -1;
	vote.sync.ballot.b32 	%r670, %p69, %r668;
	// begin inline asm
	mov.u32 %r643, %lanemask_ge;
	// end inline asm
	and.b32  	%r671, %r670, %r643;
	or.b32  	%r672, %r671, -2147483648;
	add.s32 	%r673, %r672, -1;
	not.b32 	%r674, %r672;
	and.b32  	%r675, %r674, %r673;
	popc.b32 	%r647, %r675;
	mov.b32 	%r646, 1;
	// begin inline asm
	shfl.sync.down.b32 %r644, %r1635, %r646, %r647, %r668;
	// end inline asm
	setp.lt.s32 	%p71, %r542, %r647;
	selp.b32 	%r676, %r644, 0, %p71;
	add.s32 	%r650, %r676, %r1635;
	mov.b32 	%r651, 2;
	// begin inline asm
	shfl.sync.down.b32 %r649, %r650, %r651, %r647, %r668;
	// end inline asm
	add.s32 	%r414, %r542, 2;
	setp.gt.s32 	%p72, %r414, %r647;
	selp.b32 	%r677, 0, %r649, %p72;
	add.s32 	%r655, %r650, %r677;
	mov.b32 	%r656, 4;
	// begin inline asm
	shfl.sync.down.b32 %r654, %r655, %r656, %r647, %r668;
	// end inline asm
	add.s32 	%r415, %r542, 4;
	setp.gt.s32 	%p73, %r415, %r647;
	selp.b32 	%r678, 0, %r654, %p73;
	add.s32 	%r660, %r655, %r678;
	mov.b32 	%r661, 8;
	// begin inline asm
	shfl.sync.down.b32 %r659, %r660, %r661, %r647, %r668;
	// end inline asm
	add.s32 	%r416, %r542, 8;
	setp.gt.s32 	%p74, %r416, %r647;
	selp.b32 	%r679, 0, %r659, %p74;
	add.s32 	%r665, %r660, %r679;
	mov.b32 	%r666, 16;
	// begin inline asm
	shfl.sync.down.b32 %r664, %r665, %r666, %r647, %r668;
	// end inline asm
	add.s32 	%r417, %r542, 16;
	setp.gt.s32 	%p75, %r417, %r647;
	selp.b32 	%r680, 0, %r664, %p75;
	add.s32 	%r1639, %r665, %r680;
	add.s64 	%rd153, %rd2, 256;
	mov.b32 	%r1637, 422;
$L__BB5_454:
	setp.ne.s32 	%p76, %r1643, 101;
	mov.b32 	%r681, -1;
	vote.sync.all.pred 	%p77, %p76, %r681;
	not.pred 	%p78, %p77;
	@%p78 bra 	$L__BB5_459;
	shr.u32 	%r1637, %r1637, 1;
	mul.wide.s32 	%rd317, %r1641, 8;
	add.s64 	%rd318, %rd153, %rd317;
	add.s64 	%rd316, %rd318, -256;
	// begin inline asm
	ld.relaxed.gpu.v2.u32 {%r1643, %r1644}, [%rd316];
	// end inline asm
	mov.u32 	%r1645, %r1637;
$L__BB5_456:
	setp.eq.s32 	%p163, %r1643, 99;
	mov.b32 	%r768, -1;
	vote.sync.any.pred 	%p164, %p163, %r768;
	not.pred 	%p165, %p164;
	@%p165 bra 	$L__BB5_458;
	mul.lo.s32 	%r810, %r1551, 16807;
	and.b32  	%r1551, %r810, 2147483647;
	add.s32 	%r811, %r1645, 1;
	rem.u32 	%r807, %r1551, %r811;
	// begin inline asm
	nanosleep.u32 %r807;
	// end inline asm
	shr.u32 	%r1645, %r1645, 1;
	// begin inline asm
	ld.relaxed.gpu.v2.u32 {%r1643, %r1644}, [%rd316];
	// end inline asm
	bra.uni 	$L__BB5_456;
$L__BB5_458:
	setp.eq.s32 	%p166, %r1643, 101;
	mov.b32 	%r794, -1;
	vote.sync.ballot.b32 	%r795, %p166, %r794;
	and.b32  	%r796, %r795, %r643;
	or.b32  	%r797, %r796, -2147483648;
	add.s32 	%r798, %r797, -1;
	not.b32 	%r799, %r797;
	and.b32  	%r800, %r799, %r798;
	popc.b32 	%r773, %r800;
	mov.b32 	%r772, 1;
	// begin inline asm
	shfl.sync.down.b32 %r770, %r1644, %r772, %r773, %r794;
	// end inline asm
	setp.lt.s32 	%p168, %r542, %r773;
	selp.b32 	%r801, %r770, 0, %p168;
	add.s32 	%r776, %r801, %r1644;
	mov.b32 	%r777, 2;
	// begin inline asm
	shfl.sync.down.b32 %r775, %r776, %r777, %r773, %r794;
	// end inline asm
	setp.gt.s32 	%p169, %r414, %r773;
	selp.b32 	%r802, 0, %r775, %p169;
	add.s32 	%r781, %r776, %r802;
	mov.b32 	%r782, 4;
	// begin inline asm
	shfl.sync.down.b32 %r780, %r781, %r782, %r773, %r794;
	// end inline asm
	setp.gt.s32 	%p170, %r415, %r773;
	selp.b32 	%r803, 0, %r780, %p170;
	add.s32 	%r786, %r781, %r803;
	mov.b32 	%r787, 8;
	// begin inline asm
	shfl.sync.down.b32 %r785, %r786, %r787, %r773, %r794;
	// end inline asm
	setp.gt.s32 	%p171, %r416, %r773;
	selp.b32 	%r804, 0, %r785, %p171;
	add.s32 	%r791, %r786, %r804;
	mov.b32 	%r792, 16;
	// begin inline asm
	shfl.sync.down.b32 %r790, %r791, %r792, %r773, %r794;
	// end inline asm
	setp.gt.s32 	%p172, %r417, %r773;
	selp.b32 	%r805, 0, %r790, %p172;
	add.s32 	%r806, %r805, %r1639;
	add.s32 	%r1639, %r806, %r791;
	add.s32 	%r1641, %r1641, -32;
	bra.uni 	$L__BB5_454;
$L__BB5_459:
	setp.ne.s32 	%p79, %r1650, 0;
	@%p79 bra 	$L__BB5_461;
	add.s32 	%r684, %r1639, %r397;
	add.s64 	%rd222, %rd151, 256;
	mov.b32 	%r683, 101;
	// begin inline asm
	st.relaxed.gpu.v2.u32 [%rd222], {%r683, %r684};
	// end inline asm
	st.shared.u32 	[_ZZN3cub18CUB_300001_SM_10006detail6select23DeviceSelectSweepKernelINS2_10policy_hubIjjiLb0ELNS0_10SelectImplE0EE10Policy1000EN6thrust24THRUST_300001_SM_1000_NS6detail15normal_iteratorINS9_10device_ptrIjEEEESE_SE_PlNS0_13ScanTileStateIiLb1EEE6is_oneNS0_8NullTypeEiNS2_19streaming_context_tIlLb1EEELS5_0EEEvT0_T1_T2_T3_T4_T5_T6_T7_iT8_NS1_7vsmem_tEE19static_temp_storage+100], %r1639;
	st.shared.u32 	[_ZZN3cub18CUB_300001_SM_10006detail6select23DeviceSelectSweepKernelINS2_10policy_hubIjjiLb0ELNS0_10SelectImplE0EE10Policy1000EN6thrust24THRUST_300001_SM_1000_NS6detail15normal_iteratorINS9_10device_ptrIjEEEESE_SE_PlNS0_13ScanTileStateIiLb1EEE6is_oneNS0_8NullTypeEiNS2_19streaming_context_tIlLb1EEELS5_0EEEvT0_T1_T2_T3_T4_T5_T6_T7_iT8_NS1_7vsmem_tEE19static_temp_storage+104], %r684;
$L__BB5_461:
	setp.ne.s32 	%p80, %r542, 0;
	mov.u32 	%r1646, %r399;
	@%p80 bra 	$L__BB5_463;
	st.shared.u32 	[_ZZN3cub18CUB_300001_SM_10006detail6select23DeviceSelectSweepKernelINS2_10policy_hubIjjiLb0ELNS0_10SelectImplE0EE10Policy1000EN6thrust24THRUST_300001_SM_1000_NS6detail15normal_iteratorINS9_10device_ptrIjEEEESE_SE_PlNS0_13ScanTileStateIiLb1EEE6is_oneNS0_8NullTypeEiNS2_19streaming_context_tIlLb1EEELS5_0EEEvT0_T1_T2_T3_T4_T5_T6_T7_iT8_NS1_7vsmem_tEE19static_temp_storage+80], %r1639;
	mov.u32 	%r1646, %r1639;
$L__BB5_463:
	mov.u64 	%rd155, %rd203;
	bar.sync 	0;
	setp.eq.s32 	%p81, %r1650, 0;
	ld.shared.u32 	%r685, [_ZZN3cub18CUB_300001_SM_10006detail6select23DeviceSelectSweepKernelINS2_10policy_hubIjjiLb0ELNS0_10SelectImplE0EE10Policy1000EN6thrust24THRUST_300001_SM_1000_NS6detail15normal_iteratorINS9_10device_ptrIjEEEESE_SE_PlNS0_13ScanTileStateIiLb1EEE6is_oneNS0_8NullTypeEiNS2_19streaming_context_tIlLb1EEELS5_0EEEvT0_T1_T2_T3_T4_T5_T6_T7_iT8_NS1_7vsmem_tEE19static_temp_storage+80];
	selp.b32 	%r686, 0, %r685, %p81;
	add.s32 	%r440, %r686, %r1646;
	add.s32 	%r441, %r440, %r1619;
	add.s32 	%r442, %r573, %r440;
	add.s32 	%r443, %r442, %r1621;
	add.s32 	%r444, %r443, %r1622;
	add.s32 	%r445, %r444, %r1623;
	add.s32 	%r446, %r445, %r1624;
	add.s32 	%r447, %r446, %r1625;
	add.s32 	%r448, %r447, %r1626;
	add.s32 	%r449, %r448, %r1627;
	add.s32 	%r450, %r449, %r1628;
	add.s32 	%r451, %r450, %r1629;
	add.s32 	%r452, %r451, %r1630;
	add.s32 	%r453, %r452, %r1631;
	ld.shared.v2.u32 	{%r688, %r454}, [_ZZN3cub18CUB_300001_SM_10006detail6select23DeviceSelectSweepKernelINS2_10policy_hubIjjiLb0ELNS0_10SelectImplE0EE10Policy1000EN6thrust24THRUST_300001_SM_1000_NS6detail15normal_iteratorINS9_10device_ptrIjEEEESE_SE_PlNS0_13ScanTileStateIiLb1EEE6is_oneNS0_8NullTypeEiNS2_19streaming_context_tIlLb1EEELS5_0EEEvT0_T1_T2_T3_T4_T5_T6_T7_iT8_NS1_7vsmem_tEE19static_temp_storage+104];
	ld.shared.u32 	%r455, [_ZZN3cub18CUB_300001_SM_10006detail6select23DeviceSelectSweepKernelINS2_10policy_hubIjjiLb0ELNS0_10SelectImplE0EE10Policy1000EN6thrust24THRUST_300001_SM_1000_NS6detail15normal_iteratorINS9_10device_ptrIjEEEESE_SE_PlNS0_13ScanTileStateIiLb1EEE6is_oneNS0_8NullTypeEiNS2_19streaming_context_tIlLb1EEELS5_0EEEvT0_T1_T2_T3_T4_T5_T6_T7_iT8_NS1_7vsmem_tEE19static_temp_storage+100];
	sub.s32 	%r689, 7168, %r200;
	sub.s32 	%r1654, %r688, %r689;
	sub.s32 	%r457, %r454, %r689;
	setp.gt.s32 	%p82, %r457, 512;
	@%p82 bra 	$L__BB5_520;
	ld.param.u8 	%rs7, [%rd155];
	ld.param.u64 	%rd223, [%rd155+24];
	cvta.to.global.u64 	%rd156, %rd223;
	setp.ne.s32 	%p83, %r1619, 0;
	setp.lt.s32 	%p84, %r440, %r1654;
	and.pred  	%p85, %p83, %p84;
	@%p85 bra 	$L__BB5_465;
	bra.uni 	$L__BB5_468;
$L__BB5_465:
	setp.ne.s16 	%p86, %rs7, 0;
	mov.b64 	%rd728, 0;
	@%p86 bra 	$L__BB5_467;
	ld.global.u64 	%rd728, [%rd156];
$L__BB5_467:
	cvt.s64.s32 	%rd225, %r440;
	add.s64 	%rd226, %rd728, %rd225;
	shl.b64 	%rd227, %rd226, 2;
	add.s64 	%rd228, %rd4, %rd227;
	st.global.u32 	[%rd228], %r1605;
$L__BB5_468:
	setp.eq.s32 	%p87, %r1620, 0;
	setp.ge.s32 	%p88, %r441, %r1654;
	or.pred  	%p89, %p87, %p88;
	@%p89 bra 	$L__BB5_472;
	setp.ne.s16 	%p90, %rs7, 0;
	mov.b64 	%rd729, 0;
	@%p90 bra 	$L__BB5_471;
	ld.global.u64 	%rd729, [%rd156];
$L__BB5_471:
	cvt.s64.s32 	%rd230, %r441;
	add.s64 	%rd231, %rd729, %rd230;
	shl.b64 	%rd232, %rd231, 2;
	add.s64 	%rd233, %rd4, %rd232;
	st.global.u32 	[%rd233], %r1606;
$L__BB5_472:
	setp.eq.s32 	%p91, %r1621, 0;
	setp.ge.s32 	%p92, %r442, %r1654;
	or.pred  	%p93, %p91, %p92;
	@%p93 bra 	$L__BB5_476;
	setp.ne.s16 	%p94, %rs7, 0;
	mov.b64 	%rd730, 0;
	@%p94 bra 	$L__BB5_475;
	ld.global.u64 	%rd730, [%rd156];
$L__BB5_475:
	cvt.s64.s32 	%rd235, %r442;
	add.s64 	%rd236, %rd730, %rd235;
	shl.b64 	%rd237, %rd236, 2;
	add.s64 	%rd238, %rd4, %rd237;
	st.global.u32 	[%rd238], %r1607;
$L__BB5_476:
	setp.eq.s32 	%p95, %r1622, 0;
	setp.ge.s32 	%p96, %r443, %r1654;
	or.pred  	%p97, %p95, %p96;
	@%p97 bra 	$L__BB5_480;
	setp.ne.s16 	%p98, %rs7, 0;
	mov.b64 	%rd731, 0;
	@%p98 bra 	$L__BB5_479;
	ld.global.u64 	%rd731, [%rd156];
$L__BB5_479:
	cvt.s64.s32 	%rd240, %r443;
	add.s64 	%rd241, %rd731, %rd240;
	shl.b64 	%rd242, %rd241, 2;
	add.s64 	%rd243, %rd4, %rd242;
	st.global.u32 	[%rd243], %r1608;
$L__BB5_480:
	setp.eq.s32 	%p99, %r1623, 0;
	setp.ge.s32 	%p100, %r444, %r1654;
	or.pred  	%p101, %p99, %p100;
	@%p101 bra 	$L__BB5_484;
	setp.ne.s16 	%p102, %rs7, 0;
	mov.b64 	%rd732, 0;
	@%p102 bra 	$L__BB5_483;
	ld.global.u64 	%rd732, [%rd156];
$L__BB5_483:
	cvt.s64.s32 	%rd245, %r444;
	add.s64 	%rd246, %rd732, %rd245;
	shl.b64 	%rd247, %rd246, 2;
	add.s64 	%rd248, %rd4, %rd247;
	st.global.u32 	[%rd248], %r1609;
$L__BB5_484:
	setp.eq.s32 	%p103, %r1624, 0;
	setp.ge.s32 	%p104, %r445, %r1654;
	or.pred  	%p105, %p103, %p104;
	@%p105 bra 	$L__BB5_488;
	setp.ne.s16 	%p106, %rs7, 0;
	mov.b64 	%rd733, 0;
	@%p106 bra 	$L__BB5_487;
	ld.global.u64 	%rd733, [%rd156];
$L__BB5_487:
	cvt.s64.s32 	%rd250, %r445;
	add.s64 	%rd251, %rd733, %rd250;
	shl.b64 	%rd252, %rd251, 2;
	add.s64 	%rd253, %rd4, %rd252;
	st.global.u32 	[%rd253], %r1610;
$L__BB5_488:
	setp.eq.s32 	%p107, %r1625, 0;
	setp.ge.s32 	%p108, %r446, %r1654;
	or.pred  	%p109, %p107, %p108;
	@%p109 bra 	$L__BB5_492;
	setp.ne.s16 	%p110, %rs7, 0;
	mov.b64 	%rd734, 0;
	@%p110 bra 	$L__BB5_491;
	ld.global.u64 	%rd734, [%rd156];
$L__BB5_491:
	cvt.s64.s32 	%rd255, %r446;
	add.s64 	%rd256, %rd734, %rd255;
	shl.b64 	%rd257, %rd256, 2;
	add.s64 	%rd258, %rd4, %rd257;
	st.global.u32 	[%rd258], %r1611;
$L__BB5_492:
	setp.eq.s32 	%p111, %r1626, 0;
	setp.ge.s32 	%p112, %r447, %r1654;
	or.pred  	%p113, %p111, %p112;
	@%p113 bra 	$L__BB5_496;
	setp.ne.s16 	%p114, %rs7, 0;
	mov.b64 	%rd735, 0;
	@%p114 bra 	$L__BB5_495;
	ld.global.u64 	%rd735, [%rd156];
$L__BB5_495:
	cvt.s64.s32 	%rd260, %r447;
	add.s64 	%rd261, %rd735, %rd260;
	shl.b64 	%rd262, %rd261, 2;
	add.s64 	%rd263, %rd4, %rd262;
	st.global.u32 	[%rd263], %r1612;
$L__BB5_496:
	setp.eq.s32 	%p115, %r1627, 0;
	setp.ge.s32 	%p116, %r448, %r1654;
	or.pred  	%p117, %p115, %p116;
	@%p117 bra 	$L__BB5_500;
	setp.ne.s16 	%p118, %rs7, 0;
	mov.b64 	%rd736, 0;
	@%p118 bra 	$L__BB5_499;
	ld.global.u64 	%rd736, [%rd156];
$L__BB5_499:
	cvt.s64.s32 	%rd265, %r448;
	add.s64 	%rd266, %rd736, %rd265;
	shl.b64 	%rd267, %rd266, 2;
	add.s64 	%rd268, %rd4, %rd267;
	st.global.u32 	[%rd268], %r1613;
$L__BB5_500:
	setp.eq.s32 	%p119, %r1628, 0;
	setp.ge.s32 	%p120, %r449, %r1654;
	or.pred  	%p121, %p119, %p120;
	@%p121 bra 	$L__BB5_504;
	setp.ne.s16 	%p122, %rs7, 0;
	mov.b64 	%rd737, 0;
	@%p122 bra 	$L__BB5_503;
	ld.global.u64 	%rd737, [%rd156];
$L__BB5_503:
	cvt.s64.s32 	%rd270, %r449;
	add.s64 	%rd271, %rd737, %rd270;
	shl.b64 	%rd272, %rd271, 2;
	add.s64 	%rd273, %rd4, %rd272;
	st.global.u32 	[%rd273], %r1614;
$L__BB5_504:
	setp.eq.s32 	%p123, %r1629, 0;
	setp.ge.s32 	%p124, %r450, %r1654;
	or.pred  	%p125, %p123, %p124;
	@%p125 bra 	$L__BB5_508;
	setp.ne.s16 	%p126, %rs7, 0;
	mov.b64 	%rd738, 0;
	@%p126 bra 	$L__BB5_507;
	ld.global.u64 	%rd738, [%rd156];
$L__BB5_507:
	cvt.s64.s32 	%rd275, %r450;
	add.s64 	%rd276, %rd738, %rd275;
	shl.b64 	%rd277, %rd276, 2;
	add.s64 	%rd278, %rd4, %rd277;
	st.global.u32 	[%rd278], %r1615;
$L__BB5_508:
	setp.eq.s32 	%p127, %r1630, 0;
	setp.ge.s32 	%p128, %r451, %r1654;
	or.pred  	%p129, %p127, %p128;
	@%p129 bra 	$L__BB5_512;
	setp.ne.s16 	%p130, %rs7, 0;
	mov.b64 	%rd739, 0;
	@%p130 bra 	$L__BB5_511;
	ld.global.u64 	%rd739, [%rd156];
$L__BB5_511:
	cvt.s64.s32 	%rd280, %r451;
	add.s64 	%rd281, %rd739, %rd280;
	shl.b64 	%rd282, %rd281, 2;
	add.s64 	%rd283, %rd4, %rd282;
	st.global.u32 	[%rd283], %r1616;
$L__BB5_512:
	setp.eq.s32 	%p131, %r1631, 0;
	setp.ge.s32 	%p132, %r452, %r1654;
	or.pred  	%p133, %p131, %p132;
	@%p133 bra 	$L__BB5_516;
	setp.ne.s16 	%p134, %rs7, 0;
	mov.b64 	%rd740, 0;
	@%p134 bra 	$L__BB5_515;
	ld.global.u64 	%rd740, [%rd156];
$L__BB5_515:
	cvt.s64.s32 	%rd285, %r452;
	add.s64 	%rd286, %rd740, %rd285;
	shl.b64 	%rd287, %rd286, 2;
	add.s64 	%rd288, %rd4, %rd287;
	st.global.u32 	[%rd288], %r1617;
$L__BB5_516:
	setp.eq.s32 	%p135, %r1632, 0;
	setp.ge.s32 	%p136, %r453, %r1654;
	or.pred  	%p137, %p135, %p136;
	@%p137 bra 	$L__BB5_565;
	setp.ne.s16 	%p138, %rs7, 0;
	mov.b64 	%rd741, 0;
	@%p138 bra 	$L__BB5_519;
	ld.global.u64 	%rd741, [%rd156];
$L__BB5_519:
	cvt.s64.s32 	%rd290, %r453;
	add.s64 	%rd291, %rd741, %rd290;
	shl.b64 	%rd292, %rd291, 2;
	add.s64 	%rd293, %rd4, %rd292;
	st.global.u32 	[%rd293], %r1618;
	bra.uni 	$L__BB5_565;
$L__BB5_520:
	bar.sync 	0;
	setp.eq.s32 	%p139, %r1619, 0;
	@%p139 bra 	$L__BB5_522;
	sub.s32 	%r690, %r440, %r455;
	shl.b32 	%r691, %r690, 2;
	mov.u32 	%r692, _ZZN3cub18CUB_300001_SM_10006detail6select23DeviceSelectSweepKernelINS2_10policy_hubIjjiLb0ELNS0_10SelectImplE0EE10Policy1000EN6thrust24THRUST_300001_SM_1000_NS6detail15normal_iteratorINS9_10device_ptrIjEEEESE_SE_PlNS0_13ScanTileStateIiLb1EEE6is_oneNS0_8NullTypeEiNS2_19streaming_context_tIlLb1EEELS5_0EEEvT0_T1_T2_T3_T4_T5_T6_T7_iT8_NS1_7vsmem_tEE19static_temp_storage;
	add.s32 	%r693, %r692, %r691;
	st.shared.u32 	[%r693], %r1605;
$L__BB5_522:
	setp.eq.s32 	%p140, %r1620, 0;
	@%p140 bra 	$L__BB5_524;
	sub.s32 	%r694, %r441, %r455;
	shl.b32 	%r695, %r694, 2;
	mov.u32 	%r696, _ZZN3cub18CUB_300001_SM_10006detail6select23DeviceSelectSweepKernelINS2_10policy_hubIjjiLb0ELNS0_10SelectImplE0EE10Policy1000EN6thrust24THRUST_300001_SM_1000_NS6detail15normal_iteratorINS9_10device_ptrIjEEEESE_SE_PlNS0_13ScanTileStateIiLb1EEE6is_oneNS0_8NullTypeEiNS2_19streaming_context_tIlLb1EEELS5_0EEEvT0_T1_T2_T3_T4_T5_T6_T7_iT8_NS1_7vsmem_tEE19static_temp_storage;
	add.s32 	%r697, %r696, %r695;
	st.shared.u32 	[%r697], %r1606;
$L__BB5_524:
	setp.eq.s32 	%p141, %r1621, 0;
	@%p141 bra 	$L__BB5_526;
	sub.s32 	%r698, %r442, %r455;
	shl.b32 	%r699, %r698, 2;
	mov.u32 	%r700, _ZZN3cub18CUB_300001_SM_10006detail6select23DeviceSelectSweepKernelINS2_10policy_hubIjjiLb0ELNS0_10SelectImplE0EE10Policy1000EN6thrust24THRUST_300001_SM_1000_NS6detail15normal_iteratorINS9_10device_ptrIjEEEESE_SE_PlNS0_13ScanTileStateIiLb1EEE6is_oneNS0_8NullTypeEiNS2_19streaming_context_tIlLb1EEELS5_0EEEvT0_T1_T2_T3_T4_T5_T6_T7_iT8_NS1_7vsmem_tEE19static_temp_storage;
	add.s32 	%r701, %r700, %r699;
	st.shared.u32 	[%r701], %r1607;
$L__BB5_526:
	setp.eq.s32 	%p142, %r1622, 0;
	@%p142 bra 	$L__BB5_528;
	sub.s32 	%r702, %r443, %r455;
	shl.b32 	%r703, %r702, 2;
	mov.u32 	%r704, _ZZN3cub18CUB_300001_SM_10006detail6select23DeviceSelectSweepKernelINS2_10policy_hubIjjiLb0ELNS0_10SelectImplE0EE10Policy1000EN6thrust24THRUST_300001_SM_1000_NS6detail15normal_iteratorINS9_10device_ptrIjEEEESE_SE_PlNS0_13ScanTileStateIiLb1EEE6is_oneNS0_8NullTypeEiNS2_19streaming_context_tIlLb1EEELS5_0EEEvT0_T1_T2_T3_T4_T5_T6_T7_iT8_NS1_7vsmem_tEE19static_temp_storage;
	add.s32 	%r705, %r704, %r703;
	st.shared.u32 	[%r705], %r1608;
$L__BB5_528:
	setp.eq.s32 	%p143, %r1623, 0;
	@%p143 bra 	$L__BB5_530;
	sub.s32 	%r706, %r444, %r455;
	shl.b32 	%r707, %r706, 2;
	mov.u32 	%r708, _ZZN3cub18CUB_300001_SM_10006detail6select23DeviceSelectSweepKernelINS2_10policy_hubIjjiLb0ELNS0_10SelectImplE0EE10Policy1000EN6thrust24THRUST_300001_SM_1000_NS6detail15normal_iteratorINS9_10device_ptrIjEEEESE_SE_PlNS0_13ScanTileStateIiLb1EEE6is_oneNS0_8NullTypeEiNS2_19streaming_context_tIlLb1EEELS5_0EEEvT0_T1_T2_T3_T4_T5_T6_T7_iT8_NS1_7vsmem_tEE19static_temp_storage;
	add.s32 	%r709, %r708, %r707;
	st.shared.u32 	[%r709], %r1609;
$L__BB5_530:
	setp.eq.s32 	%p144, %r1624, 0;
	@%p144 bra 	$L__BB5_532;
	sub.s32 	%r710, %r445, %r455;
	shl.b32 	%r711, %r710, 2;
	mov.u32 	%r712, _ZZN3cub18CUB_300001_SM_10006detail6select23DeviceSelectSweepKernelINS2_10policy_hubIjjiLb0ELNS0_10SelectImplE0EE10Policy1000EN6thrust24THRUST_300001_SM_1000_NS6detail15normal_iteratorINS9_10device_ptrIjEEEESE_SE_PlNS0_13ScanTileStateIiLb1EEE6is_oneNS0_8NullTypeEiNS2_19streaming_context_tIlLb1EEELS5_0EEEvT0_T1_T2_T3_T4_T5_T6_T7_iT8_NS1_7vsmem_tEE19static_temp_storage;
	add.s32 	%r713, %r712, %r711;
	st.shared.u32 	[%r713], %r1610;
$L__BB5_532:
	setp.eq.s32 	%p145, %r1625, 0;
	@%p145 bra 	$L__BB5_534;
	sub.s32 	%r714, %r446, %r455;
	shl.b32 	%r715, %r714, 2;
	mov.u32 	%r716, _ZZN3cub18CUB_300001_SM_10006detail6select23DeviceSelectSweepKernelINS2_10policy_hubIjjiLb0ELNS0_10SelectImplE0EE10Policy1000EN6thrust24THRUST_300001_SM_1000_NS6detail15normal_iteratorINS9_10device_ptrIjEEEESE_SE_PlNS0_13ScanTileStateIiLb1EEE6is_oneNS0_8NullTypeEiNS2_19streaming_context_tIlLb1EEELS5_0EEEvT0_T1_T2_T3_T4_T5_T6_T7_iT8_NS1_7vsmem_tEE19static_temp_storage;
	add.s32 	%r717, %r716, %r715;
	st.shared.u32 	[%r717], %r1611;
$L__BB5_534:
	setp.eq.s32 	%p146, %r1626, 0;
	@%p146 bra 	$L__BB5_536;
	sub.s32 	%r718, %r447, %r455;
	shl.b32 	%r719, %r718, 2;
	mov.u32 	%r720, _ZZN3cub18CUB_300001_SM_10006detail6select23DeviceSelectSweepKernelINS2_10policy_hubIjjiLb0ELNS0_10SelectImplE0EE10Policy1000EN6thrust24THRUST_300001_SM_1000_NS6detail15normal_iteratorINS9_10device_ptrIjEEEESE_SE_PlNS0_13ScanTileStateIiLb1EEE6is_oneNS0_8NullTypeEiNS2_19streaming_context_tIlLb1EEELS5_0EEEvT0_T1_T2_T3_T4_T5_T6_T7_iT8_NS1_7vsmem_tEE19static_temp_storage;
	add.s32 	%r721, %r720, %r719;
	st.shared.u32 	[%r721], %r1612;
$L__BB5_536:
	setp.eq.s32 	%p147, %r1627, 0;
	@%p147 bra 	$L__BB5_538;
	sub.s32 	%r722, %r448, %r455;
	shl.b32 	%r723, %r722, 2;
	mov.u32 	%r724, _ZZN3cub18CUB_300001_SM_10006detail6select23DeviceSelectSweepKernelINS2_10policy_hubIjjiLb0ELNS0_10SelectImplE0EE10Policy1000EN6thrust24THRUST_300001_SM_1000_NS6detail15normal_iteratorINS9_10device_ptrIjEEEESE_SE_PlNS0_13ScanTileStateIiLb1EEE6is_oneNS0_8NullTypeEiNS2_19streaming_context_tIlLb1EEELS5_0EEEvT0_T1_T2_T3_T4_T5_T6_T7_iT8_NS1_7vsmem_tEE19static_temp_storage;
	add.s32 	%r725, %r724, %r723;
	st.shared.u32 	[%r725], %r1613;
$L__BB5_538:
	setp.eq.s32 	%p148, %r1628, 0;
	@%p148 bra 	$L__BB5_540;
	sub.s32 	%r726, %r449, %r455;
	shl.b32 	%r727, %r726, 2;
	mov.u32 	%r728, _ZZN3cub18CUB_300001_SM_10006detail6select23DeviceSelectSweepKernelINS2_10policy_hubIjjiLb0ELNS0_10SelectImplE0EE10Policy1000EN6thrust24THRUST_300001_SM_1000_NS6detail15normal_iteratorINS9_10device_ptrIjEEEESE_SE_PlNS0_13ScanTileStateIiLb1EEE6is_oneNS0_8NullTypeEiNS2_19streaming_context_tIlLb1EEELS5_0EEEvT0_T1_T2_T3_T4_T5_T6_T7_iT8_NS1_7vsmem_tEE19static_temp_storage;
	add.s32 	%r729, %r728, %r727;
	st.shared.u32 	[%r729], %r1614;
$L__BB5_540:
	setp.eq.s32 	%p149, %r1629, 0;
	@%p149 bra 	$L__BB5_542;
	sub.s32 	%r730, %r450, %r455;
	shl.b32 	%r731, %r730, 2;
	mov.u32 	%r732, _ZZN3cub18CUB_300001_SM_10006detail6select23DeviceSelectSweepKernelINS2_10policy_hubIjjiLb0ELNS0_10SelectImplE0EE10Policy1000EN6thrust24THRUST_300001_SM_1000_NS6detail15normal_iteratorINS9_10device_ptrIjEEEESE_SE_PlNS0_13ScanTileStateIiLb1EEE6is_oneNS0_8NullTypeEiNS2_19streaming_context_tIlLb1EEELS5_0EEEvT0_T1_T2_T3_T4_T5_T6_T7_iT8_NS1_7vsmem_tEE19static_temp_storage;
	add.s32 	%r733, %r732, %r731;
	st.shared.u32 	[%r733], %r1615;
$L__BB5_542:
	setp.eq.s32 	%p150, %r1630, 0;
	@%p150 bra 	$L__BB5_544;
	sub.s32 	%r734, %r451, %r455;
	shl.b32 	%r735, %r734, 2;
	mov.u32 	%r736, _ZZN3cub18CUB_300001_SM_10006detail6select23DeviceSelectSweepKernelINS2_10policy_hubIjjiLb0ELNS0_10SelectImplE0EE10Policy1000EN6thrust24THRUST_300001_SM_1000_NS6detail15normal_iteratorINS9_10device_ptrIjEEEESE_SE_PlNS0_13ScanTileStateIiLb1EEE6is_oneNS0_8NullTypeEiNS2_19streaming_context_tIlLb1EEELS5_0EEEvT0_T1_T2_T3_T4_T5_T6_T7_iT8_NS1_7vsmem_tEE19static_temp_storage;
	add.s32 	%r737, %r736, %r735;
	st.shared.u32 	[%r737], %r1616;
$L__BB5_544:
	setp.eq.s32 	%p151, %r1631, 0;
	@%p151 bra 	$L__BB5_546;
	sub.s32 	%r738, %r452, %r455;
	shl.b32 	%r739, %r738, 2;
	mov.u32 	%r740, _ZZN3cub18CUB_300001_SM_10006detail6select23DeviceSelectSweepKernelINS2_10policy_hubIjjiLb0ELNS0_10SelectImplE0EE10Policy1000EN6thrust24THRUST_300001_SM_1000_NS6detail15normal_iteratorINS9_10device_ptrIjEEEESE_SE_PlNS0_13ScanTileStateIiLb1EEE6is_oneNS0_8NullTypeEiNS2_19streaming_context_tIlLb1EEELS5_0EEEvT0_T1_T2_T3_T4_T5_T6_T7_iT8_NS1_7vsmem_tEE19static_temp_storage;
	add.s32 	%r741, %r740, %r739;
	st.shared.u32 	[%r741], %r1617;
$L__BB5_546:
	setp.eq.s32 	%p152, %r1632, 0;
	@%p152 bra 	$L__BB5_548;
	sub.s32 	%r742, %r453, %r455;
	shl.b32 	%r743, %r742, 2;
	mov.u32 	%r744, _ZZN3cub18CUB_300001_SM_10006detail6select23DeviceSelectSweepKernelINS2_10policy_hubIjjiLb0ELNS0_10SelectImplE0EE10Policy1000EN6thrust24THRUST_300001_SM_1000_NS6detail15normal_iteratorINS9_10device_ptrIjEEEESE_SE_PlNS0_13ScanTileStateIiLb1EEE6is_oneNS0_8NullTypeEiNS2_19streaming_context_tIlLb1EEELS5_0EEEvT0_T1_T2_T3_T4_T5_T6_T7_iT8_NS1_7vsmem_tEE19static_temp_storage;
	add.s32 	%r745, %r744, %r743;
	st.shared.u32 	[%r745], %r1618;
$L__BB5_548:
	bar.sync 	0;
	setp.ge.s32 	%p153, %r1650, %r457;
	@%p153 bra 	$L__BB5_565;
	ld.param.u32 	%r1544, [_ZN3cub18CUB_300001_SM_10006detail6select23DeviceSelectSweepKernelINS2_10policy_hubIjjiLb0ELNS0_10SelectImplE0EE10Policy1000EN6thrust24THRUST_300001_SM_1000_NS6detail15normal_iteratorINS9_10device_ptrIjEEEESE_SE_PlNS0_13ScanTileStateIiLb1EEE6is_oneNS0_8NullTypeEiNS2_19streaming_context_tIlLb1EEELS5_0EEEvT0_T1_T2_T3_T4_T5_T6_T7_iT8_NS1_7vsmem_tE_param_7];
	ld.param.u8 	%rs8, [%rd155];
	ld.param.u64 	%rd294, [%rd155+24];
	cvta.to.global.u64 	%rd157, %rd294;
	add.s32 	%r746, %r454, %r1544;
	add.s32 	%r747, %r1650, %r2;
	sub.s32 	%r748, %r746, %r747;
	add.s32 	%r458, %r748, -7169;
	and.b32  	%r749, %r458, 1536;
	setp.eq.s32 	%p154, %r749, 1536;
	@%p154 bra 	$L__BB5_554;
	shr.u32 	%r750, %r458, 9;
	add.s32 	%r751, %r750, 1;
	and.b32  	%r752, %r751, 3;
	add.s32 	%r1649, %r1650, %r455;
	shl.b32 	%r753, %r1650, 2;
	mov.u32 	%r754, _ZZN3cub18CUB_300001_SM_10006detail6select23DeviceSelectSweepKernelINS2_10policy_hubIjjiLb0ELNS0_10SelectImplE0EE10Policy1000EN6thrust24THRUST_300001_SM_1000_NS6detail15normal_iteratorINS9_10device_ptrIjEEEESE_SE_PlNS0_13ScanTileStateIiLb1EEE6is_oneNS0_8NullTypeEiNS2_19streaming_context_tIlLb1EEELS5_0EEEvT0_T1_T2_T3_T4_T5_T6_T7_iT8_NS1_7vsmem_tEE19static_temp_storage;
	add.s32 	%r1648, %r754, %r753;
	neg.s32 	%r1647, %r752;
	shl.b32 	%r755, %r751, 9;
	and.b32  	%r756, %r755, 1536;
	add.s32 	%r1650, %r1650, %r756;
$L__BB5_551:
	.pragma "nounroll";
	setp.ne.s16 	%p155, %rs8, 0;
	mov.b64 	%rd723, 0;
	@%p155 bra 	$L__BB5_553;
	ld.global.u64 	%rd723, [%rd157];
$L__BB5_553:
	cvt.s64.s32 	%rd296, %r1649;
	add.s64 	%rd297, %rd723, %rd296;
	shl.b64 	%rd298, %rd297, 2;
	add.s64 	%rd299, %rd4, %rd298;
	ld.shared.u32 	%r757, [%r1648];
	st.global.u32 	[%rd299], %r757;
	add.s32 	%r1649, %r1649, 512;
	add.s32 	%r1648, %r1648, 2048;
	add.s32 	%r1647, %r1647, 1;
	setp.ne.s32 	%p156, %r1647, 0;
	@%p156 bra 	$L__BB5_551;
$L__BB5_554:
	setp.lt.u32 	%p157, %r458, 1536;
	@%p157 bra 	$L__BB5_565;
	add.s32 	%r1652, %r1650, %r455;
	shl.b32 	%r758, %r1650, 2;
	mov.u32 	%r759, _ZZN3cub18CUB_300001_SM_10006detail6select23DeviceSelectSweepKernelINS2_10policy_hubIjjiLb0ELNS0_10SelectImplE0EE10Policy1000EN6thrust24THRUST_300001_SM_1000_NS6detail15normal_iteratorINS9_10device_ptrIjEEEESE_SE_PlNS0_13ScanTileStateIiLb1EEE6is_oneNS0_8NullTypeEiNS2_19streaming_context_tIlLb1EEELS5_0EEEvT0_T1_T2_T3_T4_T5_T6_T7_iT8_NS1_7vsmem_tEE19static_temp_storage;
	add.s32 	%r760, %r758, %r759;
	add.s32 	%r1651, %r760, 4096;
$L__BB5_556:
	setp.ne.s16 	%p158, %rs8, 0;
	cvt.s64.s32 	%rd160, %r1652;
	mov.b64 	%rd724, 0;
	@%p158 bra 	$L__BB5_558;
	ld.global.u64 	%rd724, [%rd157];
$L__BB5_558:
	setp.ne.s16 	%p159, %rs8, 0;
	add.s64 	%rd302, %rd724, %rd160;
	shl.b64 	%rd303, %rd302, 2;
	add.s64 	%rd304, %rd4, %rd303;
	ld.shared.u32 	%r761, [%r1651+-4096];
	st.global.u32 	[%rd304], %r761;
	mov.b64 	%rd725, 0;
	@%p159 bra 	$L__BB5_560;
	ld.global.u64 	%rd725, [%rd157];
$L__BB5_560:
	setp.ne.s16 	%p160, %rs8, 0;
	add.s64 	%rd306, %rd725, %rd160;
	shl.b64 	%rd307, %rd306, 2;
	add.s64 	%rd308, %rd4, %rd307;
	ld.shared.u32 	%r762, [%r1651+-2048];
	st.global.u32 	[%rd308+2048], %r762;
	mov.b64 	%rd726, 0;
	@%p160 bra 	$L__BB5_562;
	ld.global.u64 	%rd726, [%rd157];
$L__BB5_562:
	setp.ne.s16 	%p161, %rs8, 0;
	add.s64 	%rd310, %rd726, %rd160;
	shl.b64 	%rd311, %rd310, 2;
	add.s64 	%rd312, %rd4, %rd311;
	ld.shared.u32 	%r763, [%r1651];
	st.global.u32 	[%rd312+4096], %r763;
	mov.b64 	%rd727, 0;
	@%p161 bra 	$L__BB5_564;
	ld.global.u64 	%rd727, [%rd157];
$L__BB5_564:
	cvt.u32.u64 	%r764, %rd160;
	add.s64 	%rd313, %rd727, %rd160;
	shl.b64 	%rd314, %rd313, 2;
	add.s64 	%rd315, %rd4, %rd314;
	ld.shared.u32 	%r765, [%r1651+2048];
	st.global.u32 	[%rd315+6144], %r765;
	add.s32 	%r1650, %r1650, 2048;
	add.s32 	%r1652, %r764, 2048;
	add.s32 	%r1651, %r1651, 8192;
	setp.lt.s32 	%p162, %r1650, %r457;
	@%p162 bra 	$L__BB5_556;
$L__BB5_565:
	mov.u32 	%r1031, %tid.x;
	setp.ne.s32 	%p315, %r1031, 0;
	@%p315 bra 	$L__BB5_573;
	mov.u64 	%rd197, %rd203;
	ld.param.u8 	%rs51, [%rd197+1];
	setp.eq.s16 	%p316, %rs51, 0;
	@%p316 bra 	$L__BB5_570;
	ld.param.u8 	%rs52, [%rd197];
	setp.ne.s16 	%p317, %rs52, 0;
	mov.b64 	%rd742, 0;
	@%p317 bra 	$L__BB5_569;
	ld.param.u64 	%rd428, [%rd197+24];
	cvta.to.global.u64 	%rd429, %rd428;
	ld.global.u64 	%rd742, [%rd429];
$L__BB5_569:
	ld.param.u64 	%rd661, [_ZN3cub18CUB_300001_SM_10006detail6select23DeviceSelectSweepKernelINS2_10policy_hubIjjiLb0ELNS0_10SelectImplE0EE10Policy1000EN6thrust24THRUST_300001_SM_1000_NS6detail15normal_iteratorINS9_10device_ptrIjEEEESE_SE_PlNS0_13ScanTileStateIiLb1EEE6is_oneNS0_8NullTypeEiNS2_19streaming_context_tIlLb1EEELS5_0EEEvT0_T1_T2_T3_T4_T5_T6_T7_iT8_NS1_7vsmem_tE_param_3];
	cvt.s64.s32 	%rd430, %r1654;
	add.s64 	%rd431, %rd742, %rd430;
	cvta.to.global.u64 	%rd432, %rd661;
	st.global.u64 	[%rd432], %rd431;
	bra.uni 	$L__BB5_573;
$L__BB5_570:
	ld.param.u8 	%rs53, [%rd197];
	setp.ne.s16 	%p318, %rs53, 0;
	mov.b64 	%rd743, 0;
	@%p318 bra 	$L__BB5_572;
	ld.param.u64 	%rd434, [%rd197+24];
	cvta.to.global.u64 	%rd435, %rd434;
	ld.global.u64 	%rd743, [%rd435];
$L__BB5_572:
	cvt.s64.s32 	%rd436, %r1654;
	add.s64 	%rd437, %rd743, %rd436;
	ld.param.u64 	%rd438, [%rd197+32];
	cvta.to.global.u64 	%rd439, %rd438;
	st.global.u64 	[%rd439], %rd437;
$L__BB5_573:
	ret;

}
	// .globl	_ZN3cub18CUB_300001_SM_10006detail6reduce28DeviceReduceSingleTileKernelINS2_10policy_hubIjjN4cuda3__47minimumIjEEE10Policy1000EN6thrust24THRUST_300001_SM_1000_NS6detail15normal_iteratorINSC_10device_ptrIjEEEEPijS8_ijNS5_3std3__410__identityEEEvT0_T1_T2_T3_T4_T6_
.visible .entry _ZN3cub18CUB_300001_SM_10006detail6reduce28DeviceReduceSingleTileKernelINS2_10policy_hubIjjN4cuda3__47minimumIjEEE10Policy1000EN6thrust24THRUST_300001_SM_1000_NS6detail15normal_iteratorINSC_10device_ptrIjEEEEPijS8_ijNS5_3std3__410__identityEEEvT0_T1_T2_T3_T4_T6_(
	.param .align 8 .b8 _ZN3cub18CUB_300001_SM_10006detail6reduce28DeviceReduceSingleTileKernelINS2_10policy_hubIjjN4cuda3__47minimumIjEEE10Policy1000EN6thrust24THRUST_300001_SM_1000_NS6detail15normal_iteratorINSC_10device_ptrIjEEEEPijS8_ijNS5_3std3__410__identityEEEvT0_T1_T2_T3_T4_T6__param_0[8],
	.param .u64 .ptr .align 1 _ZN3cub18CUB_300001_SM_10006detail6reduce28DeviceReduceSingleTileKernelINS2_10policy_hubIjjN4cuda3__47minimumIjEEE10Policy1000EN6thrust24THRUST_300001_SM_1000_NS6detail15normal_iteratorINSC_10device_ptrIjEEEEPijS8_ijNS5_3std3__410__identityEEEvT0_T1_T2_T3_T4_T6__param_1,
	.param .u32 _ZN3cub18CUB_300001_SM_10006detail6reduce28DeviceReduceSingleTileKernelINS2_10policy_hubIjjN4cuda3__47minimumIjEEE10Policy1000EN6thrust24THRUST_300001_SM_1000_NS6detail15normal_iteratorINSC_10device_ptrIjEEEEPijS8_ijNS5_3std3__410__identityEEEvT0_T1_T2_T3_T4_T6__param_2,
	.param .align 1 .b8 _ZN3cub18CUB_300001_SM_10006detail6reduce28DeviceReduceSingleTileKernelINS2_10policy_hubIjjN4cuda3__47minimumIjEEE10Policy1000EN6thrust24THRUST_300001_SM_1000_NS6detail15normal_iteratorINSC_10device_ptrIjEEEEPijS8_ijNS5_3std3__410__identityEEEvT0_T1_T2_T3_T4_T6__param_3[1],
	.param .u32 _ZN3cub18CUB_300001_SM_10006detail6reduce28DeviceReduceSingleTileKernelINS2_10policy_hubIjjN4cuda3__47minimumIjEEE10Policy1000EN6thrust24THRUST_300001_SM_1000_NS6detail15normal_iteratorINSC_10device_ptrIjEEEEPijS8_ijNS5_3std3__410__identityEEEvT0_T1_T2_T3_T4_T6__param_4,
	.param .align 1 .b8 _ZN3cub18CUB_300001_SM_10006detail6reduce28DeviceReduceSingleTileKernelINS2_10policy_hubIjjN4cuda3__47minimumIjEEE10Policy1000EN6thrust24THRUST_300001_SM_1000_NS6detail15normal_iteratorINSC_10device_ptrIjEEEEPijS8_ijNS5_3std3__410__identityEEEvT0_T1_T2_T3_T4_T6__param_5[1]
)
.maxntid 256
.minnctapersm 1
{
	.reg .pred 	%p<59>;
	.reg .b32 	%r<511>;
	.reg .b64 	%rd<84>;
	// demoted variable
	.shared .align 4 .b8 _ZZN3cub18CUB_300001_SM_10006detail6reduce28DeviceReduceSingleTileKernelINS2_10policy_hubIjjN4cuda3__47minimumIjEEE10Policy1000EN6thrust24THRUST_300001_SM_1000_NS6detail15normal_iteratorINSC_10device_ptrIjEEEEPijS8_ijNS5_3std3__410__identityEEEvT0_T1_T2_T3_T4_T6_E12temp_storage[44];
	ld.param.u64 	%rd9, [_ZN3cub18CUB_300001_SM_10006detail6reduce28DeviceReduceSingleTileKernelINS2_10policy_hubIjjN4cuda3__47minimumIjEEE10Policy1000EN6thrust24THRUST_300001_SM_1000_NS6detail15normal_iteratorINSC_10device_ptrIjEEEEPijS8_ijNS5_3std3__410__identityEEEvT0_T1_T2_T3_T4_T6__param_0];
	ld.param.u64 	%rd10, [_ZN3cub18CUB_300001_SM_10006detail6reduce28DeviceReduceSingleTileKernelINS2_10policy_hubIjjN4cuda3__47minimumIjEEE10Policy1000EN6thrust24THRUST_300001_SM_1000_NS6detail15normal_iteratorINSC_10device_ptrIjEEEEPijS8_ijNS5_3std3__410__identityEEEvT0_T1_T2_T3_T4_T6__param_1];
	ld.param.u32 	%r92, [_ZN3cub18CUB_300001_SM_10006detail6reduce28DeviceReduceSingleTileKernelINS2_10policy_hubIjjN4cuda3__47minimumIjEEE10Policy1000EN6thrust24THRUST_300001_SM_1000_NS6detail15normal_iteratorINSC_10device_ptrIjEEEEPijS8_ijNS5_3std3__410__identityEEEvT0_T1_T2_T3_T4_T6__param_2];
	ld.param.u32 	%r93, [_ZN3cub18CUB_300001_SM_10006detail6reduce28DeviceReduceSingleTileKernelINS2_10policy_hubIjjN4cuda3__47minimumIjEEE10Policy1000EN6thrust24THRUST_300001_SM_1000_NS6detail15normal_iteratorINSC_10device_ptrIjEEEEPijS8_ijNS5_3std3__410__identityEEEvT0_T1_T2_T3_T4_T6__param_4];
	cvta.to.global.u64 	%rd1, %rd10;
	setp.ne.s32 	%p1, %r92, 0;
	@%p1 bra 	$L__BB6_3;
	mov.u32 	%r471, %tid.x;
	setp.ne.s32 	%p58, %r471, 0;
	@%p58 bra 	$L__BB6_52;
	st.global.u32 	[%rd1], %r93;
	bra.uni 	$L__BB6_52;
$L__BB6_3:
	cvta.to.global.u64 	%rd2, %rd9;
	setp.gt.u32 	%p2, %r92, 4095;
	@%p2 bra 	$L__BB6_28;
	mov.u32 	%r1, %tid.x;
	setp.ge.u32 	%p24, %r1, %r92;
	mov.b32 	%r488, 0;
	mov.u32 	%r478, %r1;
	@%p24 bra 	$L__BB6_6;
	mul.wide.u32 	%rd73, %r1, 4;
	add.s64 	%rd74, %rd2, %rd73;
	ld.global.u32 	%r488, [%rd74];
	add.s32 	%r478, %r1, 256;
$L__BB6_6:
	setp.ge.u32 	%p25, %r478, %r92;
	@%p25 bra 	$L__BB6_19;
	not.b32 	%r299, %r478;
	add.s32 	%r300, %r92, %r299;
	shr.u32 	%r301, %r300, 8;
	add.s32 	%r6, %r301, 1;
	and.b32  	%r7, %r6, 15;
	setp.lt.u32 	%p26, %r300, 3840;
	@%p26 bra 	$L__BB6_10;
	and.b32  	%r302, %r6, 33554416;
	neg.s32 	%r474, %r302;
	mul.wide.u32 	%rd75, %r478, 4;
	add.s64 	%rd76, %rd75, %rd2;
	add.s64 	%rd82, %rd76, 8192;
$L__BB6_9:
	.pragma "nounroll";
	ld.global.u32 	%r303, [%rd82+-8192];
	min.u32 	%r304, %r488, %r303;
	ld.global.u32 	%r305, [%rd82+-7168];
	min.u32 	%r306, %r304, %r305;
	ld.global.u32 	%r307, [%rd82+-6144];
	min.u32 	%r308, %r306, %r307;
	ld.global.u32 	%r309, [%rd82+-5120];
	min.u32 	%r310, %r308, %r309;
	ld.global.u32 	%r311, [%rd82+-4096];
	min.u32 	%r312, %r310, %r311;
	ld.global.u32 	%r313, [%rd82+-3072];
	min.u32 	%r314, %r312, %r313;
	ld.global.u32 	%r315, [%rd82+-2048];
	min.u32 	%r316, %r314, %r315;
	ld.global.u32 	%r317, [%rd82+-1024];
	min.u32 	%r318, %r316, %r317;
	ld.global.u32 	%r319, [%rd82];
	min.u32 	%r320, %r318, %r319;
	ld.global.u32 	%r321, [%rd82+1024];
	min.u32 	%r322, %r320, %r321;
	ld.global.u32 	%r323, [%rd82+2048];
	min.u32 	%r324, %r322, %r323;
	ld.global.u32 	%r325, [%rd82+3072];
	min.u32 	%r326, %r324, %r325;
	ld.global.u32 	%r327, [%rd82+4096];
	min.u32 	%r328, %r326, %r327;
	ld.global.u32 	%r329, [%rd82+5120];
	min.u32 	%r330, %r328, %r329;
	ld.global.u32 	%r331, [%rd82+6144];
	min.u32 	%r332, %r330, %r331;
	ld.global.u32 	%r333, [%rd82+7168];
	min.u32 	%r488, %r332, %r333;
	add.s32 	%r478, %r478, 4096;
	add.s32 	%r474, %r474, 16;
	add.s64 	%rd82, %rd82, 16384;
	setp.ne.s32 	%p27, %r474, 0;
	@%p27 bra 	$L__BB6_9;
$L__BB6_10:
	setp.eq.s32 	%p28, %r7, 0;
	@%p28 bra 	$L__BB6_19;
	and.b32  	%r18, %r6, 7;
	setp.lt.u32 	%p29, %r7, 8;
	@%p29 bra 	$L__BB6_13;
	mul.wide.u32 	%rd77, %r478, 4;
	add.s64 	%rd78, %rd2, %rd77;
	ld.global.u32 	%r335, [%rd78];
	min.u32 	%r336, %r488, %r335;
	ld.global.u32 	%r337, [%rd78+1024];
	min.u32 	%r338, %r336, %r337;
	ld.global.u32 	%r339, [%rd78+2048];
	min.u32 	%r340, %r338, %r339;
	ld.global.u32 	%r341, [%rd78+3072];
	min.u32 	%r342, %r340, %r341;
	ld.global.u32 	%r343, [%rd78+4096];
	min.u32 	%r344, %r342, %r343;
	ld.global.u32 	%r345, [%rd78+5120];
	min.u32 	%r346, %r344, %r345;
	ld.global.u32 	%r347, [%rd78+6144];
	min.u32 	%r348, %r346, %r347;
	ld.global.u32 	%r349, [%rd78+7168];
	min.u32 	%r488, %r348, %r349;
	add.s32 	%r478, %r478, 2048;
$L__BB6_13:
	setp.eq.s32 	%p30, %r18, 0;
	@%p30 bra 	$L__BB6_19;
	and.b32  	%r24, %r6, 3;
	setp.lt.u32 	%p31, %r18, 4;
	@%p31 bra 	$L__BB6_16;
	mul.wide.u32 	%rd79, %r478, 4;
	add.s64 	%rd80, %rd2, %rd79;
	ld.global.u32 	%r351, [%rd80];
	min.u32 	%r352, %r488, %r351;
	ld.global.u32 	%r353, [%rd80+1024];
	min.u32 	%r354, %r352, %r353;
	ld.global.u32 	%r355, [%rd80+2048];
	min.u32 	%r356, %r354, %r355;
	ld.global.u32 	%r357, [%rd80+3072];
	min.u32 	%r488, %r356, %r357;
	add.s32 	%r478, %r478, 1024;
$L__BB6_16:
	setp.eq.s32 	%p32, %r24, 0;
	@%p32 bra 	$L__BB6_19;
	mul.wide.u32 	%rd81, %r478, 4;
	add.s64 	%rd83, %rd2, %rd81;
	neg.s32 	%r486, %r24;
$L__BB6_18:
	.pragma "nounroll";
	ld.global.u32 	%r358, [%rd83];
	min.u32 	%r488, %r488, %r358;
	add.s64 	%rd83, %rd83, 1024;
	add.s32 	%r486, %r486, 1;
	setp.ne.s32 	%p33, %r486, 0;
	@%p33 bra 	$L__BB6_18;
$L__BB6_19:
	setp.lt.u32 	%p34, %r92, 256;
	@%p34 bra 	$L__BB6_24;
	// begin inline asm
	mov.u32 %r422, %laneid;
	// end inline asm
	mov.b32 	%r425, 1;
	mov.b32 	%r446, 31;
	mov.b32 	%r447, -1;
	// begin inline asm
	shfl.sync.down.b32 %r423, %r488, %r425, %r446, %r447;
	// end inline asm
	setp.gt.s32 	%p50, %r422, 30;
	min.u32 	%r448, %r488, %r423;
	selp.b32 	%r429, %r488, %r448, %p50;
	mov.b32 	%r430, 2;
	// begin inline asm
	shfl.sync.down.b32 %r428, %r429, %r430, %r446, %r447;
	// end inline asm
	setp.gt.s32 	%p51, %r422, 29;
	min.u32 	%r449, %r429, %r428;
	selp.b32 	%r434, %r429, %r449, %p51;
	mov.b32 	%r435, 4;
	// begin inline asm
	shfl.sync.down.b32 %r433, %r434, %r435, %r446, %r447;
	// end inline asm
	setp.gt.s32 	%p52, %r422, 27;
	min.u32 	%r450, %r434, %r433;
	selp.b32 	%r439, %r434, %r450, %p52;
	mov.b32 	%r440, 8;
	// begin inline asm
	shfl.sync.down.b32 %r438, %r439, %r440, %r446, %r447;
	// end inline asm
	setp.gt.s32 	%p53, %r422, 23;
	min.u32 	%r451, %r439, %r438;
	selp.b32 	%r444, %r439, %r451, %p53;
	mov.b32 	%r445, 16;
	// begin inline asm
	shfl.sync.down.b32 %r443, %r444, %r445, %r446, %r447;
	// end inline asm
	setp.gt.s32 	%p54, %r422, 15;
	min.u32 	%r36, %r444, %r443;
	selp.b32 	%r510, %r444, %r36, %p54;
	setp.ne.s32 	%p55, %r422, 0;
	@%p55 bra 	$L__BB6_22;
	shr.u32 	%r452, %r1, 3;
	and.b32  	%r453, %r452, 124;
	mov.u32 	%r454, _ZZN3cub18CUB_300001_SM_10006detail6reduce28DeviceReduceSingleTileKernelINS2_10policy_hubIjjN4cuda3__47minimumIjEEE10Policy1000EN6thrust24THRUST_300001_SM_1000_NS6detail15normal_iteratorINSC_10device_ptrIjEEEEPijS8_ijNS5_3std3__410__identityEEEvT0_T1_T2_T3_T4_T6_E12temp_storage;
	add.s32 	%r455, %r454, %r453;
	st.shared.u32 	[%r455+8], %r36;
$L__BB6_22:
	bar.sync 	0;
	setp.ne.s32 	%p56, %r1, 0;
	@%p56 bra 	$L__BB6_50;
	ld.shared.u32 	%r456, [_ZZN3cub18CUB_300001_SM_10006detail6reduce28DeviceReduceSingleTileKernelINS2_10policy_hubIjjN4cuda3__47minimumIjEEE10Policy1000EN6thrust24THRUST_300001_SM_1000_NS6detail15normal_iteratorINSC_10device_ptrIjEEEEPijS8_ijNS5_3std3__410__identityEEEvT0_T1_T2_T3_T4_T6_E12temp_storage+12];
	min.u32 	%r457, %r510, %r456;
	ld.shared.u32 	%r458, [_ZZN3cub18CUB_300001_SM_10006detail6reduce28DeviceReduceSingleTileKernelINS2_10policy_hubIjjN4cuda3__47minimumIjEEE10Policy1000EN6thrust24THRUST_300001_SM_1000_NS6detail15normal_iteratorINSC_10device_ptrIjEEEEPijS8_ijNS5_3std3__410__identityEEEvT0_T1_T2_T3_T4_T6_E12temp_storage+16];
	min.u32 	%r459, %r457, %r458;
	ld.shared.u32 	%r460, [_ZZN3cub18CUB_300001_SM_10006detail6reduce28DeviceReduceSingleTileKernelINS2_10policy_hubIjjN4cuda3__47minimumIjEEE10Policy1000EN6thrust24THRUST_300001_SM_1000_NS6detail15normal_iteratorINSC_10device_ptrIjEEEEPijS8_ijNS5_3std3__410__identityEEEvT0_T1_T2_T3_T4_T6_E12temp_storage+20];
	min.u32 	%r461, %r459, %r460;
	ld.shared.u32 	%r462, [_ZZN3cub18CUB_300001_SM_10006detail6reduce28DeviceReduceSingleTileKernelINS2_10policy_hubIjjN4cuda3__47minimumIjEEE10Policy1000EN6thrust24THRUST_300001_SM_1000_NS6detail15normal_iteratorINSC_10device_ptrIjEEEEPijS8_ijNS5_3std3__410__identityEEEvT0_T1_T2_T3_T4_T6_E12temp_storage+24];
	min.u32 	%r463, %r461, %r462;
	ld.shared.u32 	%r464, [_ZZN3cub18CUB_300001_SM_10006detail6reduce28DeviceReduceSingleTileKernelINS2_10policy_hubIjjN4cuda3__47minimumIjEEE10Policy1000EN6thrust24THRUST_300001_SM_1000_NS6detail15normal_iteratorINSC_10device_ptrIjEEEEPijS8_ijNS5_3std3__410__identityEEEvT0_T1_T2_T3_T4_T6_E12temp_storage+28];
	min.u32 	%r465, %r463, %r464;
	ld.shared.u32 	%r466, [_ZZN3cub18CUB_300001_SM_10006detail6reduce28DeviceReduceSingleTileKernelINS2_10policy_hubIjjN4cuda3__47minimumIjEEE10Policy1000EN6thrust24THRUST_300001_SM_1000_NS6detail15normal_iteratorINSC_10device_ptrIjEEEEPijS8_ijNS5_3std3__410__identityEEEvT0_T1_T2_T3_T4_T6_E12temp_storage+32];
	min.u32 	%r467, %r465, %r466;
	ld.shared.u32 	%r468, [_ZZN3cub18CUB_300001_SM_10006detail6reduce28DeviceReduceSingleTileKernelINS2_10policy_hubIjjN4cuda3__47minimumIjEEE10Policy1000EN6thrust24THRUST_300001_SM_1000_NS6detail15normal_iteratorINSC_10device_ptrIjEEEEPijS8_ijNS5_3std3__410__identityEEEvT0_T1_T2_T3_T4_T6_E12temp_storage+36];
	min.u32 	%r510, %r467, %r468;
	bra.uni 	$L__BB6_50;
$L__BB6_24:
	// begin inline asm
	mov.u32 %r359, %laneid;
	// end inline asm
	and.b32  	%r385, %r1, 992;
	add.s32 	%r386, %r385, 32;
	setp.gt.u32 	%p35, %r386, %r92;
	not.b32 	%r387, %r385;
	add.s32 	%r388, %r92, %r387;
	selp.b32 	%r383, %r388, 31, %p35;
	mov.b32 	%r362, 1;
	mov.b32 	%r384, -1;
	// begin inline asm
	shfl.sync.down.b32 %r360, %r488, %r362, %r383, %r384;
	// end inline asm
	setp.lt.s32 	%p36, %r359, %r383;
	min.u32 	%r389, %r488, %r360;
	selp.b32 	%r366, %r389, %r488, %p36;
	mov.b32 	%r367, 2;
	// begin inline asm
	shfl.sync.down.b32 %r365, %r366, %r367, %r383, %r384;
	// end inline asm
	add.s32 	%r390, %r359, 2;
	setp.gt.s32 	%p37, %r390, %r383;
	min.u32 	%r391, %r366, %r365;
	selp.b32 	%r371, %r366, %r391, %p37;
	mov.b32 	%r372, 4;
	// begin inline asm
	shfl.sync.down.b32 %r370, %r371, %r372, %r383, %r384;
	// end inline asm
	add.s32 	%r392, %r359, 4;
	setp.gt.s32 	%p38, %r392, %r383;
	min.u32 	%r393, %r371, %r370;
	selp.b32 	%r376, %r371, %r393, %p38;
	mov.b32 	%r377, 8;
	// begin inline asm
	shfl.sync.down.b32 %r375, %r376, %r377, %r383, %r384;
	// end inline asm
	add.s32 	%r394, %r359, 8;
	setp.gt.s32 	%p39, %r394, %r383;
	min.u32 	%r395, %r376, %r375;
	selp.b32 	%r381, %r376, %r395, %p39;
	mov.b32 	%r382, 16;
	// begin inline asm
	shfl.sync.down.b32 %r380, %r381, %r382, %r383, %r384;
	// end inline asm
	add.s32 	%r396, %r359, 16;
	setp.gt.s32 	%p40, %r396, %r383;
	min.u32 	%r397, %r381, %r380;
	selp.b32 	%r510, %r381, %r397, %p40;
	setp.ne.s32 	%p41, %r359, 0;
	@%p41 bra 	$L__BB6_26;
	shr.u32 	%r398, %r1, 3;
	and.b32  	%r399, %r398, 124;
	mov.u32 	%r400, _ZZN3cub18CUB_300001_SM_10006detail6reduce28DeviceReduceSingleTileKernelINS2_10policy_hubIjjN4cuda3__47minimumIjEEE10Policy1000EN6thrust24THRUST_300001_SM_1000_NS6detail15normal_iteratorINSC_10device_ptrIjEEEEPijS8_ijNS5_3std3__410__identityEEEvT0_T1_T2_T3_T4_T6_E12temp_storage;
	add.s32 	%r401, %r400, %r399;
	st.shared.u32 	[%r401+8], %r510;
$L__BB6_26:
	bar.sync 	0;
	setp.ne.s32 	%p42, %r1, 0;
	@%p42 bra 	$L__BB6_50;
	setp.gt.u32 	%p43, %r92, 32;
	ld.shared.u32 	%r402, [_ZZN3cub18CUB_300001_SM_10006detail6reduce28DeviceReduceSingleTileKernelINS2_10policy_hubIjjN4cuda3__47minimumIjEEE10Policy1000EN6thrust24THRUST_300001_SM_1000_NS6detail15normal_iteratorINSC_10device_ptrIjEEEEPijS8_ijNS5_3std3__410__identityEEEvT0_T1_T2_T3_T4_T6_E12temp_storage+12];
	min.u32 	%r403, %r510, %r402;
	selp.b32 	%r404, %r403, %r510, %p43;
	setp.gt.u32 	%p44, %r92, 64;
	ld.shared.u32 	%r405, [_ZZN3cub18CUB_300001_SM_10006detail6reduce28DeviceReduceSingleTileKernelINS2_10policy_hubIjjN4cuda3__47minimumIjEEE10Policy1000EN6thrust24THRUST_300001_SM_1000_NS6detail15normal_iteratorINSC_10device_ptrIjEEEEPijS8_ijNS5_3std3__410__identityEEEvT0_T1_T2_T3_T4_T6_E12temp_storage+16];
	min.u32 	%r406, %r404, %r405;
	selp.b32 	%r407, %r406, %r404, %p44;
	setp.gt.u32 	%p45, %r92, 96;
	ld.shared.u32 	%r408, [_ZZN3cub18CUB_300001_SM_10006detail6reduce28DeviceReduceSingleTileKernelINS2_10policy_hubIjjN4cuda3__47minimumIjEEE10Policy1000EN6thrust24THRUST_300001_SM_1000_NS6detail15normal_iteratorINSC_10device_ptrIjEEEEPijS8_ijNS5_3std3__410__identityEEEvT0_T1_T2_T3_T4_T6_E12temp_storage+20];
	min.u32 	%r409, %r407, %r408;
	selp.b32 	%r410, %r409, %r407, %p45;
	setp.gt.u32 	%p46, %r92, 128;
	ld.shared.u32 	%r411, [_ZZN3cub18CUB_300001_SM_10006detail6reduce28DeviceReduceSingleTileKernelINS2_10policy_hubIjjN4cuda3__47minimumIjEEE10Policy1000EN6thrust24THRUST_300001_SM_1000_NS6detail15normal_iteratorINSC_10device_ptrIjEEEEPijS8_ijNS5_3std3__410__identityEEEvT0_T1_T2_T3_T4_T6_E12temp_storage+24];
	min.u32 	%r412, %r410, %r411;
	selp.b32 	%r413, %r412, %r410, %p46;
	setp.gt.u32 	%p47, %r92, 160;
	ld.shared.u32 	%r414, [_ZZN3cub18CUB_300001_SM_10006detail6reduce28DeviceReduceSingleTileKernelINS2_10policy_hubIjjN4cuda3__47minimumIjEEE10Policy1000EN6thrust24THRUST_300001_SM_1000_NS6detail15normal_iteratorINSC_10device_ptrIjEEEEPijS8_ijNS5_3std3__410__identityEEEvT0_T1_T2_T3_T4_T6_E12temp_storage+28];
	min.u32 	%r415, %r413, %r414;
	selp.b32 	%r416, %r415, %r413, %p47;
	setp.gt.u32 	%p48, %r92, 192;
	ld.shared.u32 	%r417, [_ZZN3cub18CUB_300001_SM_10006detail6reduce28DeviceReduceSingleTileKernelINS2_10policy_hubIjjN4cuda3__47minimumIjEEE10Policy1000EN6thrust24THRUST_300001_SM_1000_NS6detail15normal_iteratorINSC_10device_ptrIjEEEEPijS8_ijNS5_3std3__410__identityEEEvT0_T1_T2_T3_T4_T6_E12temp_storage+32];
	min.u32 	%r418, %r416, %r417;
	selp.b32 	%r419, %r418, %r416, %p48;
	setp.gt.u32 	%p49, %r92, 224;
	ld.shared.u32 	%r420, [_ZZN3cub18CUB_300001_SM_10006detail6reduce28DeviceReduceSingleTileKernelINS2_10policy_hubIjjN4cuda3__47minimumIjEEE10Policy1000EN6thrust24THRUST_300001_SM_1000_NS6detail15normal_iteratorINSC_10device_ptrIjEEEEPijS8_ijNS5_3std3__410__identityEEEvT0_T1_T2_T3_T4_T6_E12temp_storage+36];
	min.u32 	%r421, %r419, %r420;
	selp.b32 	%r510, %r421, %r419, %p49;
	bra.uni 	$L__BB6_50;
$L__BB6_28:
	mov.u32 	%r41, %tid.x;
	mul.wide.u32 	%rd11, %r41, 4;
	add.s64 	%rd12, %rd2, %rd11;
	ld.global.u32 	%r95, [%rd12];
	ld.global.u32 	%r96, [%rd12+1024];
	ld.global.u32 	%r97, [%rd12+2048];
	ld.global.u32 	%r98, [%rd12+3072];
	ld.global.u32 	%r99, [%rd12+4096];
	ld.global.u32 	%r100, [%rd12+5120];
	ld.global.u32 	%r101, [%rd12+6144];
	ld.global.u32 	%r102, [%rd12+7168];
	ld.global.u32 	%r103, [%rd12+8192];
	ld.global.u32 	%r104, [%rd12+9216];
	ld.global.u32 	%r105, [%rd12+10240];
	ld.global.u32 	%r106, [%rd12+11264];
	ld.global.u32 	%r107, [%rd12+12288];
	ld.global.u32 	%r108, [%rd12+13312];
	ld.global.u32 	%r109, [%rd12+14336];
	ld.global.u32 	%r110, [%rd12+15360];
	min.u32 	%r111, %r95, %r96;
	min.u32 	%r112, %r111, %r97;
	min.u32 	%r113, %r98, %r99;
	min.u32 	%r114, %r113, %r100;
	min.u32 	%r115, %r101, %r102;
	min.u32 	%r116, %r115, %r103;
	min.u32 	%r117, %r104, %r105;
	min.u32 	%r118, %r117, %r106;
	min.u32 	%r119, %r107, %r108;
	min.u32 	%r120, %r119, %r109;
	min.u32 	%r121, %r112, %r114;
	min.u32 	%r122, %r121, %r116;
	min.u32 	%r123, %r118, %r120;
	min.u32 	%r124, %r123, %r110;
	min.u32 	%r509, %r122, %r124;
	add.s32 	%r43, %r92, -4096;
	setp.lt.u32 	%p3, %r43, 4096;
	mov.b32 	%r492, 4096;
	@%p3 bra 	$L__BB6_32;
	mov.b32 	%r492, 4096;
$L__BB6_30:
	add.s32 	%r126, %r41, %r492;
	mul.wide.u32 	%rd13, %r126, 4;
	add.s64 	%rd14, %rd2, %rd13;
	ld.global.u32 	%r127, [%rd14];
	ld.global.u32 	%r128, [%rd14+1024];
	ld.global.u32 	%r129, [%rd14+2048];
	ld.global.u32 	%r130, [%rd14+3072];
	ld.global.u32 	%r131, [%rd14+4096];
	ld.global.u32 	%r132, [%rd14+5120];
	ld.global.u32 	%r133, [%rd14+6144];
	ld.global.u32 	%r134, [%rd14+7168];
	ld.global.u32 	%r135, [%rd14+8192];
	ld.global.u32 	%r136, [%rd14+9216];
	ld.global.u32 	%r137, [%rd14+10240];
	ld.global.u32 	%r138, [%rd14+11264];
	ld.global.u32 	%r139, [%rd14+12288];
	ld.global.u32 	%r140, [%rd14+13312];
	ld.global.u32 	%r141, [%rd14+14336];
	ld.global.u32 	%r142, [%rd14+15360];
	min.u32 	%r143, %r509, %r127;
	min.u32 	%r144, %r143, %r128;
	min.u32 	%r145, %r129, %r130;
	min.u32 	%r146, %r145, %r131;
	min.u32 	%r147, %r132, %r133;
	min.u32 	%r148, %r147, %r134;
	min.u32 	%r149, %r135, %r136;
	min.u32 	%r150, %r149, %r137;
	min.u32 	%r151, %r138, %r139;
	min.u32 	%r152, %r151, %r140;
	min.u32 	%r153, %r141, %r142;
	min.u32 	%r154, %r144, %r146;
	min.u32 	%r155, %r154, %r148;
	min.u32 	%r156, %r150, %r152;
	min.u32 	%r157, %r156, %r153;
	min.u32 	%r509, %r155, %r157;
	sub.s32 	%r158, %r92, %r492;
	setp.lt.u32 	%p4, %r158, 4096;
	@%p4 bra 	$L__BB6_46;
	add.s32 	%r492, %r492, 4096;
	setp.le.u32 	%p5, %r492, %r43;
	@%p5 bra 	$L__BB6_30;
$L__BB6_32:
	setp.le.u32 	%p6, %r92, %r492;
	sub.s32 	%r159, %r92, %r492;
	setp.ge.s32 	%p7, %r41, %r159;
	or.pred  	%p8, %p6, %p7;
	@%p8 bra 	$L__BB6_46;
	not.b32 	%r162, %r41;
	add.s32 	%r163, %r92, %r162;
	sub.s32 	%r164, %r163, %r492;
	shr.u32 	%r165, %r164, 8;
	add.s32 	%r50, %r165, 1;
	and.b32  	%r51, %r50, 15;
	setp.lt.u32 	%p9, %r164, 3840;
	mov.u32 	%r501, %r41;
	@%p9 bra 	$L__BB6_37;
	or.b32  	%r495, %r41, 2048;
	add.s32 	%r494, %r41, %r492;
	and.b32  	%r166, %r50, 33554416;
	neg.s32 	%r493, %r166;
$L__BB6_35:
	.pragma "nounroll";
	mul.wide.u32 	%rd15, %r494, 4;
	add.s64 	%rd16, %rd2, %rd15;
	ld.global.u32 	%r167, [%rd16];
	min.u32 	%r168, %r509, %r167;
	add.s32 	%r169, %r494, 256;
	mul.wide.u32 	%rd17, %r169, 4;
	add.s64 	%rd18, %rd2, %rd17;
	ld.global.u32 	%r170, [%rd18];
	min.u32 	%r171, %r168, %r170;
	add.s32 	%r172, %r494, 512;
	mul.wide.u32 	%rd19, %r172, 4;
	add.s64 	%rd20, %rd2, %rd19;
	ld.global.u32 	%r173, [%rd20];
	min.u32 	%r174, %r171, %r173;
	add.s32 	%r175, %r494, 768;
	mul.wide.u32 	%rd21, %r175, 4;
	add.s64 	%rd22, %rd2, %rd21;
	ld.global.u32 	%r176, [%rd22];
	min.u32 	%r177, %r174, %r176;
	add.s32 	%r178, %r494, 1024;
	mul.wide.u32 	%rd23, %r178, 4;
	add.s64 	%rd24, %rd2, %rd23;
	ld.global.u32 	%r179, [%rd24];
	min.u32 	%r180, %r177, %r179;
	add.s32 	%r181, %r494, 1280;
	mul.wide.u32 	%rd25, %r181, 4;
	add.s64 	%rd26, %rd2, %rd25;
	ld.global.u32 	%r182, [%rd26];
	min.u32 	%r183, %r180, %r182;
	add.s32 	%r184, %r494, 1536;
	mul.wide.u32 	%rd27, %r184, 4;
	add.s64 	%rd28, %rd2, %rd27;
	ld.global.u32 	%r185, [%rd28];
	min.u32 	%r186, %r183, %r185;
	add.s32 	%r187, %r494, 1792;
	mul.wide.u32 	%rd29, %r187, 4;
	add.s64 	%rd30, %rd2, %rd29;
	ld.global.u32 	%r188, [%rd30];
	min.u32 	%r189, %r186, %r188;
	add.s32 	%r190, %r494, 2048;
	mul.wide.u32 	%rd31, %r190, 4;
	add.s64 	%rd32, %rd2, %rd31;
	ld.global.u32 	%r191, [%rd32];
	min.u32 	%r192, %r189, %r191;
	add.s32 	%r193, %r494, 2304;
	mul.wide.u32 	%rd33, %r193, 4;
	add.s64 	%rd34, %rd2, %rd33;
	ld.global.u32 	%r194, [%rd34];
	min.u32 	%r195, %r192, %r194;
	add.s32 	%r196, %r494, 2560;
	mul.wide.u32 	%rd35, %r196, 4;
	add.s64 	%rd36, %rd2, %rd35;
	ld.global.u32 	%r197, [%rd36];
	min.u32 	%r198, %r195, %r197;
	add.s32 	%r199, %r494, 2816;
	mul.wide.u32 	%rd37, %r199, 4;
	add.s64 	%rd38, %rd2, %rd37;
	ld.global.u32 	%r200, [%rd38];
	min.u32 	%r201, %r198, %r200;
	add.s32 	%r202, %r494, 3072;
	mul.wide.u32 	%rd39, %r202, 4;
	add.s64 	%rd40, %rd2, %rd39;
	ld.global.u32 	%r203, [%rd40];
	min.u32 	%r204, %r201, %r203;
	add.s32 	%r205, %r494, 3328;
	mul.wide.u32 	%rd41, %r205, 4;
	add.s64 	%rd42, %rd2, %rd41;
	ld.global.u32 	%r206, [%rd42];
	min.u32 	%r207, %r204, %r206;
	add.s32 	%r208, %r494, 3584;
	mul.wide.u32 	%rd43, %r208, 4;
	add.s64 	%rd44, %rd2, %rd43;
	ld.global.u32 	%r209, [%rd44];
	min.u32 	%r210, %r207, %r209;
	add.s32 	%r211, %r494, 3840;
	mul.wide.u32 	%rd45, %r211, 4;
	add.s64 	%rd46, %rd2, %rd45;
	ld.global.u32 	%r212, [%rd46];
	min.u32 	%r509, %r210, %r212;
	add.s32 	%r495, %r495, 4096;
	add.s32 	%r494, %r494, 4096;
	add.s32 	%r493, %r493, 16;
	setp.ne.s32 	%p10, %r493, 0;
	@%p10 bra 	$L__BB6_35;
	add.s32 	%r501, %r495, -2048;
$L__BB6_37:
	setp.eq.s32 	%p11, %r51, 0;
	@%p11 bra 	$L__BB6_46;
	and.b32  	%r67, %r50, 7;
	setp.lt.u32 	%p12, %r51, 8;
	@%p12 bra 	$L__BB6_40;
	add.s32 	%r214, %r501, %r492;
	mul.wide.u32 	%rd47, %r214, 4;
	add.s64 	%rd48, %rd2, %rd47;
	ld.global.u32 	%r215, [%rd48];
	min.u32 	%r216, %r509, %r215;
	add.s32 	%r217, %r214, 256;
	mul.wide.u32 	%rd49, %r217, 4;
	add.s64 	%rd50, %rd2, %rd49;
	ld.global.u32 	%r218, [%rd50];
	min.u32 	%r219, %r216, %r218;
	add.s32 	%r220, %r214, 512;
	mul.wide.u32 	%rd51, %r220, 4;
	add.s64 	%rd52, %rd2, %rd51;
	ld.global.u32 	%r221, [%rd52];
	min.u32 	%r222, %r219, %r221;
	add.s32 	%r223, %r214, 768;
	mul.wide.u32 	%rd53, %r223, 4;
	add.s64 	%rd54, %rd2, %rd53;
	ld.global.u32 	%r224, [%rd54];
	min.u32 	%r225, %r222, %r224;
	add.s32 	%r226, %r214, 1024;
	mul.wide.u32 	%rd55, %r226, 4;
	add.s64 	%rd56, %rd2, %rd55;
	ld.global.u32 	%r227, [%rd56];
	min.u32 	%r228, %r225, %r227;
	add.s32 	%r229, %r214, 1280;
	mul.wide.u32 	%rd57, %r229, 4;
	add.s64 	%rd58, %rd2, %rd57;
	ld.global.u32 	%r230, [%rd58];
	min.u32 	%r231, %r228, %r230;
	add.s32 	%r232, %r214, 1536;
	mul.wide.u32 	%rd59, %r232, 4;
	add.s64 	%rd60, %rd2, %rd59;
	ld.global.u32 	%r233, [%rd60];
	min.u32 	%r234, %r231, %r233;
	add.s32 	%r235, %r214, 1792;
	mul.wide.u32 	%rd61, %r235, 4;
	add.s64 	%rd62, %rd2, %rd61;
	ld.global.u32 	%r236, [%rd62];
	min.u32 	%r509, %r234, %r236;
	add.s32 	%r501, %r501, 2048;
$L__BB6_40:
	setp.eq.s32 	%p13, %r67, 0;
	@%p13 bra 	$L__BB6_46;
	and.b32  	%r73, %r50, 3;
	setp.lt.u32 	%p14, %r67, 4;
	@%p14 bra 	$L__BB6_43;
	add.s32 	%r238, %r501, %r492;
	mul.wide.u32 	%rd63, %r238, 4;
	add.s64 	%rd64, %rd2, %rd63;
	ld.global.u32 	%r239, [%rd64];
	min.u32 	%r240, %r509, %r239;
	add.s32 	%r241, %r238, 256;
	mul.wide.u32 	%rd65, %r241, 4;
	add.s64 	%rd66, %rd2, %rd65;
	ld.global.u32 	%r242, [%rd66];
	min.u32 	%r243, %r240, %r242;
	add.s32 	%r244, %r238, 512;
	mul.wide.u32 	%rd67, %r244, 4;
	add.s64 	%rd68, %rd2, %rd67;
	ld.global.u32 	%r245, [%rd68];
	min.u32 	%r246, %r243, %r245;
	add.s32 	%r247, %r238, 768;
	mul.wide.u32 	%rd69, %r247, 4;
	add.s64 	%rd70, %rd2, %rd69;
	ld.global.u32 	%r248, [%rd70];
	min.u32 	%r509, %r246, %r248;
	add.s32 	%r501, %r501, 1024;
$L__BB6_43:
	setp.eq.s32 	%p15, %r73, 0;
	@%p15 bra 	$L__BB6_46;
	add.s32 	%r507, %r501, %r492;
	neg.s32 	%r506, %r73;
$L__BB6_45:
	.pragma "nounroll";
	mul.wide.u32 	%rd71, %r507, 4;
	add.s64 	%rd72, %rd2, %rd71;
	ld.global.u32 	%r249, [%rd72];
	min.u32 	%r509, %r509, %r249;
	add.s32 	%r507, %r507, 256;
	add.s32 	%r506, %r506, 1;
	setp.ne.s32 	%p16, %r506, 0;
	@%p16 bra 	$L__BB6_45;
$L__BB6_46:
	// begin inline asm
	mov.u32 %r250, %laneid;
	// end inline asm
	mov.b32 	%r253, 1;
	mov.b32 	%r274, 31;
	mov.b32 	%r275, -1;
	// begin inline asm
	shfl.sync.down.b32 %r251, %r509, %r253, %r274, %r275;
	// end inline asm
	setp.gt.s32 	%p17, %r250, 30;
	min.u32 	%r276, %r509, %r251;
	selp.b32 	%r257, %r509, %r276, %p17;
	mov.b32 	%r258, 2;
	// begin inline asm
	shfl.sync.down.b32 %r256, %r257, %r258, %r274, %r275;
	// end inline asm
	setp.gt.s32 	%p18, %r250, 29;
	min.u32 	%r277, %r257, %r256;
	selp.b32 	%r262, %r257, %r277, %p18;
	mov.b32 	%r263, 4;
	// begin inline asm
	shfl.sync.down.b32 %r261, %r262, %r263, %r274, %r275;
	// end inline asm
	setp.gt.s32 	%p19, %r250, 27;
	min.u32 	%r278, %r262, %r261;
	selp.b32 	%r267, %r262, %r278, %p19;
	mov.b32 	%r268, 8;
	// begin inline asm
	shfl.sync.down.b32 %r266, %r267, %r268, %r274, %r275;
	// end inline asm
	setp.gt.s32 	%p20, %r250, 23;
	min.u32 	%r279, %r267, %r266;
	selp.b32 	%r272, %r267, %r279, %p20;
	mov.b32 	%r273, 16;
	// begin inline asm
	shfl.sync.down.b32 %r271, %r272, %r273, %r274, %r275;
	// end inline asm
	setp.gt.s32 	%p21, %r250, 15;
	min.u32 	%r88, %r272, %r271;
	selp.b32 	%r510, %r272, %r88, %p21;
	setp.ne.s32 	%p22, %r250, 0;
	@%p22 bra 	$L__BB6_48;
	shr.u32 	%r280, %r41, 3;
	and.b32  	%r281, %r280, 124;
	mov.u32 	%r282, _ZZN3cub18CUB_300001_SM_10006detail6reduce28DeviceReduceSingleTileKernelINS2_10policy_hubIjjN4cuda3__47minimumIjEEE10Policy1000EN6thrust24THRUST_300001_SM_1000_NS6detail15normal_iteratorINSC_10device_ptrIjEEEEPijS8_ijNS5_3std3__410__identityEEEvT0_T1_T2_T3_T4_T6_E12temp_storage;
	add.s32 	%r283, %r282, %r281;
	st.shared.u32 	[%r283+8], %r88;
$L__BB6_48:
	bar.sync 	0;
	setp.ne.s32 	%p23, %r41, 0;
	@%p23 bra 	$L__BB6_50;
	ld.shared.u32 	%r284, [_ZZN3cub18CUB_300001_SM_10006detail6reduce28DeviceReduceSingleTileKernelINS2_10policy_hubIjjN4cuda3__47minimumIjEEE10Policy1000EN6thrust24THRUST_300001_SM_1000_NS6detail15normal_iteratorINSC_10device_ptrIjEEEEPijS8_ijNS5_3std3__410__identityEEEvT0_T1_T2_T3_T4_T6_E12temp_storage+12];
	min.u32 	%r285, %r510, %r284;
	ld.shared.u32 	%r286, [_ZZN3cub18CUB_300001_SM_10006detail6reduce28DeviceReduceSingleTileKernelINS2_10policy_hubIjjN4cuda3__47minimumIjEEE10Policy1000EN6thrust24THRUST_300001_SM_1000_NS6detail15normal_iteratorINSC_10device_ptrIjEEEEPijS8_ijNS5_3std3__410__identityEEEvT0_T1_T2_T3_T4_T6_E12temp_storage+16];
	min.u32 	%r287, %r285, %r286;
	ld.shared.u32 	%r288, [_ZZN3cub18CUB_300001_SM_10006detail6reduce28DeviceReduceSingleTileKernelINS2_10policy_hubIjjN4cuda3__47minimumIjEEE10Policy1000EN6thrust24THRUST_300001_SM_1000_NS6detail15normal_iteratorINSC_10device_ptrIjEEEEPijS8_ijNS5_3std3__410__identityEEEvT0_T1_T2_T3_T4_T6_E12temp_storage+20];
	min.u32 	%r289, %r287, %r288;
	ld.shared.u32 	%r290, [_ZZN3cub18CUB_300001_SM_10006detail6reduce28DeviceReduceSingleTileKernelINS2_10policy_hubIjjN4cuda3__47minimumIjEEE10Policy1000EN6thrust24THRUST_300001_SM_1000_NS6detail15normal_iteratorINSC_10device_ptrIjEEEEPijS8_ijNS5_3std3__410__identityEEEvT0_T1_T2_T3_T4_T6_E12temp_storage+24];
	min.u32 	%r291, %r289, %r290;
	ld.shared.u32 	%r292, [_ZZN3cub18CUB_300001_SM_10006detail6reduce28DeviceReduceSingleTileKernelINS2_10policy_hubIjjN4cuda3__47minimumIjEEE10Policy1000EN6thrust24THRUST_300001_SM_1000_NS6detail15normal_iteratorINSC_10device_ptrIjEEEEPijS8_ijNS5_3std3__410__identityEEEvT0_T1_T2_T3_T4_T6_E12temp_storage+28];
	min.u32 	%r293, %r291, %r292;
	ld.shared.u32 	%r294, [_ZZN3cub18CUB_300001_SM_10006detail6reduce28DeviceReduceSingleTileKernelINS2_10policy_hubIjjN4cuda3__47minimumIjEEE10Policy1000EN6thrust24THRUST_300001_SM_1000_NS6detail15normal_iteratorINSC_10device_ptrIjEEEEPijS8_ijNS5_3std3__410__identityEEEvT0_T1_T2_T3_T4_T6_E12temp_storage+32];
	min.u32 	%r295, %r293, %r294;
	ld.shared.u32 	%r296, [_ZZN3cub18CUB_300001_SM_10006detail6reduce28DeviceReduceSingleTileKernelINS2_10policy_hubIjjN4cuda3__47minimumIjEEE10Policy1000EN6thrust24THRUST_300001_SM_1000_NS6detail15normal_iteratorINSC_10device_ptrIjEEEEPijS8_ijNS5_3std3__410__identityEEEvT0_T1_T2_T3_T4_T6_E12temp_storage+36];
	min.u32 	%r510, %r295, %r296;
$L__BB6_50:
	mov.u32 	%r469, %tid.x;
	setp.ne.s32 	%p57, %r469, 0;
	@%p57 bra 	$L__BB6_52;
	min.u32 	%r470, %r93, %r510;
	st.global.u32 	[%rd1], %r470;
$L__BB6_52:
	ret;

}
	// .globl	_ZN3cub18CUB_300001_SM_10006detail6reduce18DeviceReduceKernelINS2_10policy_hubIjjN4cuda3__47minimumIjEEE10Policy1000EN6thrust24THRUST_300001_SM_1000_NS6detail15normal_iteratorINSC_10device_ptrIjEEEEjS8_jNS5_3std3__410__identityEEEvT0_PT3_T1_NS0_13GridEvenShareISO_EET2_T4_
.visible .entry _ZN3cub18CUB_300001_SM_10006detail6reduce18DeviceReduceKernelINS2_10policy_hubIjjN4cuda3__47minimumIjEEE10Policy1000EN6thrust24THRUST_300001_SM_1000_NS6detail15normal_iteratorINSC_10device_ptrIjEEEEjS8_jNS5_3std3__410__identityEEEvT0_PT3_T1_NS0_13GridEvenShareISO_EET2_T4_(
	.param .align 8 .b8 _ZN3cub18CUB_300001_SM_10006detail6reduce18DeviceReduceKernelINS2_10policy_hubIjjN4cuda3__47minimumIjEEE10Policy1000EN6thrust24THRUST_300001_SM_1000_NS6detail15normal_iteratorINSC_10device_ptrIjEEEEjS8_jNS5_3std3__410__identityEEEvT0_PT3_T1_NS0_13GridEvenShareISO_EET2_T4__param_0[8],
	.param .u64 .ptr .align 1 _ZN3cub18CUB_300001_SM_10006detail6reduce18DeviceReduceKernelINS2_10policy_hubIjjN4cuda3__47minimumIjEEE10Policy1000EN6thrust24THRUST_300001_SM_1000_NS6detail15normal_iteratorINSC_10device_ptrIjEEEEjS8_jNS5_3std3__410__identityEEEvT0_PT3_T1_NS0_13GridEvenShareISO_EET2_T4__param_1,
	.param .u32 _ZN3cub18CUB_300001_SM_10006detail6reduce18DeviceReduceKernelINS2_10policy_hubIjjN4cuda3__47minimumIjEEE10Policy1000EN6thrust24THRUST_300001_SM_1000_NS6detail15normal_iteratorINSC_10device_ptrIjEEEEjS8_jNS5_3std3__410__identityEEEvT0_PT3_T1_NS0_13GridEvenShareISO_EET2_T4__param_2,
	.param .align 4 .b8 _ZN3cub18CUB_300001_SM_10006detail6reduce18DeviceReduceKernelINS2_10policy_hubIjjN4cuda3__47minimumIjEEE10Policy1000EN6thrust24THRUST_300001_SM_1000_NS6detail15normal_iteratorINSC_10device_ptrIjEEEEjS8_jNS5_3std3__410__identityEEEvT0_PT3_T1_NS0_13GridEvenShareISO_EET2_T4__param_3[40],
	.param .align 1 .b8 _ZN3cub18CUB_300001_SM_10006detail6reduce18DeviceReduceKernelINS2_10policy_hubIjjN4cuda3__47minimumIjEEE10Policy1000EN6thrust24THRUST_300001_SM_1000_NS6detail15normal_iteratorINSC_10device_ptrIjEEEEjS8_jNS5_3std3__410__identityEEEvT0_PT3_T1_NS0_13GridEvenShareISO_EET2_T4__param_4[1],
	.param .align 1 .b8 _ZN3cub18CUB_300001_SM_10006detail6reduce18DeviceReduceKernelINS2_10policy_hubIjjN4cuda3__47minimumIjEEE10Policy1000EN6thrust24THRUST_300001_SM_1000_NS6detail15normal_iteratorINSC_10device_ptrIjEEEEjS8_jNS5_3std3__410__identityEEEvT0_PT3_T1_NS0_13GridEvenShareISO_EET2_T4__param_5[1]
)
.maxntid 256
{
	.reg .pred 	%p<57>;
	.reg .b16 	%rs<4>;
	.reg .b32 	%r<575>;
	.reg .b64 	%rd<130>;
	// demoted variable
	.shared .align 4 .b8 _ZZN3cub18CUB_300001_SM_10006detail6reduce18DeviceReduceKernelINS2_10policy_hubIjjN4cuda3__47minimumIjEEE10Policy1000EN6thrust24THRUST_300001_SM_1000_NS6detail15normal_iteratorINSC_10device_ptrIjEEEEjS8_jNS5_3std3__410__identityEEEvT0_PT3_T1_NS0_13GridEvenShareISO_EET2_T4_E12temp_storage[44];
	ld.param.u32 	%r1, [_ZN3cub18CUB_300001_SM_10006detail6reduce18DeviceReduceKernelINS2_10policy_hubIjjN4cuda3__47minimumIjEEE10Policy1000EN6thrust24THRUST_300001_SM_1000_NS6detail15normal_iteratorINSC_10device_ptrIjEEEEjS8_jNS5_3std3__410__identityEEEvT0_PT3_T1_NS0_13GridEvenShareISO_EET2_T4__param_3+20];
	ld.param.u32 	%r2, [_ZN3cub18CUB_300001_SM_10006detail6reduce18DeviceReduceKernelINS2_10policy_hubIjjN4cuda3__47minimumIjEEE10Policy1000EN6thrust24THRUST_300001_SM_1000_NS6detail15normal_iteratorINSC_10device_ptrIjEEEEjS8_jNS5_3std3__410__identityEEEvT0_PT3_T1_NS0_13GridEvenShareISO_EET2_T4__param_3+24];
	ld.param.u64 	%rd3, [_ZN3cub18CUB_300001_SM_10006detail6reduce18DeviceReduceKernelINS2_10policy_hubIjjN4cuda3__47minimumIjEEE10Policy1000EN6thrust24THRUST_300001_SM_1000_NS6detail15normal_iteratorINSC_10device_ptrIjEEEEjS8_jNS5_3std3__410__identityEEEvT0_PT3_T1_NS0_13GridEvenShareISO_EET2_T4__param_0];
	cvta.to.global.u64 	%rd1, %rd3;
	mov.u32 	%r3, %ctaid.x;
	shl.b32 	%r4, %r2, 12;
	shl.b32 	%r556, %r3, 12;
	sub.s32 	%r6, %r1, %r556;
	setp.gt.u32 	%p1, %r6, 4095;
	@%p1 bra 	$L__BB7_26;
	mov.u32 	%r7, %tid.x;
	setp.ge.u32 	%p23, %r7, %r6;
	mov.b32 	%r550, 0;
	mov.u32 	%r539, %r7;
	@%p23 bra 	$L__BB7_3;
	add.s32 	%r331, %r556, %r7;
	mul.wide.u32 	%rd66, %r331, 4;
	add.s64 	%rd67, %rd1, %rd66;
	ld.global.u32 	%r550, [%rd67];
	add.s32 	%r539, %r7, 256;
$L__BB7_3:
	setp.ge.u32 	%p24, %r539, %r6;
	@%p24 bra 	$L__BB7_17;
	not.b32 	%r333, %r539;
	add.s32 	%r334, %r1, %r333;
	sub.s32 	%r335, %r334, %r556;
	shr.u32 	%r336, %r335, 8;
	add.s32 	%r12, %r336, 1;
	and.b32  	%r13, %r12, 15;
	setp.lt.u32 	%p25, %r335, 3840;
	@%p25 bra 	$L__BB7_8;
	or.b32  	%r536, %r539, 2048;
	add.s32 	%r535, %r539, %r556;
	and.b32  	%r337, %r12, 33554416;
	neg.s32 	%r534, %r337;
$L__BB7_6:
	.pragma "nounroll";
	mul.wide.u32 	%rd68, %r535, 4;
	add.s64 	%rd69, %rd1, %rd68;
	ld.global.u32 	%r338, [%rd69];
	min.u32 	%r339, %r550, %r338;
	add.s32 	%r340, %r535, 256;
	mul.wide.u32 	%rd70, %r340, 4;
	add.s64 	%rd71, %rd1, %rd70;
	ld.global.u32 	%r341, [%rd71];
	min.u32 	%r342, %r339, %r341;
	add.s32 	%r343, %r535, 512;
	mul.wide.u32 	%rd72, %r343, 4;
	add.s64 	%rd73, %rd1, %rd72;
	ld.global.u32 	%r344, [%rd73];
	min.u32 	%r345, %r342, %r344;
	add.s32 	%r346, %r535, 768;
	mul.wide.u32 	%rd74, %r346, 4;
	add.s64 	%rd75, %rd1, %rd74;
	ld.global.u32 	%r347, [%rd75];
	min.u32 	%r348, %r345, %r347;
	add.s32 	%r349, %r535, 1024;
	mul.wide.u32 	%rd76, %r349, 4;
	add.s64 	%rd77, %rd1, %rd76;
	ld.global.u32 	%r350, [%rd77];
	min.u32 	%r351, %r348, %r350;
	add.s32 	%r352, %r535, 1280;
	mul.wide.u32 	%rd78, %r352, 4;
	add.s64 	%rd79, %rd1, %rd78;
	ld.global.u32 	%r353, [%rd79];
	min.u32 	%r354, %r351, %r353;
	add.s32 	%r355, %r535, 1536;
	mul.wide.u32 	%rd80, %r355, 4;
	add.s64 	%rd81, %rd1, %rd80;
	ld.global.u32 	%r356, [%rd81];
	min.u32 	%r357, %r354, %r356;
	add.s32 	%r358, %r535, 1792;
	mul.wide.u32 	%rd82, %r358, 4;
	add.s64 	%rd83, %rd1, %rd82;
	ld.global.u32 	%r359, [%rd83];
	min.u32 	%r360, %r357, %r359;
	add.s32 	%r361, %r535, 2048;
	mul.wide.u32 	%rd84, %r361, 4;
	add.s64 	%rd85, %rd1, %rd84;
	ld.global.u32 	%r362, [%rd85];
	min.u32 	%r363, %r360, %r362;
	add.s32 	%r364, %r535, 2304;
	mul.wide.u32 	%rd86, %r364, 4;
	add.s64 	%rd87, %rd1, %rd86;
	ld.global.u32 	%r365, [%rd87];
	min.u32 	%r366, %r363, %r365;
	add.s32 	%r367, %r535, 2560;
	mul.wide.u32 	%rd88, %r367, 4;
	add.s64 	%rd89, %rd1, %rd88;
	ld.global.u32 	%r368, [%rd89];
	min.u32 	%r369, %r366, %r368;
	add.s32 	%r370, %r535, 2816;
	mul.wide.u32 	%rd90, %r370, 4;
	add.s64 	%rd91, %rd1, %rd90;
	ld.global.u32 	%r371, [%rd91];
	min.u32 	%r372, %r369, %r371;
	add.s32 	%r373, %r535, 3072;
	mul.wide.u32 	%rd92, %r373, 4;
	add.s64 	%rd93, %rd1, %rd92;
	ld.global.u32 	%r374, [%rd93];
	min.u32 	%r375, %r372, %r374;
	add.s32 	%r376, %r535, 3328;
	mul.wide.u32 	%rd94, %r376, 4;
	add.s64 	%rd95, %rd1, %rd94;
	ld.global.u32 	%r377, [%rd95];
	min.u32 	%r378, %r375, %r377;
	add.s32 	%r379, %r535, 3584;
	mul.wide.u32 	%rd96, %r379, 4;
	add.s64 	%rd97, %rd1, %rd96;
	ld.global.u32 	%r380, [%rd97];
	min.u32 	%r381, %r378, %r380;
	add.s32 	%r382, %r535, 3840;
	mul.wide.u32 	%rd98, %r382, 4;
	add.s64 	%rd99, %rd1, %rd98;
	ld.global.u32 	%r383, [%rd99];
	min.u32 	%r550, %r381, %r383;
	add.s32 	%r536, %r536, 4096;
	add.s32 	%r535, %r535, 4096;
	add.s32 	%r534, %r534, 16;
	setp.ne.s32 	%p26, %r534, 0;
	@%p26 bra 	$L__BB7_6;
	add.s32 	%r539, %r536, -2048;
$L__BB7_8:
	setp.eq.s32 	%p27, %r13, 0;
	@%p27 bra 	$L__BB7_17;
	and.b32  	%r29, %r12, 7;
	setp.lt.u32 	%p28, %r13, 8;
	@%p28 bra 	$L__BB7_11;
	add.s32 	%r385, %r556, %r539;
	mul.wide.u32 	%rd100, %r385, 4;
	add.s64 	%rd101, %rd1, %rd100;
	ld.global.u32 	%r386, [%rd101];
	min.u32 	%r387, %r550, %r386;
	add.s32 	%r388, %r385, 256;
	mul.wide.u32 	%rd102, %r388, 4;
	add.s64 	%rd103, %rd1, %rd102;
	ld.global.u32 	%r389, [%rd103];
	min.u32 	%r390, %r387, %r389;
	add.s32 	%r391, %r385, 512;
	mul.wide.u32 	%rd104, %r391, 4;
	add.s64 	%rd105, %rd1, %rd104;
	ld.global.u32 	%r392, [%rd105];
	min.u32 	%r393, %r390, %r392;
	add.s32 	%r394, %r385, 768;
	mul.wide.u32 	%rd106, %r394, 4;
	add.s64 	%rd107, %rd1, %rd106;
	ld.global.u32 	%r395, [%rd107];
	min.u32 	%r396, %r393, %r395;
	add.s32 	%r397, %r385, 1024;
	mul.wide.u32 	%rd108, %r397, 4;
	add.s64 	%rd109, %rd1, %rd108;
	ld.global.u32 	%r398, [%rd109];
	min.u32 	%r399, %r396, %r398;
	add.s32 	%r400, %r385, 1280;
	mul.wide.u32 	%rd110, %r400, 4;
	add.s64 	%rd111, %rd1, %rd110;
	ld.global.u32 	%r401, [%rd111];
	min.u32 	%r402, %r399, %r401;
	add.s32 	%r403, %r385, 1536;
	mul.wide.u32 	%rd112, %r403, 4;
	add.s64 	%rd113, %rd1, %rd112;
	ld.global.u32 	%r404, [%rd113];
	min.u32 	%r405, %r402, %r404;
	add.s32 	%r406, %r385, 1792;
	mul.wide.u32 	%rd114, %r406, 4;
	add.s64 	%rd115, %rd1, %rd114;
	ld.global.u32 	%r407, [%rd115];
	min.u32 	%r550, %r405, %r407;
	add.s32 	%r539, %r539, 2048;
$L__BB7_11:
	setp.eq.s32 	%p29, %r29, 0;
	@%p29 bra 	$L__BB7_17;
	and.b32  	%r35, %r12, 3;
	setp.lt.u32 	%p30, %r29, 4;
	@%p30 bra 	$L__BB7_14;
	add.s32 	%r409, %r556, %r539;
	mul.wide.u32 	%rd116, %r409, 4;
	add.s64 	%rd117, %rd1, %rd116;
	ld.global.u32 	%r410, [%rd117];
	min.u32 	%r411, %r550, %r410;
	add.s32 	%r412, %r409, 256;
	mul.wide.u32 	%rd118, %r412, 4;
	add.s64 	%rd119, %rd1, %rd118;
	ld.global.u32 	%r413, [%rd119];
	min.u32 	%r414, %r411, %r413;
	add.s32 	%r415, %r409, 512;
	mul.wide.u32 	%rd120, %r415, 4;
	add.s64 	%rd121, %rd1, %rd120;
	ld.global.u32 	%r416, [%rd121];
	min.u32 	%r417, %r414, %r416;
	add.s32 	%r418, %r409, 768;
	mul.wide.u32 	%rd122, %r418, 4;
	add.s64 	%rd123, %rd1, %rd122;
	ld.global.u32 	%r419, [%rd123];
	min.u32 	%r550, %r417, %r419;
	add.s32 	%r539, %r539, 1024;
$L__BB7_14:
	setp.eq.s32 	%p31, %r35, 0;
	@%p31 bra 	$L__BB7_17;
	add.s32 	%r548, %r539, %r556;
	neg.s32 	%r547, %r35;
$L__BB7_16:
	.pragma "nounroll";
	mul.wide.u32 	%rd124, %r548, 4;
	add.s64 	%rd125, %rd1, %rd124;
	ld.global.u32 	%r420, [%rd125];
	min.u32 	%r550, %r550, %r420;
	add.s32 	%r548, %r548, 256;
	add.s32 	%r547, %r547, 1;
	setp.ne.s32 	%p32, %r547, 0;
	@%p32 bra 	$L__BB7_16;
$L__BB7_17:
	setp.lt.u32 	%p33, %r6, 256;
	@%p33 bra 	$L__BB7_22;
	// begin inline asm
	mov.u32 %r484, %laneid;
	// end inline asm
	mov.b32 	%r487, 1;
	mov.b32 	%r508, 31;
	mov.b32 	%r509, -1;
	// begin inline asm
	shfl.sync.down.b32 %r485, %r550, %r487, %r508, %r509;
	// end inline asm
	setp.gt.s32 	%p49, %r484, 30;
	min.u32 	%r510, %r550, %r485;
	selp.b32 	%r491, %r550, %r510, %p49;
	mov.b32 	%r492, 2;
	// begin inline asm
	shfl.sync.down.b32 %r490, %r491, %r492, %r508, %r509;
	// end inline asm
	setp.gt.s32 	%p50, %r484, 29;
	min.u32 	%r511, %r491, %r490;
	selp.b32 	%r496, %r491, %r511, %p50;
	mov.b32 	%r497, 4;
	// begin inline asm
	shfl.sync.down.b32 %r495, %r496, %r497, %r508, %r509;
	// end inline asm
	setp.gt.s32 	%p51, %r484, 27;
	min.u32 	%r512, %r496, %r495;
	selp.b32 	%r501, %r496, %r512, %p51;
	mov.b32 	%r502, 8;
	// begin inline asm
	shfl.sync.down.b32 %r500, %r501, %r502, %r508, %r509;
	// end inline asm
	setp.gt.s32 	%p52, %r484, 23;
	min.u32 	%r513, %r501, %r500;
	selp.b32 	%r506, %r501, %r513, %p52;
	mov.b32 	%r507, 16;
	// begin inline asm
	shfl.sync.down.b32 %r505, %r506, %r507, %r508, %r509;
	// end inline asm
	setp.gt.s32 	%p53, %r484, 15;
	min.u32 	%r50, %r506, %r505;
	selp.b32 	%r574, %r506, %r50, %p53;
	setp.ne.s32 	%p54, %r484, 0;
	@%p54 bra 	$L__BB7_20;
	shr.u32 	%r514, %r7, 3;
	and.b32  	%r515, %r514, 124;
	mov.u32 	%r516, _ZZN3cub18CUB_300001_SM_10006detail6reduce18DeviceReduceKernelINS2_10policy_hubIjjN4cuda3__47minimumIjEEE10Policy1000EN6thrust24THRUST_300001_SM_1000_NS6detail15normal_iteratorINSC_10device_ptrIjEEEEjS8_jNS5_3std3__410__identityEEEvT0_PT3_T1_NS0_13GridEvenShareISO_EET2_T4_E12temp_storage;
	add.s32 	%r517, %r516, %r515;
	st.shared.u32 	[%r517+8], %r50;
$L__BB7_20:
	bar.sync 	0;
	setp.ne.s32 	%p55, %r7, 0;
	@%p55 bra 	$L__BB7_48;
	ld.shared.u32 	%r518, [_ZZN3cub18CUB_300001_SM_10006detail6reduce18DeviceReduceKernelINS2_10policy_hubIjjN4cuda3__47minimumIjEEE10Policy1000EN6thrust24THRUST_300001_SM_1000_NS6detail15normal_iteratorINSC_10device_ptrIjEEEEjS8_jNS5_3std3__410__identityEEEvT0_PT3_T1_NS0_13GridEvenShareISO_EET2_T4_E12temp_storage+12];
	min.u32 	%r519, %r574, %r518;
	ld.shared.u32 	%r520, [_ZZN3cub18CUB_300001_SM_10006detail6reduce18DeviceReduceKernelINS2_10policy_hubIjjN4cuda3__47minimumIjEEE10Policy1000EN6thrust24THRUST_300001_SM_1000_NS6detail15normal_iteratorINSC_10device_ptrIjEEEEjS8_jNS5_3std3__410__identityEEEvT0_PT3_T1_NS0_13GridEvenShareISO_EET2_T4_E12temp_storage+16];
	min.u32 	%r521, %r519, %r520;
	ld.shared.u32 	%r522, [_ZZN3cub18CUB_300001_SM_10006detail6reduce18DeviceReduceKernelINS2_10policy_hubIjjN4cuda3__47minimumIjEEE10Policy1000EN6thrust24THRUST_300001_SM_1000_NS6detail15normal_iteratorINSC_10device_ptrIjEEEEjS8_jNS5_3std3__410__identityEEEvT0_PT3_T1_NS0_13GridEvenShareISO_EET2_T4_E12temp_storage+20];
	min.u32 	%r523, %r521, %r522;
	ld.shared.u32 	%r524, [_ZZN3cub18CUB_300001_SM_10006detail6reduce18DeviceReduceKernelINS2_10policy_hubIjjN4cuda3__47minimumIjEEE10Policy1000EN6thrust24THRUST_300001_SM_1000_NS6detail15normal_iteratorINSC_10device_ptrIjEEEEjS8_jNS5_3std3__410__identityEEEvT0_PT3_T1_NS0_13GridEvenShareISO_EET2_T4_E12temp_storage+24];
	min.u32 	%r525, %r523, %r524;
	ld.shared.u32 	%r526, [_ZZN3cub18CUB_300001_SM_10006detail6reduce18DeviceReduceKernelINS2_10policy_hubIjjN4cuda3__47minimumIjEEE10Policy1000EN6thrust24THRUST_300001_SM_1000_NS6detail15normal_iteratorINSC_10device_ptrIjEEEEjS8_jNS5_3std3__410__identityEEEvT0_PT3_T1_NS0_13GridEvenShareISO_EET2_T4_E12temp_storage+28];
	min.u32 	%r527, %r525, %r526;
	ld.shared.u32 	%r528, [_ZZN3cub18CUB_300001_SM_10006detail6reduce18DeviceReduceKernelINS2_10policy_hubIjjN4cuda3__47minimumIjEEE10Policy1000EN6thrust24THRUST_300001_SM_1000_NS6detail15normal_iteratorINSC_10device_ptrIjEEEEjS8_jNS5_3std3__410__identityEEEvT0_PT3_T1_NS0_13GridEvenShareISO_EET2_T4_E12temp_storage+32];
	min.u32 	%r529, %r527, %r528;
	ld.shared.u32 	%r530, [_ZZN3cub18CUB_300001_SM_10006detail6reduce18DeviceReduceKernelINS2_10policy_hubIjjN4cuda3__47minimumIjEEE10Policy1000EN6thrust24THRUST_300001_SM_1000_NS6detail15normal_iteratorINSC_10device_ptrIjEEEEjS8_jNS5_3std3__410__identityEEEvT0_PT3_T1_NS0_13GridEvenShareISO_EET2_T4_E12temp_storage+36];
	min.u32 	%r574, %r529, %r530;
	bra.uni 	$L__BB7_48;
$L__BB7_22:
	// begin inline asm
	mov.u32 %r421, %laneid;
	// end inline asm
	and.b32  	%r447, %r7, 992;
	add.s32 	%r448, %r447, 32;
	setp.gt.u32 	%p34, %r448, %r6;
	not.b32 	%r449, %r447;
	add.s32 	%r450, %r6, %r449;
	selp.b32 	%r445, %r450, 31, %p34;
	mov.b32 	%r424, 1;
	mov.b32 	%r446, -1;
	// begin inline asm
	shfl.sync.down.b32 %r422, %r550, %r424, %r445, %r446;
	// end inline asm
	setp.lt.s32 	%p35, %r421, %r445;
	min.u32 	%r451, %r550, %r422;
	selp.b32 	%r428, %r451, %r550, %p35;
	mov.b32 	%r429, 2;
	// begin inline asm
	shfl.sync.down.b32 %r427, %r428, %r429, %r445, %r446;
	// end inline asm
	add.s32 	%r452, %r421, 2;
	setp.gt.s32 	%p36, %r452, %r445;
	min.u32 	%r453, %r428, %r427;
	selp.b32 	%r433, %r428, %r453, %p36;
	mov.b32 	%r434, 4;
	// begin inline asm
	shfl.sync.down.b32 %r432, %r433, %r434, %r445, %r446;
	// end inline asm
	add.s32 	%r454, %r421, 4;
	setp.gt.s32 	%p37, %r454, %r445;
	min.u32 	%r455, %r433, %r432;
	selp.b32 	%r438, %r433, %r455, %p37;
	mov.b32 	%r439, 8;
	// begin inline asm
	shfl.sync.down.b32 %r437, %r438, %r439, %r445, %r446;
	// end inline asm
	add.s32 	%r456, %r421, 8;
	setp.gt.s32 	%p38, %r456, %r445;
	min.u32 	%r457, %r438, %r437;
	selp.b32 	%r443, %r438, %r457, %p38;
	mov.b32 	%r444, 16;
	// begin inline asm
	shfl.sync.down.b32 %r442, %r443, %r444, %r445, %r446;
	// end inline asm
	add.s32 	%r458, %r421, 16;
	setp.gt.s32 	%p39, %r458, %r445;
	min.u32 	%r459, %r443, %r442;
	selp.b32 	%r574, %r443, %r459, %p39;
	setp.ne.s32 	%p40, %r421, 0;
	@%p40 bra 	$L__BB7_24;
	shr.u32 	%r460, %r7, 3;
	and.b32  	%r461, %r460, 124;
	mov.u32 	%r462, _ZZN3cub18CUB_300001_SM_10006detail6reduce18DeviceReduceKernelINS2_10policy_hubIjjN4cuda3__47minimumIjEEE10Policy1000EN6thrust24THRUST_300001_SM_1000_NS6detail15normal_iteratorINSC_10device_ptrIjEEEEjS8_jNS5_3std3__410__identityEEEvT0_PT3_T1_NS0_13GridEvenShareISO_EET2_T4_E12temp_storage;
	add.s32 	%r463, %r462, %r461;
	st.shared.u32 	[%r463+8], %r574;
$L__BB7_24:
	bar.sync 	0;
	setp.ne.s32 	%p41, %r7, 0;
	@%p41 bra 	$L__BB7_48;
	setp.gt.u32 	%p42, %r6, 32;
	ld.shared.u32 	%r464, [_ZZN3cub18CUB_300001_SM_10006detail6reduce18DeviceReduceKernelINS2_10policy_hubIjjN4cuda3__47minimumIjEEE10Policy1000EN6thrust24THRUST_300001_SM_1000_NS6detail15normal_iteratorINSC_10device_ptrIjEEEEjS8_jNS5_3std3__410__identityEEEvT0_PT3_T1_NS0_13GridEvenShareISO_EET2_T4_E12temp_storage+12];
	min.u32 	%r465, %r574, %r464;
	selp.b32 	%r466, %r465, %r574, %p42;
	setp.gt.u32 	%p43, %r6, 64;
	ld.shared.u32 	%r467, [_ZZN3cub18CUB_300001_SM_10006detail6reduce18DeviceReduceKernelINS2_10policy_hubIjjN4cuda3__47minimumIjEEE10Policy1000EN6thrust24THRUST_300001_SM_1000_NS6detail15normal_iteratorINSC_10device_ptrIjEEEEjS8_jNS5_3std3__410__identityEEEvT0_PT3_T1_NS0_13GridEvenShareISO_EET2_T4_E12temp_storage+16];
	min.u32 	%r468, %r466, %r467;
	selp.b32 	%r469, %r468, %r466, %p43;
	setp.gt.u32 	%p44, %r6, 96;
	ld.shared.u32 	%r470, [_ZZN3cub18CUB_300001_SM_10006detail6reduce18DeviceReduceKernelINS2_10policy_hubIjjN4cuda3__47minimumIjEEE10Policy1000EN6thrust24THRUST_300001_SM_1000_NS6detail15normal_iteratorINSC_10device_ptrIjEEEEjS8_jNS5_3std3__410__identityEEEvT0_PT3_T1_NS0_13GridEvenShareISO_EET2_T4_E12temp_storage+20];
	min.u32 	%r471, %r469, %r470;
	selp.b32 	%r472, %r471, %r469, %p44;
	setp.gt.u32 	%p45, %r6, 128;
	ld.shared.u32 	%r473, [_ZZN3cub18CUB_300001_SM_10006detail6reduce18DeviceReduceKernelINS2_10policy_hubIjjN4cuda3__47minimumIjEEE10Policy1000EN6thrust24THRUST_300001_SM_1000_NS6detail15normal_iteratorINSC_10device_ptrIjEEEEjS8_jNS5_3std3__410__identityEEEvT0_PT3_T1_NS0_13GridEvenShareISO_EET2_T4_E12temp_storage+24];
	min.u32 	%r474, %r472, %r473;
	selp.b32 	%r475, %r474, %r472, %p45;
	setp.gt.u32 	%p46, %r6, 160;
	ld.shared.u32 	%r476, [_ZZN3cub18CUB_300001_SM_10006detail6reduce18DeviceReduceKernelINS2_10policy_hubIjjN4cuda3__47minimumIjEEE10Policy1000EN6thrust24THRUST_300001_SM_1000_NS6detail15normal_iteratorINSC_10device_ptrIjEEEEjS8_jNS5_3std3__410__identityEEEvT0_PT3_T1_NS0_13GridEvenShareISO_EET2_T4_E12temp_storage+28];
	min.u32 	%r477, %r475, %r476;
	selp.b32 	%r478, %r477, %r475, %p46;
	setp.gt.u32 	%p47, %r6, 192;
	ld.shared.u32 	%r479, [_ZZN3cub18CUB_300001_SM_10006detail6reduce18DeviceReduceKernelINS2_10policy_hubIjjN4cuda3__47minimumIjEEE10Policy1000EN6thrust24THRUST_300001_SM_1000_NS6detail15normal_iteratorINSC_10device_ptrIjEEEEjS8_jNS5_3std3__410__identityEEEvT0_PT3_T1_NS0_13GridEvenShareISO_EET2_T4_E12temp_storage+32];
	min.u32 	%r480, %r478, %r479;
	selp.b32 	%r481, %r480, %r478, %p47;
	setp.gt.u32 	%p48, %r6, 224;
	ld.shared.u32 	%r482, [_ZZN3cub18CUB_300001_SM_10006detail6reduce18DeviceReduceKernelINS2_10policy_hubIjjN4cuda3__47minimumIjEEE10Policy1000EN6thrust24THRUST_300001_SM_1000_NS6detail15normal_iteratorINSC_10device_ptrIjEEEEjS8_jNS5_3std3__410__identityEEEvT0_PT3_T1_NS0_13GridEvenShareISO_EET2_T4_E12temp_storage+36];
	min.u32 	%r483, %r481, %r482;
	selp.b32 	%r574, %r483, %r481, %p48;
	bra.uni 	$L__BB7_48;
$L__BB7_26:
	mov.u32 	%r55, %tid.x;
	add.s32 	%r112, %r55, %r556;
	mul.wide.u32 	%rd4, %r112, 4;
	add.s64 	%rd5, %rd1, %rd4;
	ld.global.u32 	%r113, [%rd5];
	ld.global.u32 	%r114, [%rd5+1024];
	ld.global.u32 	%r115, [%rd5+2048];
	ld.global.u32 	%r116, [%rd5+3072];
	ld.global.u32 	%r117, [%rd5+4096];
	ld.global.u32 	%r118, [%rd5+5120];
	ld.global.u32 	%r119, [%rd5+6144];
	ld.global.u32 	%r120, [%rd5+7168];
	ld.global.u32 	%r121, [%rd5+8192];
	ld.global.u32 	%r122, [%rd5+9216];
	ld.global.u32 	%r123, [%rd5+10240];
	ld.global.u32 	%r124, [%rd5+11264];
	ld.global.u32 	%r125, [%rd5+12288];
	ld.global.u32 	%r126, [%rd5+13312];
	ld.global.u32 	%r127, [%rd5+14336];
	ld.global.u32 	%r128, [%rd5+15360];
	min.u32 	%r129, %r113, %r114;
	min.u32 	%r130, %r129, %r115;
	min.u32 	%r131, %r116, %r117;
	min.u32 	%r132, %r131, %r118;
	min.u32 	%r133, %r119, %r120;
	min.u32 	%r134, %r133, %r121;
	min.u32 	%r135, %r122, %r123;
	min.u32 	%r136, %r135, %r124;
	min.u32 	%r137, %r125, %r126;
	min.u32 	%r138, %r137, %r127;
	min.u32 	%r139, %r130, %r132;
	min.u32 	%r140, %r139, %r134;
	min.u32 	%r141, %r136, %r138;
	min.u32 	%r142, %r141, %r128;
	min.u32 	%r573, %r140, %r142;
	setp.lt.u32 	%p2, %r6, %r4;
	@%p2 bra 	$L__BB7_44;
	add.s32 	%r57, %r4, %r556;
	not.b32 	%r144, %r55;
	add.s32 	%r145, %r144, %r1;
	sub.s32 	%r146, %r145, %r4;
	sub.s32 	%r552, %r146, %r556;
	add.s32 	%r147, %r57, %r55;
	add.s32 	%r551, %r147, 2048;
	mov.b32 	%r554, 0;
	mov.u32 	%r553, %r57;
$L__BB7_28:
	add.s32 	%r556, %r556, %r4;
	add.s32 	%r149, %r1, -4096;
	setp.gt.u32 	%p3, %r556, %r149;
	@%p3 bra 	$L__BB7_30;
	add.s32 	%r150, %r55, %r556;
	mul.wide.u32 	%rd6, %r150, 4;
	add.s64 	%rd7, %rd1, %rd6;
	ld.global.u32 	%r151, [%rd7];
	ld.global.u32 	%r152, [%rd7+1024];
	ld.global.u32 	%r153, [%rd7+2048];
	ld.global.u32 	%r154, [%rd7+3072];
	ld.global.u32 	%r155, [%rd7+4096];
	ld.global.u32 	%r156, [%rd7+5120];
	ld.global.u32 	%r157, [%rd7+6144];
	ld.global.u32 	%r158, [%rd7+7168];
	ld.global.u32 	%r159, [%rd7+8192];
	ld.global.u32 	%r160, [%rd7+9216];
	ld.global.u32 	%r161, [%rd7+10240];
	ld.global.u32 	%r162, [%rd7+11264];
	ld.global.u32 	%r163, [%rd7+12288];
	ld.global.u32 	%r164, [%rd7+13312];
	ld.global.u32 	%r165, [%rd7+14336];
	ld.global.u32 	%r166, [%rd7+15360];
	min.u32 	%r167, %r573, %r151;
	min.u32 	%r168, %r167, %r152;
	min.u32 	%r169, %r153, %r154;
	min.u32 	%r170, %r169, %r155;
	min.u32 	%r171, %r156, %r157;
	min.u32 	%r172, %r171, %r158;
	min.u32 	%r173, %r159, %r160;
	min.u32 	%r174, %r173, %r161;
	min.u32 	%r175, %r162, %r163;
	min.u32 	%r176, %r175, %r164;
	min.u32 	%r177, %r165, %r166;
	min.u32 	%r178, %r168, %r170;
	min.u32 	%r179, %r178, %r172;
	min.u32 	%r180, %r174, %r176;
	min.u32 	%r181, %r180, %r177;
	min.u32 	%r573, %r179, %r181;
	sub.s32 	%r182, %r1, %r556;
	setp.lt.u32 	%p4, %r182, %r4;
	add.s32 	%r554, %r554, 1;
	add.s32 	%r553, %r553, %r4;
	sub.s32 	%r552, %r552, %r4;
	add.s32 	%r551, %r551, %r4;
	@%p4 bra 	$L__BB7_44;
	bra.uni 	$L__BB7_28;
$L__BB7_30:
	setp.le.u32 	%p5, %r1, %r556;
	sub.s32 	%r184, %r1, %r556;
	setp.ge.s32 	%p6, %r55, %r184;
	or.pred  	%p7, %p5, %p6;
	@%p7 bra 	$L__BB7_44;
	not.b32 	%r187, %r55;
	add.s32 	%r188, %r1, %r187;
	sub.s32 	%r189, %r188, %r57;
	mul.lo.s32 	%r190, %r2, %r554;
	shl.b32 	%r191, %r190, 12;
	sub.s32 	%r192, %r189, %r191;
	shr.u32 	%r193, %r192, 8;
	add.s32 	%r72, %r193, 1;
	and.b32  	%r73, %r72, 15;
	setp.lt.u32 	%p8, %r192, 3840;
	mov.u32 	%r565, %r55;
	@%p8 bra 	$L__BB7_35;
	or.b32  	%r559, %r55, 2048;
	shr.u32 	%r194, %r552, 8;
	add.s32 	%r195, %r194, 1;
	and.b32  	%r196, %r195, 33554416;
	neg.s32 	%r557, %r196;
$L__BB7_33:
	.pragma "nounroll";
	add.s32 	%r197, %r551, -2048;
	mul.wide.u32 	%rd8, %r197, 4;
	add.s64 	%rd9, %rd1, %rd8;
	ld.global.u32 	%r198, [%rd9];
	min.u32 	%r199, %r573, %r198;
	add.s32 	%r200, %r551, -1792;
	mul.wide.u32 	%rd10, %r200, 4;
	add.s64 	%rd11, %rd1, %rd10;
	ld.global.u32 	%r201, [%rd11];
	min.u32 	%r202, %r199, %r201;
	add.s32 	%r203, %r551, -1536;
	mul.wide.u32 	%rd12, %r203, 4;
	add.s64 	%rd13, %rd1, %rd12;
	ld.global.u32 	%r204, [%rd13];
	min.u32 	%r205, %r202, %r204;
	add.s32 	%r206, %r551, -1280;
	mul.wide.u32 	%rd14, %r206, 4;
	add.s64 	%rd15, %rd1, %rd14;
	ld.global.u32 	%r207, [%rd15];
	min.u32 	%r208, %r205, %r207;
	add.s32 	%r209, %r551, -1024;
	mul.wide.u32 	%rd16, %r209, 4;
	add.s64 	%rd17, %rd1, %rd16;
	ld.global.u32 	%r210, [%rd17];
	min.u32 	%r211, %r208, %r210;
	add.s32 	%r212, %r551, -768;
	mul.wide.u32 	%rd18, %r212, 4;
	add.s64 	%rd19, %rd1, %rd18;
	ld.global.u32 	%r213, [%rd19];
	min.u32 	%r214, %r211, %r213;
	add.s32 	%r215, %r551, -512;
	mul.wide.u32 	%rd20, %r215, 4;
	add.s64 	%rd21, %rd1, %rd20;
	ld.global.u32 	%r216, [%rd21];
	min.u32 	%r217, %r214, %r216;
	add.s32 	%r218, %r551, 1792;
	add.s32 	%r219, %r551, -256;
	mul.wide.u32 	%rd22, %r219, 4;
	add.s64 	%rd23, %rd1, %rd22;
	ld.global.u32 	%r220, [%rd23];
	min.u32 	%r221, %r217, %r220;
	mul.wide.u32 	%rd24, %r551, 4;
	add.s64 	%rd25, %rd1, %rd24;
	ld.global.u32 	%r222, [%rd25];
	min.u32 	%r223, %r221, %r222;
	add.s32 	%r224, %r551, 256;
	mul.wide.u32 	%rd26, %r224, 4;
	add.s64 	%rd27, %rd1, %rd26;
	ld.global.u32 	%r225, [%rd27];
	min.u32 	%r226, %r223, %r225;
	add.s32 	%r227, %r551, 512;
	mul.wide.u32 	%rd28, %r227, 4;
	add.s64 	%rd29, %rd1, %rd28;
	ld.global.u32 	%r228, [%rd29];
	min.u32 	%r229, %r226, %r228;
	add.s32 	%r230, %r551, 768;
	mul.wide.u32 	%rd30, %r230, 4;
	add.s64 	%rd31, %rd1, %rd30;
	ld.global.u32 	%r231, [%rd31];
	min.u32 	%r232, %r229, %r231;
	add.s32 	%r233, %r551, 1024;
	mul.wide.u32 	%rd32, %r233, 4;
	add.s64 	%rd33, %rd1, %rd32;
	ld.global.u32 	%r234, [%rd33];
	min.u32 	%r235, %r232, %r234;
	add.s32 	%r236, %r551, 1280;
	mul.wide.u32 	%rd34, %r236, 4;
	add.s64 	%rd35, %rd1, %rd34;
	ld.global.u32 	%r237, [%rd35];
	min.u32 	%r238, %r235, %r237;
	add.s32 	%r239, %r551, 1536;
	mul.wide.u32 	%rd36, %r239, 4;
	add.s64 	%rd37, %rd1, %rd36;
	ld.global.u32 	%r240, [%rd37];
	min.u32 	%r241, %r238, %r240;
	mul.wide.u32 	%rd38, %r218, 4;
	add.s64 	%rd39, %rd1, %rd38;
	ld.global.u32 	%r242, [%rd39];
	min.u32 	%r573, %r241, %r242;
	add.s32 	%r559, %r559, 4096;
	add.s32 	%r551, %r551, 4096;
	add.s32 	%r557, %r557, 16;
	setp.ne.s32 	%p9, %r557, 0;
	@%p9 bra 	$L__BB7_33;
	add.s32 	%r565, %r559, -2048;
$L__BB7_35:
	setp.eq.s32 	%p10, %r73, 0;
	@%p10 bra 	$L__BB7_44;
	and.b32  	%r88, %r72, 7;
	setp.lt.u32 	%p11, %r73, 8;
	@%p11 bra 	$L__BB7_38;
	add.s32 	%r244, %r565, %r556;
	mul.wide.u32 	%rd40, %r244, 4;
	add.s64 	%rd41, %rd1, %rd40;
	ld.global.u32 	%r245, [%rd41];
	min.u32 	%r246, %r573, %r245;
	add.s32 	%r247, %r244, 256;
	mul.wide.u32 	%rd42, %r247, 4;
	add.s64 	%rd43, %rd1, %rd42;
	ld.global.u32 	%r248, [%rd43];
	min.u32 	%r249, %r246, %r248;
	add.s32 	%r250, %r244, 512;
	mul.wide.u32 	%rd44, %r250, 4;
	add.s64 	%rd45, %rd1, %rd44;
	ld.global.u32 	%r251, [%rd45];
	min.u32 	%r252, %r249, %r251;
	add.s32 	%r253, %r244, 768;
	mul.wide.u32 	%rd46, %r253, 4;
	add.s64 	%rd47, %rd1, %rd46;
	ld.global.u32 	%r254, [%rd47];
	min.u32 	%r255, %r252, %r254;
	add.s32 	%r256, %r244, 1024;
	mul.wide.u32 	%rd48, %r256, 4;
	add.s64 	%rd49, %rd1, %rd48;
	ld.global.u32 	%r257, [%rd49];
	min.u32 	%r258, %r255, %r257;
	add.s32 	%r259, %r244, 1280;
	mul.wide.u32 	%rd50, %r259, 4;
	add.s64 	%rd51, %rd1, %rd50;
	ld.global.u32 	%r260, [%rd51];
	min.u32 	%r261, %r258, %r260;
	add.s32 	%r262, %r244, 1536;
	mul.wide.u32 	%rd52, %r262, 4;
	add.s64 	%rd53, %rd1, %rd52;
	ld.global.u32 	%r263, [%rd53];
	min.u32 	%r264, %r261, %r263;
	add.s32 	%r265, %r244, 1792;
	mul.wide.u32 	%rd54, %r265, 4;
	add.s64 	%rd55, %rd1, %rd54;
	ld.global.u32 	%r266, [%rd55];
	min.u32 	%r573, %r264, %r266;
	add.s32 	%r565, %r565, 2048;
$L__BB7_38:
	setp.eq.s32 	%p12, %r88, 0;
	@%p12 bra 	$L__BB7_44;
	setp.lt.u32 	%p13, %r88, 4;
	@%p13 bra 	$L__BB7_41;
	add.s32 	%r268, %r565, %r556;
	mul.wide.u32 	%rd56, %r268, 4;
	add.s64 	%rd57, %rd1, %rd56;
	ld.global.u32 	%r269, [%rd57];
	min.u32 	%r270, %r573, %r269;
	add.s32 	%r271, %r268, 256;
	mul.wide.u32 	%rd58, %r271, 4;
	add.s64 	%rd59, %rd1, %rd58;
	ld.global.u32 	%r272, [%rd59];
	min.u32 	%r273, %r270, %r272;
	add.s32 	%r274, %r268, 512;
	mul.wide.u32 	%rd60, %r274, 4;
	add.s64 	%rd61, %rd1, %rd60;
	ld.global.u32 	%r275, [%rd61];
	min.u32 	%r276, %r273, %r275;
	add.s32 	%r277, %r268, 768;
	mul.wide.u32 	%rd62, %r277, 4;
	add.s64 	%rd63, %rd1, %rd62;
	ld.global.u32 	%r278, [%rd63];
	min.u32 	%r573, %r276, %r278;
	add.s32 	%r565, %r565, 1024;
$L__BB7_41:
	and.b32  	%r279, %r72, 3;
	setp.eq.s32 	%p14, %r279, 0;
	@%p14 bra 	$L__BB7_44;
	add.s32 	%r571, %r565, %r553;
	cvt.u16.u32 	%rs1, %r552;
	shr.u16 	%rs2, %rs1, 8;
	add.s16 	%rs3, %rs2, 1;
	cvt.u32.u16 	%r280, %rs3;
	and.b32  	%r281, %r280, 3;
	neg.s32 	%r570, %r281;
$L__BB7_43:
	.pragma "nounroll";
	mul.wide.u32 	%rd64, %r571, 4;
	add.s64 	%rd65, %rd1, %rd64;
	ld.global.u32 	%r282, [%rd65];
	min.u32 	%r573, %r573, %r282;
	add.s32 	%r571, %r571, 256;
	add.s32 	%r570, %r570, 1;
	setp.ne.s32 	%p15, %r570, 0;
	@%p15 bra 	$L__BB7_43;
$L__BB7_44:
	// begin inline asm
	mov.u32 %r283, %laneid;
	// end inline asm
	mov.b32 	%r286, 1;
	mov.b32 	%r307, 31;
	mov.b32 	%r308, -1;
	// begin inline asm
	shfl.sync.down.b32 %r284, %r573, %r286, %r307, %r308;
	// end inline asm
	setp.gt.s32 	%p16, %r283, 30;
	min.u32 	%r309, %r573, %r284;
	selp.b32 	%r290, %r573, %r309, %p16;
	mov.b32 	%r291, 2;
	// begin inline asm
	shfl.sync.down.b32 %r289, %r290, %r291, %r307, %r308;
	// end inline asm
	setp.gt.s32 	%p17, %r283, 29;
	min.u32 	%r310, %r290, %r289;
	selp.b32 	%r295, %r290, %r310, %p17;
	mov.b32 	%r296, 4;
	// begin inline asm
	shfl.sync.down.b32 %r294, %r295, %r296, %r307, %r308;
	// end inline asm
	setp.gt.s32 	%p18, %r283, 27;
	min.u32 	%r311, %r295, %r294;
	selp.b32 	%r300, %r295, %r311, %p18;
	mov.b32 	%r301, 8;
	// begin inline asm
	shfl.sync.down.b32 %r299, %r300, %r301, %r307, %r308;
	// end inline asm
	setp.gt.s32 	%p19, %r283, 23;
	min.u32 	%r312, %r300, %r299;
	selp.b32 	%r305, %r300, %r312, %p19;
	mov.b32 	%r306, 16;
	// begin inline asm
	shfl.sync.down.b32 %r304, %r305, %r306, %r307, %r308;
	// end inline asm
	setp.gt.s32 	%p20, %r283, 15;
	min.u32 	%r108, %r305, %r304;
	selp.b32 	%r574, %r305, %r108, %p20;
	setp.ne.s32 	%p21, %r283, 0;
	@%p21 bra 	$L__BB7_46;
	shr.u32 	%r313, %r55, 3;
	and.b32  	%r314, %r313, 124;
	mov.u32 	%r315, _ZZN3cub18CUB_300001_SM_10006detail6reduce18DeviceReduceKernelINS2_10policy_hubIjjN4cuda3__47minimumIjEEE10Policy1000EN6thrust24THRUST_300001_SM_1000_NS6detail15normal_iteratorINSC_10device_ptrIjEEEEjS8_jNS5_3std3__410__identityEEEvT0_PT3_T1_NS0_13GridEvenShareISO_EET2_T4_E12temp_storage;
	add.s32 	%r316, %r315, %r314;
	st.shared.u32 	[%r316+8], %r108;
$L__BB7_46:
	bar.sync 	0;
	setp.ne.s32 	%p22, %r55, 0;
	@%p22 bra 	$L__BB7_48;
	ld.shared.u32 	%r317, [_ZZN3cub18CUB_300001_SM_10006detail6reduce18DeviceReduceKernelINS2_10policy_hubIjjN4cuda3__47minimumIjEEE10Policy1000EN6thrust24THRUST_300001_SM_1000_NS6detail15normal_iteratorINSC_10device_ptrIjEEEEjS8_jNS5_3std3__410__identityEEEvT0_PT3_T1_NS0_13GridEvenShareISO_EET2_T4_E12temp_storage+12];
	min.u32 	%r318, %r574, %r317;
	ld.shared.u32 	%r319, [_ZZN3cub18CUB_300001_SM_10006detail6reduce18DeviceReduceKernelINS2_10policy_hubIjjN4cuda3__47minimumIjEEE10Policy1000EN6thrust24THRUST_300001_SM_1000_NS6detail15normal_iteratorINSC_10device_ptrIjEEEEjS8_jNS5_3std3__410__identityEEEvT0_PT3_T1_NS0_13GridEvenShareISO_EET2_T4_E12temp_storage+16];
	min.u32 	%r320, %r318, %r319;
	ld.shared.u32 	%r321, [_ZZN3cub18CUB_300001_SM_10006detail6reduce18DeviceReduceKernelINS2_10policy_hubIjjN4cuda3__47minimumIjEEE10Policy1000EN6thrust24THRUST_300001_SM_1000_NS6detail15normal_iteratorINSC_10device_ptrIjEEEEjS8_jNS5_3std3__410__identityEEEvT0_PT3_T1_NS0_13GridEvenShareISO_EET2_T4_E12temp_storage+20];
	min.u32 	%r322, %r320, %r321;
	ld.shared.u32 	%r323, [_ZZN3cub18CUB_300001_SM_10006detail6reduce18DeviceReduceKernelINS2_10policy_hubIjjN4cuda3__47minimumIjEEE10Policy1000EN6thrust24THRUST_300001_SM_1000_NS6detail15normal_iteratorINSC_10device_ptrIjEEEEjS8_jNS5_3std3__410__identityEEEvT0_PT3_T1_NS0_13GridEvenShareISO_EET2_T4_E12temp_storage+24];
	min.u32 	%r324, %r322, %r323;
	ld.shared.u32 	%r325, [_ZZN3cub18CUB_300001_SM_10006detail6reduce18DeviceReduceKernelINS2_10policy_hubIjjN4cuda3__47minimumIjEEE10Policy1000EN6thrust24THRUST_300001_SM_1000_NS6detail15normal_iteratorINSC_10device_ptrIjEEEEjS8_jNS5_3std3__410__identityEEEvT0_PT3_T1_NS0_13GridEvenShareISO_EET2_T4_E12temp_storage+28];
	min.u32 	%r326, %r324, %r325;
	ld.shared.u32 	%r327, [_ZZN3cub18CUB_300001_SM_10006detail6reduce18DeviceReduceKernelINS2_10policy_hubIjjN4cuda3__47minimumIjEEE10Policy1000EN6thrust24THRUST_300001_SM_1000_NS6detail15normal_iteratorINSC_10device_ptrIjEEEEjS8_jNS5_3std3__410__identityEEEvT0_PT3_T1_NS0_13GridEvenShareISO_EET2_T4_E12temp_storage+32];
	min.u32 	%r328, %r326, %r327;
	ld.shared.u32 	%r329, [_ZZN3cub18CUB_300001_SM_10006detail6reduce18DeviceReduceKernelINS2_10policy_hubIjjN4cuda3__47minimumIjEEE10Policy1000EN6thrust24THRUST_300001_SM_1000_NS6detail15normal_iteratorINSC_10device_ptrIjEEEEjS8_jNS5_3std3__410__identityEEEvT0_PT3_T1_NS0_13GridEvenShareISO_EET2_T4_E12temp_storage+36];
	min.u32 	%r574, %r328, %r329;
$L__BB7_48:
	mov.u32 	%r531, %tid.x;
	setp.ne.s32 	%p56, %r531, 0;
	@%p56 bra 	$L__BB7_50;
	ld.param.u64 	%rd129, [_ZN3cub18CUB_300001_SM_10006detail6reduce18DeviceReduceKernelINS2_10policy_hubIjjN4cuda3__47minimumIjEEE10Policy1000EN6thrust24THRUST_300001_SM_1000_NS6detail15normal_iteratorINSC_10device_ptrIjEEEEjS8_jNS5_3std3__410__identityEEEvT0_PT3_T1_NS0_13GridEvenShareISO_EET2_T4__param_1];
	cvta.to.global.u64 	%rd126, %rd129;
	mul.wide.u32 	%rd127, %r3, 4;
	add.s64 	%rd128, %rd126, %rd127;
	st.global.u32 	[%rd128], %r574;
$L__BB7_50:
	ret;

}
	// .globl	_ZN3cub18CUB_300001_SM_10006detail6reduce28DeviceReduceSingleTileKernelINS2_10policy_hubIjjN4cuda3__47minimumIjEEE10Policy1000EPjPiiS8_ijNS5_3std3__410__identityEEEvT0_T1_T2_T3_T4_T6_
.visible .entry _ZN3cub18CUB_300001_SM_10006detail6reduce28DeviceReduceSingleTileKernelINS2_10policy_hubIjjN4cuda3__47minimumIjEEE10Policy1000EPjPiiS8_ijNS5_3std3__410__identityEEEvT0_T1_T2_T3_T4_T6_(
	.param .u64 .ptr .align 1 _ZN3cub18CUB_300001_SM_10006detail6reduce28DeviceReduceSingleTileKernelINS2_10policy_hubIjjN4cuda3__47minimumIjEEE10Policy1000EPjPiiS8_ijNS5_3std3__410__identityEEEvT0_T1_T2_T3_T4_T6__param_0,
	.param .u64 .ptr .align 1 _ZN3cub18CUB_300001_SM_10006detail6reduce28DeviceReduceSingleTileKernelINS2_10policy_hubIjjN4cuda3__47minimumIjEEE10Policy1000EPjPiiS8_ijNS5_3std3__410__identityEEEvT0_T1_T2_T3_T4_T6__param_1,
	.param .u32 _ZN3cub18CUB_300001_SM_10006detail6reduce28DeviceReduceSingleTileKernelINS2_10policy_hubIjjN4cuda3__47minimumIjEEE10Policy1000EPjPiiS8_ijNS5_3std3__410__identityEEEvT0_T1_T2_T3_T4_T6__param_2,
	.param .align 1 .b8 _ZN3cub18CUB_300001_SM_10006detail6reduce28DeviceReduceSingleTileKernelINS2_10policy_hubIjjN4cuda3__47minimumIjEEE10Policy1000EPjPiiS8_ijNS5_3std3__410__identityEEEvT0_T1_T2_T3_T4_T6__param_3[1],
	.param .u32 _ZN3cub18CUB_300001_SM_10006detail6reduce28DeviceReduceSingleTileKernelINS2_10policy_hubIjjN4cuda3__47minimumIjEEE10Policy1000EPjPiiS8_ijNS5_3std3__410__identityEEEvT0_T1_T2_T3_T4_T6__param_4,
	.param .align 1 .b8 _ZN3cub18CUB_300001_SM_10006detail6reduce28DeviceReduceSingleTileKernelINS2_10policy_hubIjjN4cuda3__47minimumIjEEE10Policy1000EPjPiiS8_ijNS5_3std3__410__identityEEEvT0_T1_T2_T3_T4_T6__param_5[1]
)
.maxntid 256
.minnctapersm 1
{
	.reg .pred 	%p<97>;
	.reg .b32 	%r<687>;
	.reg .b64 	%rd<125>;
	// demoted variable
	.shared .align 4 .b8 _ZZN3cub18CUB_300001_SM_10006detail6reduce28DeviceReduceSingleTileKernelINS2_10policy_hubIjjN4cuda3__47minimumIjEEE10Policy1000EPjPiiS8_ijNS5_3std3__410__identityEEEvT0_T1_T2_T3_T4_T6_E12temp_storage[44];
	ld.param.u64 	%rd16, [_ZN3cub18CUB_300001_SM_10006detail6reduce28DeviceReduceSingleTileKernelINS2_10policy_hubIjjN4cuda3__47minimumIjEEE10Policy1000EPjPiiS8_ijNS5_3std3__410__identityEEEvT0_T1_T2_T3_T4_T6__param_0];
	ld.param.u64 	%rd17, [_ZN3cub18CUB_300001_SM_10006detail6reduce28DeviceReduceSingleTileKernelINS2_10policy_hubIjjN4cuda3__47minimumIjEEE10Policy1000EPjPiiS8_ijNS5_3std3__410__identityEEEvT0_T1_T2_T3_T4_T6__param_1];
	ld.param.u32 	%r124, [_ZN3cub18CUB_300001_SM_10006detail6reduce28DeviceReduceSingleTileKernelINS2_10policy_hubIjjN4cuda3__47minimumIjEEE10Policy1000EPjPiiS8_ijNS5_3std3__410__identityEEEvT0_T1_T2_T3_T4_T6__param_2];
	ld.param.u32 	%r125, [_ZN3cub18CUB_300001_SM_10006detail6reduce28DeviceReduceSingleTileKernelINS2_10policy_hubIjjN4cuda3__47minimumIjEEE10Policy1000EPjPiiS8_ijNS5_3std3__410__identityEEEvT0_T1_T2_T3_T4_T6__param_4];
	cvta.to.global.u64 	%rd1, %rd17;
	setp.ne.s32 	%p1, %r124, 0;
	@%p1 bra 	$L__BB8_3;
	mov.u32 	%r633, %tid.x;
	setp.ne.s32 	%p96, %r633, 0;
	@%p96 bra 	$L__BB8_74;
	st.global.u32 	[%rd1], %r125;
	bra.uni 	$L__BB8_74;
$L__BB8_3:
	and.b64  	%rd18, %rd16, 15;
	setp.ne.s64 	%p2, %rd18, 0;
	@%p2 bra 	$L__BB8_38;
	setp.gt.s32 	%p49, %r124, 4095;
	@%p49 bra 	$L__BB8_22;
	mov.u32 	%r1, %tid.x;
	setp.ge.s32 	%p66, %r1, %r124;
	mov.b32 	%r644, 0;
	mov.u32 	%r639, %r1;
	@%p66 bra 	$L__BB8_7;
	mul.wide.u32 	%rd113, %r1, 4;
	add.s64 	%rd112, %rd16, %rd113;
	// begin inline asm
	ld.global.nc.u32 %r644, [%rd112];
	// end inline asm
	add.s32 	%r639, %r1, 256;
$L__BB8_7:
	setp.ge.s32 	%p67, %r639, %r124;
	@%p67 bra 	$L__BB8_13;
	not.b32 	%r508, %r639;
	add.s32 	%r6, %r124, %r508;
	and.b32  	%r509, %r6, 768;
	setp.eq.s32 	%p68, %r509, 768;
	@%p68 bra 	$L__BB8_11;
	mul.wide.u32 	%rd114, %r639, 4;
	add.s64 	%rd121, %rd16, %rd114;
	shr.u32 	%r510, %r6, 8;
	add.s32 	%r511, %r510, 1;
	and.b32  	%r512, %r511, 3;
	neg.s32 	%r636, %r512;
$L__BB8_10:
	.pragma "nounroll";
	// begin inline asm
	ld.global.nc.u32 %r513, [%rd121];
	// end inline asm
	min.u32 	%r644, %r644, %r513;
	add.s32 	%r639, %r639, 256;
	add.s64 	%rd121, %rd121, 1024;
	add.s32 	%r636, %r636, 1;
	setp.ne.s32 	%p69, %r636, 0;
	@%p69 bra 	$L__BB8_10;
$L__BB8_11:
	setp.lt.u32 	%p70, %r6, 768;
	@%p70 bra 	$L__BB8_13;
$L__BB8_12:
	mul.wide.s32 	%rd120, %r639, 4;
	add.s64 	%rd116, %rd16, %rd120;
	// begin inline asm
	ld.global.nc.u32 %r514, [%rd116];
	// end inline asm
	min.u32 	%r518, %r644, %r514;
	add.s64 	%rd117, %rd116, 1024;
	// begin inline asm
	ld.global.nc.u32 %r515, [%rd117];
	// end inline asm
	min.u32 	%r519, %r518, %r515;
	add.s64 	%rd118, %rd116, 2048;
	// begin inline asm
	ld.global.nc.u32 %r516, [%rd118];
	// end inline asm
	min.u32 	%r520, %r519, %r516;
	add.s64 	%rd119, %rd116, 3072;
	// begin inline asm
	ld.global.nc.u32 %r517, [%rd119];
	// end inline asm
	min.u32 	%r644, %r520, %r517;
	add.s32 	%r639, %r639, 1024;
	setp.lt.s32 	%p71, %r639, %r124;
	@%p71 bra 	$L__BB8_12;
$L__BB8_13:
	setp.lt.s32 	%p72, %r124, 256;
	@%p72 bra 	$L__BB8_18;
	// begin inline asm
	mov.u32 %r584, %laneid;
	// end inline asm
	mov.b32 	%r587, 1;
	mov.b32 	%r608, 31;
	mov.b32 	%r609, -1;
	// begin inline asm
	shfl.sync.down.b32 %r585, %r644, %r587, %r608, %r609;
	// end inline asm
	setp.gt.s32 	%p88, %r584, 30;
	min.u32 	%r610, %r644, %r585;
	selp.b32 	%r591, %r644, %r610, %p88;
	mov.b32 	%r592, 2;
	// begin inline asm
	shfl.sync.down.b32 %r590, %r591, %r592, %r608, %r609;
	// end inline asm
	setp.gt.s32 	%p89, %r584, 29;
	min.u32 	%r611, %r591, %r590;
	selp.b32 	%r596, %r591, %r611, %p89;
	mov.b32 	%r597, 4;
	// begin inline asm
	shfl.sync.down.b32 %r595, %r596, %r597, %r608, %r609;
	// end inline asm
	setp.gt.s32 	%p90, %r584, 27;
	min.u32 	%r612, %r596, %r595;
	selp.b32 	%r601, %r596, %r612, %p90;
	mov.b32 	%r602, 8;
	// begin inline asm
	shfl.sync.down.b32 %r600, %r601, %r602, %r608, %r609;
	// end inline asm
	setp.gt.s32 	%p91, %r584, 23;
	min.u32 	%r613, %r601, %r600;
	selp.b32 	%r606, %r601, %r613, %p91;
	mov.b32 	%r607, 16;
	// begin inline asm
	shfl.sync.down.b32 %r605, %r606, %r607, %r608, %r609;
	// end inline asm
	setp.gt.s32 	%p92, %r584, 15;
	min.u32 	%r22, %r606, %r605;
	selp.b32 	%r686, %r606, %r22, %p92;
	setp.ne.s32 	%p93, %r584, 0;
	@%p93 bra 	$L__BB8_16;
	shr.u32 	%r614, %r1, 3;
	and.b32  	%r615, %r614, 124;
	mov.u32 	%r616, _ZZN3cub18CUB_300001_SM_10006detail6reduce28DeviceReduceSingleTileKernelINS2_10policy_hubIjjN4cuda3__47minimumIjEEE10Policy1000EPjPiiS8_ijNS5_3std3__410__identityEEEvT0_T1_T2_T3_T4_T6_E12temp_storage;
	add.s32 	%r617, %r616, %r615;
	st.shared.u32 	[%r617+8], %r22;
$L__BB8_16:
	bar.sync 	0;
	setp.ne.s32 	%p94, %r1, 0;
	@%p94 bra 	$L__BB8_72;
	ld.shared.u32 	%r618, [_ZZN3cub18CUB_300001_SM_10006detail6reduce28DeviceReduceSingleTileKernelINS2_10policy_hubIjjN4cuda3__47minimumIjEEE10Policy1000EPjPiiS8_ijNS5_3std3__410__identityEEEvT0_T1_T2_T3_T4_T6_E12temp_storage+12];
	min.u32 	%r619, %r686, %r618;
	ld.shared.u32 	%r620, [_ZZN3cub18CUB_300001_SM_10006detail6reduce28DeviceReduceSingleTileKernelINS2_10policy_hubIjjN4cuda3__47minimumIjEEE10Policy1000EPjPiiS8_ijNS5_3std3__410__identityEEEvT0_T1_T2_T3_T4_T6_E12temp_storage+16];
	min.u32 	%r621, %r619, %r620;
	ld.shared.u32 	%r622, [_ZZN3cub18CUB_300001_SM_10006detail6reduce28DeviceReduceSingleTileKernelINS2_10policy_hubIjjN4cuda3__47minimumIjEEE10Policy1000EPjPiiS8_ijNS5_3std3__410__identityEEEvT0_T1_T2_T3_T4_T6_E12temp_storage+20];
	min.u32 	%r623, %r621, %r622;
	ld.shared.u32 	%r624, [_ZZN3cub18CUB_300001_SM_10006detail6reduce28DeviceReduceSingleTileKernelINS2_10policy_hubIjjN4cuda3__47minimumIjEEE10Policy1000EPjPiiS8_ijNS5_3std3__410__identityEEEvT0_T1_T2_T3_T4_T6_E12temp_storage+24];
	min.u32 	%r625, %r623, %r624;
	ld.shared.u32 	%r626, [_ZZN3cub18CUB_300001_SM_10006detail6reduce28DeviceReduceSingleTileKernelINS2_10policy_hubIjjN4cuda3__47minimumIjEEE10Policy1000EPjPiiS8_ijNS5_3std3__410__identityEEEvT0_T1_T2_T3_T4_T6_E12temp_storage+28];
	min.u32 	%r627, %r625, %r626;
	ld.shared.u32 	%r628, [_ZZN3cub18CUB_300001_SM_10006detail6reduce28DeviceReduceSingleTileKernelINS2_10policy_hubIjjN4cuda3__47minimumIjEEE10Policy1000EPjPiiS8_ijNS5_3std3__410__identityEEEvT0_T1_T2_T3_T4_T6_E12temp_storage+32];
	min.u32 	%r629, %r627, %r628;
	ld.shared.u32 	%r630, [_ZZN3cub18CUB_300001_SM_10006detail6reduce28DeviceReduceSingleTileKernelINS2_10policy_hubIjjN4cuda3__47minimumIjEEE10Policy1000EPjPiiS8_ijNS5_3std3__410__identityEEEvT0_T1_T2_T3_T4_T6_E12temp_storage+36];
	min.u32 	%r686, %r629, %r630;
	bra.uni 	$L__BB8_72;
$L__BB8_18:
	// begin inline asm
	mov.u32 %r521, %laneid;
	// end inline asm
	and.b32  	%r547, %r1, 992;
	add.s32 	%r548, %r547, 32;
	setp.gt.s32 	%p73, %r548, %r124;
	not.b32 	%r549, %r547;
	add.s32 	%r550, %r124, %r549;
	selp.b32 	%r545, %r550, 31, %p73;
	mov.b32 	%r524, 1;
	mov.b32 	%r546, -1;
	// begin inline asm
	shfl.sync.down.b32 %r522, %r644, %r524, %r545, %r546;
	// end inline asm
	setp.lt.s32 	%p74, %r521, %r545;
	min.u32 	%r551, %r644, %r522;
	selp.b32 	%r528, %r551, %r644, %p74;
	mov.b32 	%r529, 2;
	// begin inline asm
	shfl.sync.down.b32 %r527, %r528, %r529, %r545, %r546;
	// end inline asm
	add.s32 	%r552, %r521, 2;
	setp.gt.s32 	%p75, %r552, %r545;
	min.u32 	%r553, %r528, %r527;
	selp.b32 	%r533, %r528, %r553, %p75;
	mov.b32 	%r534, 4;
	// begin inline asm
	shfl.sync.down.b32 %r532, %r533, %r534, %r545, %r546;
	// end inline asm
	add.s32 	%r554, %r521, 4;
	setp.gt.s32 	%p76, %r554, %r545;
	min.u32 	%r555, %r533, %r532;
	selp.b32 	%r538, %r533, %r555, %p76;
	mov.b32 	%r539, 8;
	// begin inline asm
	shfl.sync.down.b32 %r537, %r538, %r539, %r545, %r546;
	// end inline asm
	add.s32 	%r556, %r521, 8;
	setp.gt.s32 	%p77, %r556, %r545;
	min.u32 	%r557, %r538, %r537;
	selp.b32 	%r543, %r538, %r557, %p77;
	mov.b32 	%r544, 16;
	// begin inline asm
	shfl.sync.down.b32 %r542, %r543, %r544, %r545, %r546;
	// end inline asm
	add.s32 	%r558, %r521, 16;
	setp.gt.s32 	%p78, %r558, %r545;
	min.u32 	%r559, %r543, %r542;
	selp.b32 	%r686, %r543, %r559, %p78;
	setp.ne.s32 	%p79, %r521, 0;
	@%p79 bra 	$L__BB8_20;
	shr.u32 	%r560, %r1, 3;
	and.b32  	%r561, %r560, 124;
	mov.u32 	%r562, _ZZN3cub18CUB_300001_SM_10006detail6reduce28DeviceReduceSingleTileKernelINS2_10policy_hubIjjN4cuda3__47minimumIjEEE10Policy1000EPjPiiS8_ijNS5_3std3__410__identityEEEvT0_T1_T2_T3_T4_T6_E12temp_storage;
	add.s32 	%r563, %r562, %r561;
	st.shared.u32 	[%r563+8], %r686;
$L__BB8_20:
	bar.sync 	0;
	setp.ne.s32 	%p80, %r1, 0;
	@%p80 bra 	$L__BB8_72;
	setp.gt.s32 	%p81, %r124, 32;
	ld.shared.u32 	%r564, [_ZZN3cub18CUB_300001_SM_10006detail6reduce28DeviceReduceSingleTileKernelINS2_10policy_hubIjjN4cuda3__47minimumIjEEE10Policy1000EPjPiiS8_ijNS5_3std3__410__identityEEEvT0_T1_T2_T3_T4_T6_E12temp_storage+12];
	min.u32 	%r565, %r686, %r564;
	selp.b32 	%r566, %r565, %r686, %p81;
	setp.gt.s32 	%p82, %r124, 64;
	ld.shared.u32 	%r567, [_ZZN3cub18CUB_300001_SM_10006detail6reduce28DeviceReduceSingleTileKernelINS2_10policy_hubIjjN4cuda3__47minimumIjEEE10Policy1000EPjPiiS8_ijNS5_3std3__410__identityEEEvT0_T1_T2_T3_T4_T6_E12temp_storage+16];
	min.u32 	%r568, %r566, %r567;
	selp.b32 	%r569, %r568, %r566, %p82;
	setp.gt.s32 	%p83, %r124, 96;
	ld.shared.u32 	%r570, [_ZZN3cub18CUB_300001_SM_10006detail6reduce28DeviceReduceSingleTileKernelINS2_10policy_hubIjjN4cuda3__47minimumIjEEE10Policy1000EPjPiiS8_ijNS5_3std3__410__identityEEEvT0_T1_T2_T3_T4_T6_E12temp_storage+20];
	min.u32 	%r571, %r569, %r570;
	selp.b32 	%r572, %r571, %r569, %p83;
	setp.gt.s32 	%p84, %r124, 128;
	ld.shared.u32 	%r573, [_ZZN3cub18CUB_300001_SM_10006detail6reduce28DeviceReduceSingleTileKernelINS2_10policy_hubIjjN4cuda3__47minimumIjEEE10Policy1000EPjPiiS8_ijNS5_3std3__410__identityEEEvT0_T1_T2_T3_T4_T6_E12temp_storage+24];
	min.u32 	%r574, %r572, %r573;
	selp.b32 	%r575, %r574, %r572, %p84;
	setp.gt.s32 	%p85, %r124, 160;
	ld.shared.u32 	%r576, [_ZZN3cub18CUB_300001_SM_10006detail6reduce28DeviceReduceSingleTileKernelINS2_10policy_hubIjjN4cuda3__47minimumIjEEE10Policy1000EPjPiiS8_ijNS5_3std3__410__identityEEEvT0_T1_T2_T3_T4_T6_E12temp_storage+28];
	min.u32 	%r577, %r575, %r576;
	selp.b32 	%r578, %r577, %r575, %p85;
	setp.gt.s32 	%p86, %r124, 192;
	ld.shared.u32 	%r579, [_ZZN3cub18CUB_300001_SM_10006detail6reduce28DeviceReduceSingleTileKernelINS2_10policy_hubIjjN4cuda3__47minimumIjEEE10Policy1000EPjPiiS8_ijNS5_3std3__410__identityEEEvT0_T1_T2_T3_T4_T6_E12temp_storage+32];
	min.u32 	%r580, %r578, %r579;
	selp.b32 	%r581, %r580, %r578, %p86;
	setp.gt.s32 	%p87, %r124, 224;
	ld.shared.u32 	%r582, [_ZZN3cub18CUB_300001_SM_10006detail6reduce28DeviceReduceSingleTileKernelINS2_10policy_hubIjjN4cuda3__47minimumIjEEE10Policy1000EPjPiiS8_ijNS5_3std3__410__identityEEEvT0_T1_T2_T3_T4_T6_E12temp_storage+36];
	min.u32 	%r583, %r581, %r582;
	selp.b32 	%r686, %r583, %r581, %p87;
	bra.uni 	$L__BB8_72;
$L__BB8_22:
	mov.u32 	%r27, %tid.x;
	shl.b32 	%r379, %r27, 2;
	mul.wide.u32 	%rd86, %r379, 4;
	add.s64 	%rd76, %rd16, %rd86;
	// begin inline asm
	ld.global.nc.v2.u64 {%rd74, %rd75}, [%rd76];
	// end inline asm
	mov.b64 	{%r380, %r381}, %rd75;
	mov.b64 	{%r382, %r383}, %rd74;
	add.s64 	%rd79, %rd76, 4096;
	// begin inline asm
	ld.global.nc.v2.u64 {%rd77, %rd78}, [%rd79];
	// end inline asm
	mov.b64 	{%r384, %r385}, %rd78;
	mov.b64 	{%r386, %r387}, %rd77;
	add.s64 	%rd82, %rd76, 8192;
	// begin inline asm
	ld.global.nc.v2.u64 {%rd80, %rd81}, [%rd82];
	// end inline asm
	mov.b64 	{%r388, %r389}, %rd81;
	mov.b64 	{%r390, %r391}, %rd80;
	add.s64 	%rd85, %rd76, 12288;
	// begin inline asm
	ld.global.nc.v2.u64 {%rd83, %rd84}, [%rd85];
	// end inline asm
	mov.b64 	{%r392, %r393}, %rd84;
	mov.b64 	{%r394, %r395}, %rd83;
	min.u32 	%r396, %r382, %r383;
	min.u32 	%r397, %r396, %r380;
	min.u32 	%r398, %r381, %r386;
	min.u32 	%r399, %r398, %r387;
	min.u32 	%r400, %r384, %r385;
	min.u32 	%r401, %r400, %r390;
	min.u32 	%r402, %r391, %r388;
	min.u32 	%r403, %r402, %r389;
	min.u32 	%r404, %r394, %r395;
	min.u32 	%r405, %r404, %r392;
	min.u32 	%r406, %r397, %r399;
	min.u32 	%r407, %r406, %r401;
	min.u32 	%r408, %r403, %r405;
	min.u32 	%r409, %r408, %r393;
	min.u32 	%r659, %r407, %r409;
	setp.lt.u32 	%p50, %r124, 8192;
	mov.b32 	%r648, 4096;
	@%p50 bra 	$L__BB8_26;
	add.s32 	%r29, %r124, -4096;
	mov.b32 	%r648, 4096;
$L__BB8_24:
	mul.wide.s32 	%rd99, %r648, 4;
	add.s64 	%rd89, %rd76, %rd99;
	// begin inline asm
	ld.global.nc.v2.u64 {%rd87, %rd88}, [%rd89];
	// end inline asm
	mov.b64 	{%r411, %r412}, %rd88;
	mov.b64 	{%r413, %r414}, %rd87;
	add.s64 	%rd92, %rd89, 4096;
	// begin inline asm
	ld.global.nc.v2.u64 {%rd90, %rd91}, [%rd92];
	// end inline asm
	mov.b64 	{%r415, %r416}, %rd91;
	mov.b64 	{%r417, %r418}, %rd90;
	add.s64 	%rd95, %rd89, 8192;
	// begin inline asm
	ld.global.nc.v2.u64 {%rd93, %rd94}, [%rd95];
	// end inline asm
	mov.b64 	{%r419, %r420}, %rd94;
	mov.b64 	{%r421, %r422}, %rd93;
	add.s64 	%rd98, %rd89, 12288;
	// begin inline asm
	ld.global.nc.v2.u64 {%rd96, %rd97}, [%rd98];
	// end inline asm
	mov.b64 	{%r423, %r424}, %rd97;
	mov.b64 	{%r425, %r426}, %rd96;
	min.u32 	%r427, %r659, %r413;
	min.u32 	%r428, %r427, %r414;
	min.u32 	%r429, %r411, %r412;
	min.u32 	%r430, %r429, %r417;
	min.u32 	%r431, %r418, %r415;
	min.u32 	%r432, %r431, %r416;
	min.u32 	%r433, %r421, %r422;
	min.u32 	%r434, %r433, %r419;
	min.u32 	%r435, %r420, %r425;
	min.u32 	%r436, %r435, %r426;
	min.u32 	%r437, %r423, %r424;
	min.u32 	%r438, %r428, %r430;
	min.u32 	%r439, %r438, %r432;
	min.u32 	%r440, %r434, %r436;
	min.u32 	%r441, %r440, %r437;
	min.u32 	%r659, %r439, %r441;
	sub.s32 	%r442, %r124, %r648;
	setp.lt.s32 	%p51, %r442, 4096;
	@%p51 bra 	$L__BB8_34;
	add.s32 	%r648, %r648, 4096;
	setp.le.s32 	%p52, %r648, %r29;
	@%p52 bra 	$L__BB8_24;
$L__BB8_26:
	setp.le.s32 	%p53, %r124, %r648;
	@%p53 bra 	$L__BB8_34;
	sub.s32 	%r36, %r124, %r648;
	setp.ge.s32 	%p54, %r27, %r36;
	@%p54 bra 	$L__BB8_34;
	not.b32 	%r444, %r27;
	add.s32 	%r445, %r124, %r444;
	sub.s32 	%r37, %r445, %r648;
	and.b32  	%r446, %r37, 768;
	setp.eq.s32 	%p55, %r446, 768;
	mov.u32 	%r653, %r27;
	@%p55 bra 	$L__BB8_31;
	add.s32 	%r650, %r27, %r648;
	shr.u32 	%r447, %r37, 8;
	add.s32 	%r448, %r447, 1;
	and.b32  	%r449, %r448, 3;
	neg.s32 	%r649, %r449;
	mov.u32 	%r653, %r27;
$L__BB8_30:
	.pragma "nounroll";
	mul.wide.u32 	%rd101, %r650, 4;
	add.s64 	%rd100, %rd16, %rd101;
	// begin inline asm
	ld.global.nc.u32 %r450, [%rd100];
	// end inline asm
	min.u32 	%r659, %r659, %r450;
	add.s32 	%r653, %r653, 256;
	add.s32 	%r650, %r650, 256;
	add.s32 	%r649, %r649, 1;
	setp.ne.s32 	%p56, %r649, 0;
	@%p56 bra 	$L__BB8_30;
$L__BB8_31:
	setp.lt.u32 	%p57, %r37, 768;
	@%p57 bra 	$L__BB8_34;
	cvt.u64.u32 	%rd102, %r653;
	cvt.u64.u32 	%rd103, %r648;
	add.s64 	%rd104, %rd102, %rd103;
	shl.b64 	%rd105, %rd104, 2;
	add.s64 	%rd106, %rd105, %rd16;
	add.s64 	%rd122, %rd106, 2048;
	add.s32 	%r656, %r653, %r648;
$L__BB8_33:
	mul.wide.u32 	%rd111, %r656, 4;
	add.s64 	%rd107, %rd16, %rd111;
	// begin inline asm
	ld.global.nc.u32 %r451, [%rd107];
	// end inline asm
	min.u32 	%r455, %r659, %r451;
	add.s64 	%rd108, %rd122, -1024;
	// begin inline asm
	ld.global.nc.u32 %r452, [%rd108];
	// end inline asm
	min.u32 	%r456, %r455, %r452;
	// begin inline asm
	ld.global.nc.u32 %r453, [%rd122];
	// end inline asm
	min.u32 	%r457, %r456, %r453;
	add.s64 	%rd110, %rd122, 1024;
	// begin inline asm
	ld.global.nc.u32 %r454, [%rd110];
	// end inline asm
	min.u32 	%r659, %r457, %r454;
	add.s32 	%r653, %r653, 1024;
	add.s64 	%rd122, %rd122, 4096;
	add.s32 	%r656, %r656, 1024;
	setp.lt.s32 	%p58, %r653, %r36;
	@%p58 bra 	$L__BB8_33;
$L__BB8_34:
	// begin inline asm
	mov.u32 %r458, %laneid;
	// end inline asm
	mov.b32 	%r461, 1;
	mov.b32 	%r482, 31;
	mov.b32 	%r483, -1;
	// begin inline asm
	shfl.sync.down.b32 %r459, %r659, %r461, %r482, %r483;
	// end inline asm
	setp.gt.s32 	%p59, %r458, 30;
	min.u32 	%r484, %r659, %r459;
	selp.b32 	%r465, %r659, %r484, %p59;
	mov.b32 	%r466, 2;
	// begin inline asm
	shfl.sync.down.b32 %r464, %r465, %r466, %r482, %r483;
	// end inline asm
	setp.gt.s32 	%p60, %r458, 29;
	min.u32 	%r485, %r465, %r464;
	selp.b32 	%r470, %r465, %r485, %p60;
	mov.b32 	%r471, 4;
	// begin inline asm
	shfl.sync.down.b32 %r469, %r470, %r471, %r482, %r483;
	// end inline asm
	setp.gt.s32 	%p61, %r458, 27;
	min.u32 	%r486, %r470, %r469;
	selp.b32 	%r475, %r470, %r486, %p61;
	mov.b32 	%r476, 8;
	// begin inline asm
	shfl.sync.down.b32 %r474, %r475, %r476, %r482, %r483;
	// end inline asm
	setp.gt.s32 	%p62, %r458, 23;
	min.u32 	%r487, %r475, %r474;
	selp.b32 	%r480, %r475, %r487, %p62;
	mov.b32 	%r481, 16;
	// begin inline asm
	shfl.sync.down.b32 %r479, %r480, %r481, %r482, %r483;
	// end inline asm
	setp.gt.s32 	%p63, %r458, 15;
	min.u32 	%r59, %r480, %r479;
	selp.b32 	%r686, %r480, %r59, %p63;
	setp.ne.s32 	%p64, %r458, 0;
	@%p64 bra 	$L__BB8_36;
	shr.u32 	%r488, %r27, 3;
	and.b32  	%r489, %r488, 124;
	mov.u32 	%r490, _ZZN3cub18CUB_300001_SM_10006detail6reduce28DeviceReduceSingleTileKernelINS2_10policy_hubIjjN4cuda3__47minimumIjEEE10Policy1000EPjPiiS8_ijNS5_3std3__410__identityEEEvT0_T1_T2_T3_T4_T6_E12temp_storage;
	add.s32 	%r491, %r490, %r489;
	st.shared.u32 	[%r491+8], %r59;
$L__BB8_36:
	bar.sync 	0;
	setp.ne.s32 	%p65, %r27, 0;
	@%p65 bra 	$L__BB8_72;
	ld.shared.u32 	%r492, [_ZZN3cub18CUB_300001_SM_10006detail6reduce28DeviceReduceSingleTileKernelINS2_10policy_hubIjjN4cuda3__47minimumIjEEE10Policy1000EPjPiiS8_ijNS5_3std3__410__identityEEEvT0_T1_T2_T3_T4_T6_E12temp_storage+12];
	min.u32 	%r493, %r686, %r492;
	ld.shared.u32 	%r494, [_ZZN3cub18CUB_300001_SM_10006detail6reduce28DeviceReduceSingleTileKernelINS2_10policy_hubIjjN4cuda3__47minimumIjEEE10Policy1000EPjPiiS8_ijNS5_3std3__410__identityEEEvT0_T1_T2_T3_T4_T6_E12temp_storage+16];
	min.u32 	%r495, %r493, %r494;
	ld.shared.u32 	%r496, [_ZZN3cub18CUB_300001_SM_10006detail6reduce28DeviceReduceSingleTileKernelINS2_10policy_hubIjjN4cuda3__47minimumIjEEE10Policy1000EPjPiiS8_ijNS5_3std3__410__identityEEEvT0_T1_T2_T3_T4_T6_E12temp_storage+20];
	min.u32 	%r497, %r495, %r496;
	ld.shared.u32 	%r498, [_ZZN3cub18CUB_300001_SM_10006detail6reduce28DeviceReduceSingleTileKernelINS2_10policy_hubIjjN4cuda3__47minimumIjEEE10Policy1000EPjPiiS8_ijNS5_3std3__410__identityEEEvT0_T1_T2_T3_T4_T6_E12temp_storage+24];
	min.u32 	%r499, %r497, %r498;
	ld.shared.u32 	%r500, [_ZZN3cub18CUB_300001_SM_10006detail6reduce28DeviceReduceSingleTileKernelINS2_10policy_hubIjjN4cuda3__47minimumIjEEE10Policy1000EPjPiiS8_ijNS5_3std3__410__identityEEEvT0_T1_T2_T3_T4_T6_E12temp_storage+28];
	min.u32 	%r501, %r499, %r500;
	ld.shared.u32 	%r502, [_ZZN3cub18CUB_300001_SM_10006detail6reduce28DeviceReduceSingleTileKernelINS2_10policy_hubIjjN4cuda3__47minimumIjEEE10Policy1000EPjPiiS8_ijNS5_3std3__410__identityEEEvT0_T1_T2_T3_T4_T6_E12temp_storage+32];
	min.u32 	%r503, %r501, %r502;
	ld.shared.u32 	%r504, [_ZZN3cub18CUB_300001_SM_10006detail6reduce28DeviceReduceSingleTileKernelINS2_10policy_hubIjjN4cuda3__47minimumIjEEE10Policy1000EPjPiiS8_ijNS5_3std3__410__identityEEEvT0_T1_T2_T3_T4_T6_E12temp_storage+36];
	min.u32 	%r686, %r503, %r504;
	bra.uni 	$L__BB8_72;
$L__BB8_38:
	setp.gt.s32 	%p3, %r124, 4095;
	@%p3 bra 	$L__BB8_56;
	mov.u32 	%r62, %tid.x;
	setp.ge.s32 	%p20, %r62, %r124;
	mov.b32 	%r670, 0;
	mov.u32 	%r665, %r62;
	@%p20 bra 	$L__BB8_41;
	mul.wide.u32 	%rd66, %r62, 4;
	add.s64 	%rd65, %rd16, %rd66;
	// begin inline asm
	ld.global.nc.u32 %r670, [%rd65];
	// end inline asm
	add.s32 	%r665, %r62, 256;
$L__BB8_41:
	setp.ge.s32 	%p21, %r665, %r124;
	@%p21 bra 	$L__BB8_47;
	not.b32 	%r255, %r665;
	add.s32 	%r67, %r124, %r255;
	and.b32  	%r256, %r67, 768;
	setp.eq.s32 	%p22, %r256, 768;
	@%p22 bra 	$L__BB8_45;
	mul.wide.u32 	%rd67, %r665, 4;
	add.s64 	%rd123, %rd16, %rd67;
	shr.u32 	%r257, %r67, 8;
	add.s32 	%r258, %r257, 1;
	and.b32  	%r259, %r258, 3;
	neg.s32 	%r662, %r259;
$L__BB8_44:
	.pragma "nounroll";
	// begin inline asm
	ld.global.nc.u32 %r260, [%rd123];
	// end inline asm
	min.u32 	%r670, %r670, %r260;
	add.s32 	%r665, %r665, 256;
	add.s64 	%rd123, %rd123, 1024;
	add.s32 	%r662, %r662, 1;
	setp.ne.s32 	%p23, %r662, 0;
	@%p23 bra 	$L__BB8_44;
$L__BB8_45:
	setp.lt.u32 	%p24, %r67, 768;
	@%p24 bra 	$L__BB8_47;
$L__BB8_46:
	mul.wide.s32 	%rd73, %r665, 4;
	add.s64 	%rd69, %rd16, %rd73;
	// begin inline asm
	ld.global.nc.u32 %r261, [%rd69];
	// end inline asm
	min.u32 	%r265, %r670, %r261;
	add.s64 	%rd70, %rd69, 1024;
	// begin inline asm
	ld.global.nc.u32 %r262, [%rd70];
	// end inline asm
	min.u32 	%r266, %r265, %r262;
	add.s64 	%rd71, %rd69, 2048;
	// begin inline asm
	ld.global.nc.u32 %r263, [%rd71];
	// end inline asm
	min.u32 	%r267, %r266, %r263;
	add.s64 	%rd72, %rd69, 3072;
	// begin inline asm
	ld.global.nc.u32 %r264, [%rd72];
	// end inline asm
	min.u32 	%r670, %r267, %r264;
	add.s32 	%r665, %r665, 1024;
	setp.lt.s32 	%p25, %r665, %r124;
	@%p25 bra 	$L__BB8_46;
$L__BB8_47:
	setp.lt.s32 	%p26, %r124, 256;
	@%p26 bra 	$L__BB8_52;
	// begin inline asm
	mov.u32 %r331, %laneid;
	// end inline asm
	mov.b32 	%r334, 1;
	mov.b32 	%r355, 31;
	mov.b32 	%r356, -1;
	// begin inline asm
	shfl.sync.down.b32 %r332, %r670, %r334, %r355, %r356;
	// end inline asm
	setp.gt.s32 	%p42, %r331, 30;
	min.u32 	%r357, %r670, %r332;
	selp.b32 	%r338, %r670, %r357, %p42;
	mov.b32 	%r339, 2;
	// begin inline asm
	shfl.sync.down.b32 %r337, %r338, %r339, %r355, %r356;
	// end inline asm
	setp.gt.s32 	%p43, %r331, 29;
	min.u32 	%r358, %r338, %r337;
	selp.b32 	%r343, %r338, %r358, %p43;
	mov.b32 	%r344, 4;
	// begin inline asm
	shfl.sync.down.b32 %r342, %r343, %r344, %r355, %r356;
	// end inline asm
	setp.gt.s32 	%p44, %r331, 27;
	min.u32 	%r359, %r343, %r342;
	selp.b32 	%r348, %r343, %r359, %p44;
	mov.b32 	%r349, 8;
	// begin inline asm
	shfl.sync.down.b32 %r347, %r348, %r349, %r355, %r356;
	// end inline asm
	setp.gt.s32 	%p45, %r331, 23;
	min.u32 	%r360, %r348, %r347;
	selp.b32 	%r353, %r348, %r360, %p45;
	mov.b32 	%r354, 16;
	// begin inline asm
	shfl.sync.down.b32 %r352, %r353, %r354, %r355, %r356;
	// end inline asm
	setp.gt.s32 	%p46, %r331, 15;
	min.u32 	%r83, %r353, %r352;
	selp.b32 	%r686, %r353, %r83, %p46;
	setp.ne.s32 	%p47, %r331, 0;
	@%p47 bra 	$L__BB8_50;
	shr.u32 	%r361, %r62, 3;
	and.b32  	%r362, %r361, 124;
	mov.u32 	%r363, _ZZN3cub18CUB_300001_SM_10006detail6reduce28DeviceReduceSingleTileKernelINS2_10policy_hubIjjN4cuda3__47minimumIjEEE10Policy1000EPjPiiS8_ijNS5_3std3__410__identityEEEvT0_T1_T2_T3_T4_T6_E12temp_storage;
	add.s32 	%r364, %r363, %r362;
	st.shared.u32 	[%r364+8], %r83;
$L__BB8_50:
	bar.sync 	0;
	setp.ne.s32 	%p48, %r62, 0;
	@%p48 bra 	$L__BB8_72;
	ld.shared.u32 	%r365, [_ZZN3cub18CUB_300001_SM_10006detail6reduce28DeviceReduceSingleTileKernelINS2_10policy_hubIjjN4cuda3__47minimumIjEEE10Policy1000EPjPiiS8_ijNS5_3std3__410__identityEEEvT0_T1_T2_T3_T4_T6_E12temp_storage+12];
	min.u32 	%r366, %r686, %r365;
	ld.shared.u32 	%r367, [_ZZN3cub18CUB_300001_SM_10006detail6reduce28DeviceReduceSingleTileKernelINS2_10policy_hubIjjN4cuda3__47minimumIjEEE10Policy1000EPjPiiS8_ijNS5_3std3__410__identityEEEvT0_T1_T2_T3_T4_T6_E12temp_storage+16];
	min.u32 	%r368, %r366, %r367;
	ld.shared.u32 	%r369, [_ZZN3cub18CUB_300001_SM_10006detail6reduce28DeviceReduceSingleTileKernelINS2_10policy_hubIjjN4cuda3__47minimumIjEEE10Policy1000EPjPiiS8_ijNS5_3std3__410__identityEEEvT0_T1_T2_T3_T4_T6_E12temp_storage+20];
	min.u32 	%r370, %r368, %r369;
	ld.shared.u32 	%r371, [_ZZN3cub18CUB_300001_SM_10006detail6reduce28DeviceReduceSingleTileKernelINS2_10policy_hubIjjN4cuda3__47minimumIjEEE10Policy1000EPjPiiS8_ijNS5_3std3__410__identityEEEvT0_T1_T2_T3_T4_T6_E12temp_storage+24];
	min.u32 	%r372, %r370, %r371;
	ld.shared.u32 	%r373, [_ZZN3cub18CUB_300001_SM_10006detail6reduce28DeviceReduceSingleTileKernelINS2_10policy_hubIjjN4cuda3__47minimumIjEEE10Policy1000EPjPiiS8_ijNS5_3std3__410__identityEEEvT0_T1_T2_T3_T4_T6_E12temp_storage+28];
	min.u32 	%r374, %r372, %r373;
	ld.shared.u32 	%r375, [_ZZN3cub18CUB_300001_SM_10006detail6reduce28DeviceReduceSingleTileKernelINS2_10policy_hubIjjN4cuda3__47minimumIjEEE10Policy1000EPjPiiS8_ijNS5_3std3__410__identityEEEvT0_T1_T2_T3_T4_T6_E12temp_storage+32];
	min.u32 	%r376, %r374, %r375;
	ld.shared.u32 	%r377, [_ZZN3cub18CUB_300001_SM_10006detail6reduce28DeviceReduceSingleTileKernelINS2_10policy_hubIjjN4cuda3__47minimumIjEEE10Policy1000EPjPiiS8_ijNS5_3std3__410__identityEEEvT0_T1_T2_T3_T4_T6_E12temp_storage+36];
	min.u32 	%r686, %r376, %r377;
	bra.uni 	$L__BB8_72;
$L__BB8_52:
	// begin inline asm
	mov.u32 %r268, %laneid;
	// end inline asm
	and.b32  	%r294, %r62, 992;
	add.s32 	%r295, %r294, 32;
	setp.gt.s32 	%p27, %r295, %r124;
	not.b32 	%r296, %r294;
	add.s32 	%r297, %r124, %r296;
	selp.b32 	%r292, %r297, 31, %p27;
	mov.b32 	%r271, 1;
	mov.b32 	%r293, -1;
	// begin inline asm
	shfl.sync.down.b32 %r269, %r670, %r271, %r292, %r293;
	// end inline asm
	setp.lt.s32 	%p28, %r268, %r292;
	min.u32 	%r298, %r670, %r269;
	selp.b32 	%r275, %r298, %r670, %p28;
	mov.b32 	%r276, 2;
	// begin inline asm
	shfl.sync.down.b32 %r274, %r275, %r276, %r292, %r293;
	// end inline asm
	add.s32 	%r299, %r268, 2;
	setp.gt.s32 	%p29, %r299, %r292;
	min.u32 	%r300, %r275, %r274;
	selp.b32 	%r280, %r275, %r300, %p29;
	mov.b32 	%r281, 4;
	// begin inline asm
	shfl.sync.down.b32 %r279, %r280, %r281, %r292, %r293;
	// end inline asm
	add.s32 	%r301, %r268, 4;
	setp.gt.s32 	%p30, %r301, %r292;
	min.u32 	%r302, %r280, %r279;
	selp.b32 	%r285, %r280, %r302, %p30;
	mov.b32 	%r286, 8;
	// begin inline asm
	shfl.sync.down.b32 %r284, %r285, %r286, %r292, %r293;
	// end inline asm
	add.s32 	%r303, %r268, 8;
	setp.gt.s32 	%p31, %r303, %r292;
	min.u32 	%r304, %r285, %r284;
	selp.b32 	%r290, %r285, %r304, %p31;
	mov.b32 	%r291, 16;
	// begin inline asm
	shfl.sync.down.b32 %r289, %r290, %r291, %r292, %r293;
	// end inline asm
	add.s32 	%r305, %r268, 16;
	setp.gt.s32 	%p32, %r305, %r292;
	min.u32 	%r306, %r290, %r289;
	selp.b32 	%r686, %r290, %r306, %p32;
	setp.ne.s32 	%p33, %r268, 0;
	@%p33 bra 	$L__BB8_54;
	shr.u32 	%r307, %r62, 3;
	and.b32  	%r308, %r307, 124;
	mov.u32 	%r309, _ZZN3cub18CUB_300001_SM_10006detail6reduce28DeviceReduceSingleTileKernelINS2_10policy_hubIjjN4cuda3__47minimumIjEEE10Policy1000EPjPiiS8_ijNS5_3std3__410__identityEEEvT0_T1_T2_T3_T4_T6_E12temp_storage;
	add.s32 	%r310, %r309, %r308;
	st.shared.u32 	[%r310+8], %r686;
$L__BB8_54:
	bar.sync 	0;
	setp.ne.s32 	%p34, %r62, 0;
	@%p34 bra 	$L__BB8_72;
	setp.gt.s32 	%p35, %r124, 32;
	ld.shared.u32 	%r311, [_ZZN3cub18CUB_300001_SM_10006detail6reduce28DeviceReduceSingleTileKernelINS2_10policy_hubIjjN4cuda3__47minimumIjEEE10Policy1000EPjPiiS8_ijNS5_3std3__410__identityEEEvT0_T1_T2_T3_T4_T6_E12temp_storage+12];
	min.u32 	%r312, %r686, %r311;
	selp.b32 	%r313, %r312, %r686, %p35;
	setp.gt.s32 	%p36, %r124, 64;
	ld.shared.u32 	%r314, [_ZZN3cub18CUB_300001_SM_10006detail6reduce28DeviceReduceSingleTileKernelINS2_10policy_hubIjjN4cuda3__47minimumIjEEE10Policy1000EPjPiiS8_ijNS5_3std3__410__identityEEEvT0_T1_T2_T3_T4_T6_E12temp_storage+16];
	min.u32 	%r315, %r313, %r314;
	selp.b32 	%r316, %r315, %r313, %p36;
	setp.gt.s32 	%p37, %r124, 96;
	ld.shared.u32 	%r317, [_ZZN3cub18CUB_300001_SM_10006detail6reduce28DeviceReduceSingleTileKernelINS2_10policy_hubIjjN4cuda3__47minimumIjEEE10Policy1000EPjPiiS8_ijNS5_3std3__410__identityEEEvT0_T1_T2_T3_T4_T6_E12temp_storage+20];
	min.u32 	%r318, %r316, %r317;
	selp.b32 	%r319, %r318, %r316, %p37;
	setp.gt.s32 	%p38, %r124, 128;
	ld.shared.u32 	%r320, [_ZZN3cub18CUB_300001_SM_10006detail6reduce28DeviceReduceSingleTileKernelINS2_10policy_hubIjjN4cuda3__47minimumIjEEE10Policy1000EPjPiiS8_ijNS5_3std3__410__identityEEEvT0_T1_T2_T3_T4_T6_E12temp_storage+24];
	min.u32 	%r321, %r319, %r320;
	selp.b32 	%r322, %r321, %r319, %p38;
	setp.gt.s32 	%p39, %r124, 160;
	ld.shared.u32 	%r323, [_ZZN3cub18CUB_300001_SM_10006detail6reduce28DeviceReduceSingleTileKernelINS2_10policy_hubIjjN4cuda3__47minimumIjEEE10Policy1000EPjPiiS8_ijNS5_3std3__410__identityEEEvT0_T1_T2_T3_T4_T6_E12temp_storage+28];
	min.u32 	%r324, %r322, %r323;
	selp.b32 	%r325, %r324, %r322, %p39;
	setp.gt.s32 	%p40, %r124, 192;
	ld.shared.u32 	%r326, [_ZZN3cub18CUB_300001_SM_10006detail6reduce28DeviceReduceSingleTileKernelINS2_10policy_hubIjjN4cuda3__47minimumIjEEE10Policy1000EPjPiiS8_ijNS5_3std3__410__identityEEEvT0_T1_T2_T3_T4_T6_E12temp_storage+32];
	min.u32 	%r327, %r325, %r326;
	selp.b32 	%r328, %r327, %r325, %p40;
	setp.gt.s32 	%p41, %r124, 224;
	ld.shared.u32 	%r329, [_ZZN3cub18CUB_300001_SM_10006detail6reduce28DeviceReduceSingleTileKernelINS2_10policy_hubIjjN4cuda3__47minimumIjEEE10Policy1000EPjPiiS8_ijNS5_3std3__410__identityEEEvT0_T1_T2_T3_T4_T6_E12temp_storage+36];
	min.u32 	%r330, %r328, %r329;
	selp.b32 	%r686, %r330, %r328, %p41;
	bra.uni 	$L__BB8_72;
$L__BB8_56:
	mov.u32 	%r88, %tid.x;
	mul.wide.u32 	%rd35, %r88, 4;
	add.s64 	%rd19, %rd16, %rd35;
	// begin inline asm
	ld.global.nc.u32 %r126, [%rd19];
	// end inline asm
	add.s64 	%rd20, %rd19, 1024;
	// begin inline asm
	ld.global.nc.u32 %r127, [%rd20];
	// end inline asm
	add.s64 	%rd21, %rd19, 2048;
	// begin inline asm
	ld.global.nc.u32 %r128, [%rd21];
	// end inline asm
	add.s64 	%rd22, %rd19, 3072;
	// begin inline asm
	ld.global.nc.u32 %r129, [%rd22];
	// end inline asm
	add.s64 	%rd23, %rd19, 4096;
	// begin inline asm
	ld.global.nc.u32 %r130, [%rd23];
	// end inline asm
	add.s64 	%rd24, %rd19, 5120;
	// begin inline asm
	ld.global.nc.u32 %r131, [%rd24];
	// end inline asm
	add.s64 	%rd25, %rd19, 6144;
	// begin inline asm
	ld.global.nc.u32 %r132, [%rd25];
	// end inline asm
	add.s64 	%rd26, %rd19, 7168;
	// begin inline asm
	ld.global.nc.u32 %r133, [%rd26];
	// end inline asm
	add.s64 	%rd27, %rd19, 8192;
	// begin inline asm
	ld.global.nc.u32 %r134, [%rd27];
	// end inline asm
	add.s64 	%rd28, %rd19, 9216;
	// begin inline asm
	ld.global.nc.u32 %r135, [%rd28];
	// end inline asm
	add.s64 	%rd29, %rd19, 10240;
	// begin inline asm
	ld.global.nc.u32 %r136, [%rd29];
	// end inline asm
	add.s64 	%rd30, %rd19, 11264;
	// begin inline asm
	ld.global.nc.u32 %r137, [%rd30];
	// end inline asm
	add.s64 	%rd31, %rd19, 12288;
	// begin inline asm
	ld.global.nc.u32 %r138, [%rd31];
	// end inline asm
	add.s64 	%rd32, %rd19, 13312;
	// begin inline asm
	ld.global.nc.u32 %r139, [%rd32];
	// end inline asm
	add.s64 	%rd33, %rd19, 14336;
	// begin inline asm
	ld.global.nc.u32 %r140, [%rd33];
	// end inline asm
	add.s64 	%rd34, %rd19, 15360;
	// begin inline asm
	ld.global.nc.u32 %r141, [%rd34];
	// end inline asm
	min.u32 	%r143, %r126, %r127;
	min.u32 	%r144, %r143, %r128;
	min.u32 	%r145, %r129, %r130;
	min.u32 	%r146, %r145, %r131;
	min.u32 	%r147, %r132, %r133;
	min.u32 	%r148, %r147, %r134;
	min.u32 	%r149, %r135, %r136;
	min.u32 	%r150, %r149, %r137;
	min.u32 	%r151, %r138, %r139;
	min.u32 	%r152, %r151, %r140;
	min.u32 	%r153, %r144, %r146;
	min.u32 	%r154, %r153, %r148;
	min.u32 	%r155, %r150, %r152;
	min.u32 	%r156, %r155, %r141;
	min.u32 	%r685, %r154, %r156;
	setp.lt.u32 	%p4, %r124, 8192;
	mov.b32 	%r674, 4096;
	@%p4 bra 	$L__BB8_60;
	add.s32 	%r90, %r124, -4096;
	mov.b32 	%r674, 4096;
$L__BB8_58:
	mul.wide.s32 	%rd52, %r674, 4;
	add.s64 	%rd36, %rd19, %rd52;
	// begin inline asm
	ld.global.nc.u32 %r158, [%rd36];
	// end inline asm
	add.s64 	%rd37, %rd36, 1024;
	// begin inline asm
	ld.global.nc.u32 %r159, [%rd37];
	// end inline asm
	add.s64 	%rd38, %rd36, 2048;
	// begin inline asm
	ld.global.nc.u32 %r160, [%rd38];
	// end inline asm
	add.s64 	%rd39, %rd36, 3072;
	// begin inline asm
	ld.global.nc.u32 %r161, [%rd39];
	// end inline asm
	add.s64 	%rd40, %rd36, 4096;
	// begin inline asm
	ld.global.nc.u32 %r162, [%rd40];
	// end inline asm
	add.s64 	%rd41, %rd36, 5120;
	// begin inline asm
	ld.global.nc.u32 %r163, [%rd41];
	// end inline asm
	add.s64 	%rd42, %rd36, 6144;
	// begin inline asm
	ld.global.nc.u32 %r164, [%rd42];
	// end inline asm
	add.s64 	%rd43, %rd36, 7168;
	// begin inline asm
	ld.global.nc.u32 %r165, [%rd43];
	// end inline asm
	add.s64 	%rd44, %rd36, 8192;
	// begin inline asm
	ld.global.nc.u32 %r166, [%rd44];
	// end inline asm
	add.s64 	%rd45, %rd36, 9216;
	// begin inline asm
	ld.global.nc.u32 %r167, [%rd45];
	// end inline asm
	add.s64 	%rd46, %rd36, 10240;
	// begin inline asm
	ld.global.nc.u32 %r168, [%rd46];
	// end inline asm
	add.s64 	%rd47, %rd36, 11264;
	// begin inline asm
	ld.global.nc.u32 %r169, [%rd47];
	// end inline asm
	add.s64 	%rd48, %rd36, 12288;
	// begin inline asm
	ld.global.nc.u32 %r170, [%rd48];
	// end inline asm
	add.s64 	%rd49, %rd36, 13312;
	// begin inline asm
	ld.global.nc.u32 %r171, [%rd49];
	// end inline asm
	add.s64 	%rd50, %rd36, 14336;
	// begin inline asm
	ld.global.nc.u32 %r172, [%rd50];
	// end inline asm
	add.s64 	%rd51, %rd36, 15360;
	// begin inline asm
	ld.global.nc.u32 %r173, [%rd51];
	// end inline asm
	min.u32 	%r174, %r685, %r158;
	min.u32 	%r175, %r174, %r159;
	min.u32 	%r176, %r160, %r161;
	min.u32 	%r177, %r176, %r162;
	min.u32 	%r178, %r163, %r164;
	min.u32 	%r179, %r178, %r165;
	min.u32 	%r180, %r166, %r167;
	min.u32 	%r181, %r180, %r168;
	min.u32 	%r182, %r169, %r170;
	min.u32 	%r183, %r182, %r171;
	min.u32 	%r184, %r172, %r173;
	min.u32 	%r185, %r175, %r177;
	min.u32 	%r186, %r185, %r179;
	min.u32 	%r187, %r181, %r183;
	min.u32 	%r188, %r187, %r184;
	min.u32 	%r685, %r186, %r188;
	sub.s32 	%r189, %r124, %r674;
	setp.lt.s32 	%p5, %r189, 4096;
	@%p5 bra 	$L__BB8_68;
	add.s32 	%r674, %r674, 4096;
	setp.le.s32 	%p6, %r674, %r90;
	@%p6 bra 	$L__BB8_58;
$L__BB8_60:
	setp.le.s32 	%p7, %r124, %r674;
	@%p7 bra 	$L__BB8_68;
	sub.s32 	%r97, %r124, %r674;
	setp.ge.s32 	%p8, %r88, %r97;
	@%p8 bra 	$L__BB8_68;
	not.b32 	%r191, %r88;
	add.s32 	%r192, %r124, %r191;
	sub.s32 	%r98, %r192, %r674;
	and.b32  	%r193, %r98, 768;
	setp.eq.s32 	%p9, %r193, 768;
	mov.u32 	%r679, %r88;
	@%p9 bra 	$L__BB8_65;
	add.s32 	%r676, %r88, %r674;
	shr.u32 	%r194, %r98, 8;
	add.s32 	%r195, %r194, 1;
	and.b32  	%r196, %r195, 3;
	neg.s32 	%r675, %r196;
	mov.u32 	%r679, %r88;
$L__BB8_64:
	.pragma "nounroll";
	mul.wide.u32 	%rd54, %r676, 4;
	add.s64 	%rd53, %rd16, %rd54;
	// begin inline asm
	ld.global.nc.u32 %r197, [%rd53];
	// end inline asm
	min.u32 	%r685, %r685, %r197;
	add.s32 	%r679, %r679, 256;
	add.s32 	%r676, %r676, 256;
	add.s32 	%r675, %r675, 1;
	setp.ne.s32 	%p10, %r675, 0;
	@%p10 bra 	$L__BB8_64;
$L__BB8_65:
	setp.lt.u32 	%p11, %r98, 768;
	@%p11 bra 	$L__BB8_68;
	cvt.u64.u32 	%rd55, %r679;
	cvt.u64.u32 	%rd56, %r674;
	add.s64 	%rd57, %rd55, %rd56;
	shl.b64 	%rd58, %rd57, 2;
	add.s64 	%rd59, %rd58, %rd16;
	add.s64 	%rd124, %rd59, 2048;
	add.s32 	%r682, %r679, %r674;
$L__BB8_67:
	mul.wide.u32 	%rd64, %r682, 4;
	add.s64 	%rd60, %rd16, %rd64;
	// begin inline asm
	ld.global.nc.u32 %r198, [%rd60];
	// end inline asm
	min.u32 	%r202, %r685, %r198;
	add.s64 	%rd61, %rd124, -1024;
	// begin inline asm
	ld.global.nc.u32 %r199, [%rd61];
	// end inline asm
	min.u32 	%r203, %r202, %r199;
	// begin inline asm
	ld.global.nc.u32 %r200, [%rd124];
	// end inline asm
	min.u32 	%r204, %r203, %r200;
	add.s64 	%rd63, %rd124, 1024;
	// begin inline asm
	ld.global.nc.u32 %r201, [%rd63];
	// end inline asm
	min.u32 	%r685, %r204, %r201;
	add.s32 	%r679, %r679, 1024;
	add.s64 	%rd124, %rd124, 4096;
	add.s32 	%r682, %r682, 1024;
	setp.lt.s32 	%p12, %r679, %r97;
	@%p12 bra 	$L__BB8_67;
$L__BB8_68:
	// begin inline asm
	mov.u32 %r205, %laneid;
	// end inline asm
	mov.b32 	%r208, 1;
	mov.b32 	%r229, 31;
	mov.b32 	%r230, -1;
	// begin inline asm
	shfl.sync.down.b32 %r206, %r685, %r208, %r229, %r230;
	// end inline asm
	setp.gt.s32 	%p13, %r205, 30;
	min.u32 	%r231, %r685, %r206;
	selp.b32 	%r212, %r685, %r231, %p13;
	mov.b32 	%r213, 2;
	// begin inline asm
	shfl.sync.down.b32 %r211, %r212, %r213, %r229, %r230;
	// end inline asm
	setp.gt.s32 	%p14, %r205, 29;
	min.u32 	%r232, %r212, %r211;
	selp.b32 	%r217, %r212, %r232, %p14;
	mov.b32 	%r218, 4;
	// begin inline asm
	shfl.sync.down.b32 %r216, %r217, %r218, %r229, %r230;
	// end inline asm
	setp.gt.s32 	%p15, %r205, 27;
	min.u32 	%r233, %r217, %r216;
	selp.b32 	%r222, %r217, %r233, %p15;
	mov.b32 	%r223, 8;
	// begin inline asm
	shfl.sync.down.b32 %r221, %r222, %r223, %r229, %r230;
	// end inline asm
	setp.gt.s32 	%p16, %r205, 23;
	min.u32 	%r234, %r222, %r221;
	selp.b32 	%r227, %r222, %r234, %p16;
	mov.b32 	%r228, 16;
	// begin inline asm
	shfl.sync.down.b32 %r226, %r227, %r228, %r229, %r230;
	// end inline asm
	setp.gt.s32 	%p17, %r205, 15;
	min.u32 	%r120, %r227, %r226;
	selp.b32 	%r686, %r227, %r120, %p17;
	setp.ne.s32 	%p18, %r205, 0;
	@%p18 bra 	$L__BB8_70;
	shr.u32 	%r235, %r88, 3;
	and.b32  	%r236, %r235, 124;
	mov.u32 	%r237, _ZZN3cub18CUB_300001_SM_10006detail6reduce28DeviceReduceSingleTileKernelINS2_10policy_hubIjjN4cuda3__47minimumIjEEE10Policy1000EPjPiiS8_ijNS5_3std3__410__identityEEEvT0_T1_T2_T3_T4_T6_E12temp_storage;
	add.s32 	%r238, %r237, %r236;
	st.shared.u32 	[%r238+8], %r120;
$L__BB8_70:
	bar.sync 	0;
	setp.ne.s32 	%p19, %r88, 0;
	@%p19 bra 	$L__BB8_72;
	ld.shared.u32 	%r239, [_ZZN3cub18CUB_300001_SM_10006detail6reduce28DeviceReduceSingleTileKernelINS2_10policy_hubIjjN4cuda3__47minimumIjEEE10Policy1000EPjPiiS8_ijNS5_3std3__410__identityEEEvT0_T1_T2_T3_T4_T6_E12temp_storage+12];
	min.u32 	%r240, %r686, %r239;
	ld.shared.u32 	%r241, [_ZZN3cub18CUB_300001_SM_10006detail6reduce28DeviceReduceSingleTileKernelINS2_10policy_hubIjjN4cuda3__47minimumIjEEE10Policy1000EPjPiiS8_ijNS5_3std3__410__identityEEEvT0_T1_T2_T3_T4_T6_E12temp_storage+16];
	min.u32 	%r242, %r240, %r241;
	ld.shared.u32 	%r243, [_ZZN3cub18CUB_300001_SM_10006detail6reduce28DeviceReduceSingleTileKernelINS2_10policy_hubIjjN4cuda3__47minimumIjEEE10Policy1000EPjPiiS8_ijNS5_3std3__410__identityEEEvT0_T1_T2_T3_T4_T6_E12temp_storage+20];
	min.u32 	%r244, %r242, %r243;
	ld.shared.u32 	%r245, [_ZZN3cub18CUB_300001_SM_10006detail6reduce28DeviceReduceSingleTileKernelINS2_10policy_hubIjjN4cuda3__47minimumIjEEE10Policy1000EPjPiiS8_ijNS5_3std3__410__identityEEEvT0_T1_T2_T3_T4_T6_E12temp_storage+24];
	min.u32 	%r246, %r244, %r245;
	ld.shared.u32 	%r247, [_ZZN3cub18CUB_300001_SM_10006detail6reduce28DeviceReduceSingleTileKernelINS2_10policy_hubIjjN4cuda3__47minimumIjEEE10Policy1000EPjPiiS8_ijNS5_3std3__410__identityEEEvT0_T1_T2_T3_T4_T6_E12temp_storage+28];
	min.u32 	%r248, %r246, %r247;
	ld.shared.u32 	%r249, [_ZZN3cub18CUB_300001_SM_10006detail6reduce28DeviceReduceSingleTileKernelINS2_10policy_hubIjjN4cuda3__47minimumIjEEE10Policy1000EPjPiiS8_ijNS5_3std3__410__identityEEEvT0_T1_T2_T3_T4_T6_E12temp_storage+32];
	min.u32 	%r250, %r248, %r249;
	ld.shared.u32 	%r251, [_ZZN3cub18CUB_300001_SM_10006detail6reduce28DeviceReduceSingleTileKernelINS2_10policy_hubIjjN4cuda3__47minimumIjEEE10Policy1000EPjPiiS8_ijNS5_3std3__410__identityEEEvT0_T1_T2_T3_T4_T6_E12temp_storage+36];
	min.u32 	%r686, %r250, %r251;
$L__BB8_72:
	mov.u32 	%r631, %tid.x;
	setp.ne.s32 	%p95, %r631, 0;
	@%p95 bra 	$L__BB8_74;
	min.u32 	%r632, %r125, %r686;
	st.global.u32 	[%rd1], %r632;
$L__BB8_74:
	ret;

}
	// .globl	_ZN3cub18CUB_300001_SM_10006detail6reduce28DeviceReduceSingleTileKernelINS2_10policy_hubIjyN4cuda3__47minimumIjEEE10Policy1000EN6thrust24THRUST_300001_SM_1000_NS6detail15normal_iteratorINSC_10device_ptrIjEEEEPiyS8_ijNS5_3std3__410__identityEEEvT0_T1_T2_T3_T4_T6_
.visible .entry _ZN3cub18CUB_300001_SM_10006detail6reduce28DeviceReduceSingleTileKernelINS2_10policy_hubIjyN4cuda3__47minimumIjEEE10Policy1000EN6thrust24THRUST_300001_SM_1000_NS6detail15normal_iteratorINSC_10device_ptrIjEEEEPiyS8_ijNS5_3std3__410__identityEEEvT0_T1_T2_T3_T4_T6_(
	.param .align 8 .b8 _ZN3cub18CUB_300001_SM_10006detail6reduce28DeviceReduceSingleTileKernelINS2_10policy_hubIjyN4cuda3__47minimumIjEEE10Policy1000EN6thrust24THRUST_300001_SM_1000_NS6detail15normal_iteratorINSC_10device_ptrIjEEEEPiyS8_ijNS5_3std3__410__identityEEEvT0_T1_T2_T3_T4_T6__param_0[8],
	.param .u64 .ptr .align 1 _ZN3cub18CUB_300001_SM_10006detail6reduce28DeviceReduceSingleTileKernelINS2_10policy_hubIjyN4cuda3__47minimumIjEEE10Policy1000EN6thrust24THRUST_300001_SM_1000_NS6detail15normal_iteratorINSC_10device_ptrIjEEEEPiyS8_ijNS5_3std3__410__identityEEEvT0_T1_T2_T3_T4_T6__param_1,
	.param .u64 _ZN3cub18CUB_300001_SM_10006detail6reduce28DeviceReduceSingleTileKernelINS2_10policy_hubIjyN4cuda3__47minimumIjEEE10Policy1000EN6thrust24THRUST_300001_SM_1000_NS6detail15normal_iteratorINSC_10device_ptrIjEEEEPiyS8_ijNS5_3std3__410__identityEEEvT0_T1_T2_T3_T4_T6__param_2,
	.param .align 1 .b8 _ZN3cub18CUB_300001_SM_10006detail6reduce28DeviceReduceSingleTileKernelINS2_10policy_hubIjyN4cuda3__47minimumIjEEE10Policy1000EN6thrust24THRUST_300001_SM_1000_NS6detail15normal_iteratorINSC_10device_ptrIjEEEEPiyS8_ijNS5_3std3__410__identityEEEvT0_T1_T2_T3_T4_T6__param_3[1],
	.param .u32 _ZN3cub18CUB_300001_SM_10006detail6reduce28DeviceReduceSingleTileKernelINS2_10policy_hubIjyN4cuda3__47minimumIjEEE10Policy1000EN6thrust24THRUST_300001_SM_1000_NS6detail15normal_iteratorINSC_10device_ptrIjEEEEPiyS8_ijNS5_3std3__410__identityEEEvT0_T1_T2_T3_T4_T6__param_4,
	.param .align 1 .b8 _ZN3cub18CUB_300001_SM_10006detail6reduce28DeviceReduceSingleTileKernelINS2_10policy_hubIjyN4cuda3__47minimumIjEEE10Policy1000EN6thrust24THRUST_300001_SM_1000_NS6detail15normal_iteratorINSC_10device_ptrIjEEEEPiyS8_ijNS5_3std3__410__identityEEEvT0_T1_T2_T3_T4_T6__param_5[1]
)
.maxntid 256
.minnctapersm 1
{
	.reg .pred 	%p<59>;
	.reg .b32 	%r<471>;
	.reg .b64 	%rd<56>;
	// demoted variable
	.shared .align 4 .b8 _ZZN3cub18CUB_300001_SM_10006detail6reduce28DeviceReduceSingleTileKernelINS2_10policy_hubIjyN4cuda3__47minimumIjEEE10Policy1000EN6thrust24THRUST_300001_SM_1000_NS6detail15normal_iteratorINSC_10device_ptrIjEEEEPiyS8_ijNS5_3std3__410__identityEEEvT0_T1_T2_T3_T4_T6_E12temp_storage[44];
	ld.param.u64 	%rd18, [_ZN3cub18CUB_300001_SM_10006detail6reduce28DeviceReduceSingleTileKernelINS2_10policy_hubIjyN4cuda3__47minimumIjEEE10Policy1000EN6thrust24THRUST_300001_SM_1000_NS6detail15normal_iteratorINSC_10device_ptrIjEEEEPiyS8_ijNS5_3std3__410__identityEEEvT0_T1_T2_T3_T4_T6__param_0];
	ld.param.u64 	%rd20, [_ZN3cub18CUB_300001_SM_10006detail6reduce28DeviceReduceSingleTileKernelINS2_10policy_hubIjyN4cuda3__47minimumIjEEE10Policy1000EN6thrust24THRUST_300001_SM_1000_NS6detail15normal_iteratorINSC_10device_ptrIjEEEEPiyS8_ijNS5_3std3__410__identityEEEvT0_T1_T2_T3_T4_T6__param_1];
	ld.param.u64 	%rd19, [_ZN3cub18CUB_300001_SM_10006detail6reduce28DeviceReduceSingleTileKernelINS2_10policy_hubIjyN4cuda3__47minimumIjEEE10Policy1000EN6thrust24THRUST_300001_SM_1000_NS6detail15normal_iteratorINSC_10device_ptrIjEEEEPiyS8_ijNS5_3std3__410__identityEEEvT0_T1_T2_T3_T4_T6__param_2];
	ld.param.u32 	%r83, [_ZN3cub18CUB_300001_SM_10006detail6reduce28DeviceReduceSingleTileKernelINS2_10policy_hubIjyN4cuda3__47minimumIjEEE10Policy1000EN6thrust24THRUST_300001_SM_1000_NS6detail15normal_iteratorINSC_10device_ptrIjEEEEPiyS8_ijNS5_3std3__410__identityEEEvT0_T1_T2_T3_T4_T6__param_4];
	cvta.to.global.u64 	%rd1, %rd20;
	setp.ne.s64 	%p1, %rd19, 0;
	@%p1 bra 	$L__BB9_3;
	mov.u32 	%r434, %tid.x;
	setp.ne.s32 	%p58, %r434, 0;
	@%p58 bra 	$L__BB9_51;
	st.global.u32 	[%rd1], %r83;
	bra.uni 	$L__BB9_51;
$L__BB9_3:
	cvta.to.global.u64 	%rd2, %rd18;
	setp.gt.u64 	%p2, %rd19, 4095;
	@%p2 bra 	$L__BB9_28;
	cvt.u32.u64 	%r1, %rd19;
	mov.u32 	%r2, %tid.x;
	setp.ge.u32 	%p24, %r2, %r1;
	mov.b32 	%r452, 0;
	mov.u32 	%r441, %r2;
	@%p24 bra 	$L__BB9_6;
	mul.wide.u32 	%rd41, %r2, 4;
	add.s64 	%rd42, %rd2, %rd41;
	ld.global.u32 	%r452, [%rd42];
	add.s32 	%r441, %r2, 256;
$L__BB9_6:
	setp.ge.u32 	%p25, %r441, %r1;
	@%p25 bra 	$L__BB9_19;
	not.b32 	%r262, %r441;
	add.s32 	%r263, %r262, %r1;
	shr.u32 	%r264, %r263, 8;
	add.s32 	%r7, %r264, 1;
	and.b32  	%r8, %r7, 15;
	setp.lt.u32 	%p26, %r263, 3840;
	@%p26 bra 	$L__BB9_10;
	and.b32  	%r265, %r7, 33554416;
	neg.s32 	%r437, %r265;
	mul.wide.u32 	%rd43, %r441, 4;
	add.s64 	%rd44, %rd43, %rd2;
	add.s64 	%rd51, %rd44, 8192;
$L__BB9_9:
	.pragma "nounroll";
	ld.global.u32 	%r266, [%rd51+-8192];
	min.u32 	%r267, %r452, %r266;
	ld.global.u32 	%r268, [%rd51+-7168];
	min.u32 	%r269, %r267, %r268;
	ld.global.u32 	%r270, [%rd51+-6144];
	min.u32 	%r271, %r269, %r270;
	ld.global.u32 	%r272, [%rd51+-5120];
	min.u32 	%r273, %r271, %r272;
	ld.global.u32 	%r274, [%rd51+-4096];
	min.u32 	%r275, %r273, %r274;
	ld.global.u32 	%r276, [%rd51+-3072];
	min.u32 	%r277, %r275, %r276;
	ld.global.u32 	%r278, [%rd51+-2048];
	min.u32 	%r279, %r277, %r278;
	ld.global.u32 	%r280, [%rd51+-1024];
	min.u32 	%r281, %r279, %r280;
	ld.global.u32 	%r282, [%rd51];
	min.u32 	%r283, %r281, %r282;
	ld.global.u32 	%r284, [%rd51+1024];
	min.u32 	%r285, %r283, %r284;
	ld.global.u32 	%r286, [%rd51+2048];
	min.u32 	%r287, %r285, %r286;
	ld.global.u32 	%r288, [%rd51+3072];
	min.u32 	%r289, %r287, %r288;
	ld.global.u32 	%r290, [%rd51+4096];
	min.u32 	%r291, %r289, %r290;
	ld.global.u32 	%r292, [%rd51+5120];
	min.u32 	%r293, %r291, %r292;
	ld.global.u32 	%r294, [%rd51+6144];
	min.u32 	%r295, %r293, %r294;
	ld.global.u32 	%r296, [%rd51+7168];
	min.u32 	%r452, %r295, %r296;
	add.s32 	%r441, %r441, 4096;
	add.s32 	%r437, %r437, 16;
	add.s64 	%rd51, %rd51, 16384;
	setp.ne.s32 	%p27, %r437, 0;
	@%p27 bra 	$L__BB9_9;
$L__BB9_10:
	setp.eq.s32 	%p28, %r8, 0;
	@%p28 bra 	$L__BB9_19;
	and.b32  	%r19, %r7, 7;
	setp.lt.u32 	%p29, %r8, 8;
	@%p29 bra 	$L__BB9_13;
	mul.wide.s32 	%rd45, %r441, 4;
	add.s64 	%rd46, %rd2, %rd45;
	ld.global.u32 	%r298, [%rd46];
	min.u32 	%r299, %r452, %r298;
	ld.global.u32 	%r300, [%rd46+1024];
	min.u32 	%r301, %r299, %r300;
	ld.global.u32 	%r302, [%rd46+2048];
	min.u32 	%r303, %r301, %r302;
	ld.global.u32 	%r304, [%rd46+3072];
	min.u32 	%r305, %r303, %r304;
	ld.global.u32 	%r306, [%rd46+4096];
	min.u32 	%r307, %r305, %r306;
	ld.global.u32 	%r308, [%rd46+5120];
	min.u32 	%r309, %r307, %r308;
	ld.global.u32 	%r310, [%rd46+6144];
	min.u32 	%r311, %r309, %r310;
	ld.global.u32 	%r312, [%rd46+7168];
	min.u32 	%r452, %r311, %r312;
	add.s32 	%r441, %r441, 2048;
$L__BB9_13:
	setp.eq.s32 	%p30, %r19, 0;
	@%p30 bra 	$L__BB9_19;
	and.b32  	%r25, %r7, 3;
	setp.lt.u32 	%p31, %r19, 4;
	@%p31 bra 	$L__BB9_16;
	mul.wide.s32 	%rd47, %r441, 4;
	add.s64 	%rd48, %rd2, %rd47;
	ld.global.u32 	%r314, [%rd48];
	min.u32 	%r315, %r452, %r314;
	ld.global.u32 	%r316, [%rd48+1024];
	min.u32 	%r317, %r315, %r316;
	ld.global.u32 	%r318, [%rd48+2048];
	min.u32 	%r319, %r317, %r318;
	ld.global.u32 	%r320, [%rd48+3072];
	min.u32 	%r452, %r319, %r320;
	add.s32 	%r441, %r441, 1024;
$L__BB9_16:
	setp.eq.s32 	%p32, %r25, 0;
	@%p32 bra 	$L__BB9_19;
	neg.s32 	%r449, %r25;
$L__BB9_18:
	.pragma "nounroll";
	mul.wide.s32 	%rd49, %r441, 4;
	add.s64 	%rd50, %rd2, %rd49;
	ld.global.u32 	%r321, [%rd50];
	min.u32 	%r452, %r452, %r321;
	add.s32 	%r441, %r441, 256;
	add.s32 	%r449, %r449, 1;
	setp.ne.s32 	%p33, %r449, 0;
	@%p33 bra 	$L__BB9_18;
$L__BB9_19:
	setp.lt.u64 	%p34, %rd19, 256;
	@%p34 bra 	$L__BB9_24;
	// begin inline asm
	mov.u32 %r385, %laneid;
	// end inline asm
	mov.b32 	%r388, 1;
	mov.b32 	%r409, 31;
	mov.b32 	%r410, -1;
	// begin inline asm
	shfl.sync.down.b32 %r386, %r452, %r388, %r409, %r410;
	// end inline asm
	setp.gt.s32 	%p50, %r385, 30;
	min.u32 	%r411, %r452, %r386;
	selp.b32 	%r392, %r452, %r411, %p50;
	mov.b32 	%r393, 2;
	// begin inline asm
	shfl.sync.down.b32 %r391, %r392, %r393, %r409, %r410;
	// end inline asm
	setp.gt.s32 	%p51, %r385, 29;
	min.u32 	%r412, %r392, %r391;
	selp.b32 	%r397, %r392, %r412, %p51;
	mov.b32 	%r398, 4;
	// begin inline asm
	shfl.sync.down.b32 %r396, %r397, %r398, %r409, %r410;
	// end inline asm
	setp.gt.s32 	%p52, %r385, 27;
	min.u32 	%r413, %r397, %r396;
	selp.b32 	%r402, %r397, %r413, %p52;
	mov.b32 	%r403, 8;
	// begin inline asm
	shfl.sync.down.b32 %r401, %r402, %r403, %r409, %r410;
	// end inline asm
	setp.gt.s32 	%p53, %r385, 23;
	min.u32 	%r414, %r402, %r401;
	selp.b32 	%r407, %r402, %r414, %p53;
	mov.b32 	%r408, 16;
	// begin inline asm
	shfl.sync.down.b32 %r406, %r407, %r408, %r409, %r410;
	// end inline asm
	setp.gt.s32 	%p54, %r385, 15;
	min.u32 	%r39, %r407, %r406;
	selp.b32 	%r470, %r407, %r39, %p54;
	setp.ne.s32 	%p55, %r385, 0;
	@%p55 bra 	$L__BB9_22;
	shr.u32 	%r415, %r2, 3;
	and.b32  	%r416, %r415, 124;
	mov.u32 	%r417, _ZZN3cub18CUB_300001_SM_10006detail6reduce28DeviceReduceSingleTileKernelINS2_10policy_hubIjyN4cuda3__47minimumIjEEE10Policy1000EN6thrust24THRUST_300001_SM_1000_NS6detail15normal_iteratorINSC_10device_ptrIjEEEEPiyS8_ijNS5_3std3__410__identityEEEvT0_T1_T2_T3_T4_T6_E12temp_storage;
	add.s32 	%r418, %r417, %r416;
	st.shared.u32 	[%r418+8], %r39;
$L__BB9_22:
	bar.sync 	0;
	setp.ne.s32 	%p56, %r2, 0;
	@%p56 bra 	$L__BB9_49;
	ld.shared.u32 	%r419, [_ZZN3cub18CUB_300001_SM_10006detail6reduce28DeviceReduceSingleTileKernelINS2_10policy_hubIjyN4cuda3__47minimumIjEEE10Policy1000EN6thrust24THRUST_300001_SM_1000_NS6detail15normal_iteratorINSC_10device_ptrIjEEEEPiyS8_ijNS5_3std3__410__identityEEEvT0_T1_T2_T3_T4_T6_E12temp_storage+12];
	min.u32 	%r420, %r470, %r419;
	ld.shared.u32 	%r421, [_ZZN3cub18CUB_300001_SM_10006detail6reduce28DeviceReduceSingleTileKernelINS2_10policy_hubIjyN4cuda3__47minimumIjEEE10Policy1000EN6thrust24THRUST_300001_SM_1000_NS6detail15normal_iteratorINSC_10device_ptrIjEEEEPiyS8_ijNS5_3std3__410__identityEEEvT0_T1_T2_T3_T4_T6_E12temp_storage+16];
	min.u32 	%r422, %r420, %r421;
	ld.shared.u32 	%r423, [_ZZN3cub18CUB_300001_SM_10006detail6reduce28DeviceReduceSingleTileKernelINS2_10policy_hubIjyN4cuda3__47minimumIjEEE10Policy1000EN6thrust24THRUST_300001_SM_1000_NS6detail15normal_iteratorINSC_10device_ptrIjEEEEPiyS8_ijNS5_3std3__410__identityEEEvT0_T1_T2_T3_T4_T6_E12temp_storage+20];
	min.u32 	%r424, %r422, %r423;
	ld.shared.u32 	%r425, [_ZZN3cub18CUB_300001_SM_10006detail6reduce28DeviceReduceSingleTileKernelINS2_10policy_hubIjyN4cuda3__47minimumIjEEE10Policy1000EN6thrust24THRUST_300001_SM_1000_NS6detail15normal_iteratorINSC_10device_ptrIjEEEEPiyS8_ijNS5_3std3__410__identityEEEvT0_T1_T2_T3_T4_T6_E12temp_storage+24];
	min.u32 	%r426, %r424, %r425;
	ld.shared.u32 	%r427, [_ZZN3cub18CUB_300001_SM_10006detail6reduce28DeviceReduceSingleTileKernelINS2_10policy_hubIjyN4cuda3__47minimumIjEEE10Policy1000EN6thrust24THRUST_300001_SM_1000_NS6detail15normal_iteratorINSC_10device_ptrIjEEEEPiyS8_ijNS5_3std3__410__identityEEEvT0_T1_T2_T3_T4_T6_E12temp_storage+28];
	min.u32 	%r428, %r426, %r427;
	ld.shared.u32 	%r429, [_ZZN3cub18CUB_300001_SM_10006detail6reduce28DeviceReduceSingleTileKernelINS2_10policy_hubIjyN4cuda3__47minimumIjEEE10Policy1000EN6thrust24THRUST_300001_SM_1000_NS6detail15normal_iteratorINSC_10device_ptrIjEEEEPiyS8_ijNS5_3std3__410__identityEEEvT0_T1_T2_T3_T4_T6_E12temp_storage+32];
	min.u32 	%r430, %r428, %r429;
	ld.shared.u32 	%r431, [_ZZN3cub18CUB_300001_SM_10006detail6reduce28DeviceReduceSingleTileKernelINS2_10policy_hubIjyN4cuda3__47minimumIjEEE10Policy1000EN6thrust24THRUST_300001_SM_1000_NS6detail15normal_iteratorINSC_10device_ptrIjEEEEPiyS8_ijNS5_3std3__410__identityEEEvT0_T1_T2_T3_T4_T6_E12temp_storage+36];
	min.u32 	%r470, %r430, %r431;
	bra.uni 	$L__BB9_49;
$L__BB9_24:
	// begin inline asm
	mov.u32 %r322, %laneid;
	// end inline asm
	and.b32  	%r348, %r2, 992;
	add.s32 	%r349, %r348, 32;
	setp.gt.u32 	%p35, %r349, %r1;
	not.b32 	%r350, %r348;
	add.s32 	%r351, %r1, %r350;
	selp.b32 	%r346, %r351, 31, %p35;
	mov.b32 	%r325, 1;
	mov.b32 	%r347, -1;
	// begin inline asm
	shfl.sync.down.b32 %r323, %r452, %r325, %r346, %r347;
	// end inline asm
	setp.lt.s32 	%p36, %r322, %r346;
	min.u32 	%r352, %r452, %r323;
	selp.b32 	%r329, %r352, %r452, %p36;
	mov.b32 	%r330, 2;
	// begin inline asm
	shfl.sync.down.b32 %r328, %r329, %r330, %r346, %r347;
	// end inline asm
	add.s32 	%r353, %r322, 2;
	setp.gt.s32 	%p37, %r353, %r346;
	min.u32 	%r354, %r329, %r328;
	selp.b32 	%r334, %r329, %r354, %p37;
	mov.b32 	%r335, 4;
	// begin inline asm
	shfl.sync.down.b32 %r333, %r334, %r335, %r346, %r347;
	// end inline asm
	add.s32 	%r355, %r322, 4;
	setp.gt.s32 	%p38, %r355, %r346;
	min.u32 	%r356, %r334, %r333;
	selp.b32 	%r339, %r334, %r356, %p38;
	mov.b32 	%r340, 8;
	// begin inline asm
	shfl.sync.down.b32 %r338, %r339, %r340, %r346, %r347;
	// end inline asm
	add.s32 	%r357, %r322, 8;
	setp.gt.s32 	%p39, %r357, %r346;
	min.u32 	%r358, %r339, %r338;
	selp.b32 	%r344, %r339, %r358, %p39;
	mov.b32 	%r345, 16;
	// begin inline asm
	shfl.sync.down.b32 %r343, %r344, %r345, %r346, %r347;
	// end inline asm
	add.s32 	%r359, %r322, 16;
	setp.gt.s32 	%p40, %r359, %r346;
	min.u32 	%r360, %r344, %r343;
	selp.b32 	%r470, %r344, %r360, %p40;
	setp.ne.s32 	%p41, %r322, 0;
	@%p41 bra 	$L__BB9_26;
	shr.u32 	%r361, %r2, 3;
	and.b32  	%r362, %r361, 124;
	mov.u32 	%r363, _ZZN3cub18CUB_300001_SM_10006detail6reduce28DeviceReduceSingleTileKernelINS2_10policy_hubIjyN4cuda3__47minimumIjEEE10Policy1000EN6thrust24THRUST_300001_SM_1000_NS6detail15normal_iteratorINSC_10device_ptrIjEEEEPiyS8_ijNS5_3std3__410__identityEEEvT0_T1_T2_T3_T4_T6_E12temp_storage;
	add.s32 	%r364, %r363, %r362;
	st.shared.u32 	[%r364+8], %r470;
$L__BB9_26:
	bar.sync 	0;
	setp.ne.s32 	%p42, %r2, 0;
	@%p42 bra 	$L__BB9_49;
	setp.gt.u64 	%p43, %rd19, 32;
	ld.shared.u32 	%r365, [_ZZN3cub18CUB_300001_SM_10006detail6reduce28DeviceReduceSingleTileKernelINS2_10policy_hubIjyN4cuda3__47minimumIjEEE10Policy1000EN6thrust24THRUST_300001_SM_1000_NS6detail15normal_iteratorINSC_10device_ptrIjEEEEPiyS8_ijNS5_3std3__410__identityEEEvT0_T1_T2_T3_T4_T6_E12temp_storage+12];
	min.u32 	%r366, %r470, %r365;
	selp.b32 	%r367, %r366, %r470, %p43;
	setp.gt.u64 	%p44, %rd19, 64;
	ld.shared.u32 	%r368, [_ZZN3cub18CUB_300001_SM_10006detail6reduce28DeviceReduceSingleTileKernelINS2_10policy_hubIjyN4cuda3__47minimumIjEEE10Policy1000EN6thrust24THRUST_300001_SM_1000_NS6detail15normal_iteratorINSC_10device_ptrIjEEEEPiyS8_ijNS5_3std3__410__identityEEEvT0_T1_T2_T3_T4_T6_E12temp_storage+16];
	min.u32 	%r369, %r367, %r368;
	selp.b32 	%r370, %r369, %r367, %p44;
	setp.gt.u64 	%p45, %rd19, 96;
	ld.shared.u32 	%r371, [_ZZN3cub18CUB_300001_SM_10006detail6reduce28DeviceReduceSingleTileKernelINS2_10policy_hubIjyN4cuda3__47minimumIjEEE10Policy1000EN6thrust24THRUST_300001_SM_1000_NS6detail15normal_iteratorINSC_10device_ptrIjEEEEPiyS8_ijNS5_3std3__410__identityEEEvT0_T1_T2_T3_T4_T6_E12temp_storage+20];
	min.u32 	%r372, %r370, %r371;
	selp.b32 	%r373, %r372, %r370, %p45;
	setp.gt.u64 	%p46, %rd19, 128;
	ld.shared.u32 	%r374, [_ZZN3cub18CUB_300001_SM_10006detail6reduce28DeviceReduceSingleTileKernelINS2_10policy_hubIjyN4cuda3__47minimumIjEEE10Policy1000EN6thrust24THRUST_300001_SM_1000_NS6detail15normal_iteratorINSC_10device_ptrIjEEEEPiyS8_ijNS5_3std3__410__identityEEEvT0_T1_T2_T3_T4_T6_E12temp_storage+24];
	min.u32 	%r375, %r373, %r374;
	selp.b32 	%r376, %r375, %r373, %p46;
	setp.gt.u64 	%p47, %rd19, 160;
	ld.shared.u32 	%r377, [_ZZN3cub18CUB_300001_SM_10006detail6reduce28DeviceReduceSingleTileKernelINS2_10policy_hubIjyN4cuda3__47minimumIjEEE10Policy1000EN6thrust24THRUST_300001_SM_1000_NS6detail15normal_iteratorINSC_10device_ptrIjEEEEPiyS8_ijNS5_3std3__410__identityEEEvT0_T1_T2_T3_T4_T6_E12temp_storage+28];
	min.u32 	%r378, %r376, %r377;
	selp.b32 	%r379, %r378, %r376, %p47;
	setp.gt.u64 	%p48, %rd19, 192;
	ld.shared.u32 	%r380, [_ZZN3cub18CUB_300001_SM_10006detail6reduce28DeviceReduceSingleTileKernelINS2_10policy_hubIjyN4cuda3__47minimumIjEEE10Policy1000EN6thrust24THRUST_300001_SM_1000_NS6detail15normal_iteratorINSC_10device_ptrIjEEEEPiyS8_ijNS5_3std3__410__identityEEEvT0_T1_T2_T3_T4_T6_E12temp_storage+32];
	min.u32 	%r381, %r379, %r380;
	selp.b32 	%r382, %r381, %r379, %p48;
	setp.gt.u64 	%p49, %rd19, 224;
	ld.shared.u32 	%r383, [_ZZN3cub18CUB_300001_SM_10006detail6reduce28DeviceReduceSingleTileKernelINS2_10policy_hubIjyN4cuda3__47minimumIjEEE10Policy1000EN6thrust24THRUST_300001_SM_1000_NS6detail15normal_iteratorINSC_10device_ptrIjEEEEPiyS8_ijNS5_3std3__410__identityEEEvT0_T1_T2_T3_T4_T6_E12temp_storage+36];
	min.u32 	%r384, %r382, %r383;
	selp.b32 	%r470, %r384, %r382, %p49;
	bra.uni 	$L__BB9_49;
$L__BB9_28:
	mov.u32 	%r44, %tid.x;
	cvt.u64.u32 	%rd6, %r44;
	mul.wide.u32 	%rd22, %r44, 4;
	add.s64 	%rd7, %rd2, %rd22;
	ld.global.u32 	%r84, [%rd7];
	ld.global.u32 	%r85, [%rd7+1024];
	ld.global.u32 	%r86, [%rd7+2048];
	ld.global.u32 	%r87, [%rd7+3072];
	ld.global.u32 	%r88, [%rd7+4096];
	ld.global.u32 	%r89, [%rd7+5120];
	ld.global.u32 	%r90, [%rd7+6144];
	ld.global.u32 	%r91, [%rd7+7168];
	ld.global.u32 	%r92, [%rd7+8192];
	ld.global.u32 	%r93, [%rd7+9216];
	ld.global.u32 	%r94, [%rd7+10240];
	ld.global.u32 	%r95, [%rd7+11264];
	ld.global.u32 	%r96, [%rd7+12288];
	ld.global.u32 	%r97, [%rd7+13312];
	ld.global.u32 	%r98, [%rd7+14336];
	ld.global.u32 	%r99, [%rd7+15360];
	min.u32 	%r100, %r84, %r85;
	min.u32 	%r101, %r100, %r86;
	min.u32 	%r102, %r87, %r88;
	min.u32 	%r103, %r102, %r89;
	min.u32 	%r104, %r90, %r91;
	min.u32 	%r105, %r104, %r92;
	min.u32 	%r106, %r93, %r94;
	min.u32 	%r107, %r106, %r95;
	min.u32 	%r108, %r96, %r97;
	min.u32 	%r109, %r108, %r98;
	min.u32 	%r110, %r101, %r103;
	min.u32 	%r111, %r110, %r105;
	min.u32 	%r112, %r107, %r109;
	min.u32 	%r113, %r112, %r99;
	min.u32 	%r469, %r111, %r113;
	add.s64 	%rd8, %rd19, -4096;
	setp.lt.u64 	%p3, %rd8, 4096;
	mov.b64 	%rd53, 4096;
	@%p3 bra 	$L__BB9_32;
	mov.b64 	%rd53, 4096;
$L__BB9_30:
	shl.b64 	%rd24, %rd53, 2;
	add.s64 	%rd25, %rd7, %rd24;
	ld.global.u32 	%r114, [%rd25];
	ld.global.u32 	%r115, [%rd25+1024];
	ld.global.u32 	%r116, [%rd25+2048];
	ld.global.u32 	%r117, [%rd25+3072];
	ld.global.u32 	%r118, [%rd25+4096];
	ld.global.u32 	%r119, [%rd25+5120];
	ld.global.u32 	%r120, [%rd25+6144];
	ld.global.u32 	%r121, [%rd25+7168];
	ld.global.u32 	%r122, [%rd25+8192];
	ld.global.u32 	%r123, [%rd25+9216];
	ld.global.u32 	%r124, [%rd25+10240];
	ld.global.u32 	%r125, [%rd25+11264];
	ld.global.u32 	%r126, [%rd25+12288];
	ld.global.u32 	%r127, [%rd25+13312];
	ld.global.u32 	%r128, [%rd25+14336];
	ld.global.u32 	%r129, [%rd25+15360];
	min.u32 	%r130, %r469, %r114;
	min.u32 	%r131, %r130, %r115;
	min.u32 	%r132, %r116, %r117;
	min.u32 	%r133, %r132, %r118;
	min.u32 	%r134, %r119, %r120;
	min.u32 	%r135, %r134, %r121;
	min.u32 	%r136, %r122, %r123;
	min.u32 	%r137, %r136, %r124;
	min.u32 	%r138, %r125, %r126;
	min.u32 	%r139, %r138, %r127;
	min.u32 	%r140, %r128, %r129;
	min.u32 	%r141, %r131, %r133;
	min.u32 	%r142, %r141, %r135;
	min.u32 	%r143, %r137, %r139;
	min.u32 	%r144, %r143, %r140;
	min.u32 	%r469, %r142, %r144;
	sub.s64 	%rd26, %rd19, %rd53;
	setp.lt.u64 	%p4, %rd26, 4096;
	@%p4 bra 	$L__BB9_45;
	add.s64 	%rd53, %rd53, 4096;
	setp.le.u64 	%p5, %rd53, %rd8;
	@%p5 bra 	$L__BB9_30;
$L__BB9_32:
	setp.le.u64 	%p6, %rd19, %rd53;
	cvt.u32.u64 	%r145, %rd53;
	cvt.u32.u64 	%r146, %rd19;
	sub.s32 	%r147, %r146, %r145;
	setp.ge.s32 	%p7, %r44, %r147;
	or.pred  	%p8, %p6, %p7;
	@%p8 bra 	$L__BB9_45;
	not.b32 	%r151, %r44;
	add.s32 	%r152, %r151, %r146;
	sub.s32 	%r154, %r152, %r145;
	shr.u32 	%r155, %r154, 8;
	add.s32 	%r49, %r155, 1;
	and.b32  	%r50, %r49, 15;
	setp.lt.u32 	%p9, %r154, 3840;
	mov.u32 	%r459, %r44;
	@%p9 bra 	$L__BB9_36;
	and.b32  	%r156, %r49, 33554416;
	neg.s32 	%r455, %r156;
	add.s64 	%rd27, %rd53, %rd6;
	shl.b64 	%rd28, %rd27, 2;
	add.s64 	%rd29, %rd28, %rd2;
	add.s64 	%rd54, %rd29, 8192;
	mov.u32 	%r459, %r44;
$L__BB9_35:
	.pragma "nounroll";
	ld.global.u32 	%r157, [%rd54+-8192];
	min.u32 	%r158, %r469, %r157;
	ld.global.u32 	%r159, [%rd54+-7168];
	min.u32 	%r160, %r158, %r159;
	ld.global.u32 	%r161, [%rd54+-6144];
	min.u32 	%r162, %r160, %r161;
	ld.global.u32 	%r163, [%rd54+-5120];
	min.u32 	%r164, %r162, %r163;
	ld.global.u32 	%r165, [%rd54+-4096];
	min.u32 	%r166, %r164, %r165;
	ld.global.u32 	%r167, [%rd54+-3072];
	min.u32 	%r168, %r166, %r167;
	ld.global.u32 	%r169, [%rd54+-2048];
	min.u32 	%r170, %r168, %r169;
	ld.global.u32 	%r171, [%rd54+-1024];
	min.u32 	%r172, %r170, %r171;
	ld.global.u32 	%r173, [%rd54];
	min.u32 	%r174, %r172, %r173;
	ld.global.u32 	%r175, [%rd54+1024];
	min.u32 	%r176, %r174, %r175;
	ld.global.u32 	%r177, [%rd54+2048];
	min.u32 	%r178, %r176, %r177;
	ld.global.u32 	%r179, [%rd54+3072];
	min.u32 	%r180, %r178, %r179;
	ld.global.u32 	%r181, [%rd54+4096];
	min.u32 	%r182, %r180, %r181;
	ld.global.u32 	%r183, [%rd54+5120];
	min.u32 	%r184, %r182, %r183;
	ld.global.u32 	%r185, [%rd54+6144];
	min.u32 	%r186, %r184, %r185;
	ld.global.u32 	%r187, [%rd54+7168];
	min.u32 	%r469, %r186, %r187;
	add.s32 	%r459, %r459, 4096;
	add.s32 	%r455, %r455, 16;
	add.s64 	%rd54, %rd54, 16384;
	setp.ne.s32 	%p10, %r455, 0;
	@%p10 bra 	$L__BB9_35;
$L__BB9_36:
	setp.eq.s32 	%p11, %r50, 0;
	@%p11 bra 	$L__BB9_45;
	and.b32  	%r61, %r49, 7;
	setp.lt.u32 	%p12, %r50, 8;
	@%p12 bra 	$L__BB9_39;
	cvt.u64.u32 	%rd30, %r459;
	add.s64 	%rd31, %rd53, %rd30;
	shl.b64 	%rd32, %rd31, 2;
	add.s64 	%rd33, %rd2, %rd32;
	ld.global.u32 	%r189, [%rd33];
	min.u32 	%r190, %r469, %r189;
	ld.global.u32 	%r191, [%rd33+1024];
	min.u32 	%r192, %r190, %r191;
	ld.global.u32 	%r193, [%rd33+2048];
	min.u32 	%r194, %r192, %r193;
	ld.global.u32 	%r195, [%rd33+3072];
	min.u32 	%r196, %r194, %r195;
	ld.global.u32 	%r197, [%rd33+4096];
	min.u32 	%r198, %r196, %r197;
	ld.global.u32 	%r199, [%rd33+5120];
	min.u32 	%r200, %r198, %r199;
	ld.global.u32 	%r201, [%rd33+6144];
	min.u32 	%r202, %r200, %r201;
	ld.global.u32 	%r203, [%rd33+7168];
	min.u32 	%r469, %r202, %r203;
	add.s32 	%r459, %r459, 2048;
$L__BB9_39:
	setp.eq.s32 	%p13, %r61, 0;
	@%p13 bra 	$L__BB9_45;
	and.b32  	%r67, %r49, 3;
	setp.lt.u32 	%p14, %r61, 4;
	@%p14 bra 	$L__BB9_42;
	cvt.u64.u32 	%rd34, %r459;
	add.s64 	%rd35, %rd53, %rd34;
	shl.b64 	%rd36, %rd35, 2;
	add.s64 	%rd37, %rd2, %rd36;
	ld.global.u32 	%r205, [%rd37];
	min.u32 	%r206, %r469, %r205;
	ld.global.u32 	%r207, [%rd37+1024];
	min.u32 	%r208, %r206, %r207;
	ld.global.u32 	%r209, [%rd37+2048];
	min.u32 	%r210, %r208, %r209;
	ld.global.u32 	%r211, [%rd37+3072];
	min.u32 	%r469, %r210, %r211;
	add.s32 	%r459, %r459, 1024;
$L__BB9_42:
	setp.eq.s32 	%p15, %r67, 0;
	@%p15 bra 	$L__BB9_45;
	cvt.u64.u32 	%rd38, %r459;
	add.s64 	%rd39, %rd53, %rd38;
	shl.b64 	%rd40, %rd39, 2;
	add.s64 	%rd55, %rd2, %rd40;
	neg.s32 	%r467, %r67;
$L__BB9_44:
	.pragma "nounroll";
	ld.global.u32 	%r212, [%rd55];
	min.u32 	%r469, %r469, %r212;
	add.s64 	%rd55, %rd55, 1024;
	add.s32 	%r467, %r467, 1;
	setp.ne.s32 	%p16, %r467, 0;
	@%p16 bra 	$L__BB9_44;
$L__BB9_45:
	// begin inline asm
	mov.u32 %r213, %laneid;
	// end inline asm
	mov.b32 	%r216, 1;
	mov.b32 	%r237, 31;
	mov.b32 	%r238, -1;
	// begin inline asm
	shfl.sync.down.b32 %r214, %r469, %r216, %r237, %r238;
	// end inline asm
	setp.gt.s32 	%p17, %r213, 30;
	min.u32 	%r239, %r469, %r214;
	selp.b32 	%r220, %r469, %r239, %p17;
	mov.b32 	%r221, 2;
	// begin inline asm
	shfl.sync.down.b32 %r219, %r220, %r221, %r237, %r238;
	// end inline asm
	setp.gt.s32 	%p18, %r213, 29;
	min.u32 	%r240, %r220, %r219;
	selp.b32 	%r225, %r220, %r240, %p18;
	mov.b32 	%r226, 4;
	// begin inline asm
	shfl.sync.down.b32 %r224, %r225, %r226, %r237, %r238;
	// end inline asm
	setp.gt.s32 	%p19, %r213, 27;
	min.u32 	%r241, %r225, %r224;
	selp.b32 	%r230, %r225, %r241, %p19;
	mov.b32 	%r231, 8;
	// begin inline asm
	shfl.sync.down.b32 %r229, %r230, %r231, %r237, %r238;
	// end inline asm
	setp.gt.s32 	%p20, %r213, 23;
	min.u32 	%r242, %r230, %r229;
	selp.b32 	%r235, %r230, %r242, %p20;
	mov.b32 	%r236, 16;
	// begin inline asm
	shfl.sync.down.b32 %r234, %r235, %r236, %r237, %r238;
	// end inline asm
	setp.gt.s32 	%p21, %r213, 15;
	min.u32 	%r79, %r235, %r234;
	selp.b32 	%r470, %r235, %r79, %p21;
	setp.ne.s32 	%p22, %r213, 0;
	@%p22 bra 	$L__BB9_47;
	shr.u32 	%r243, %r44, 3;
	and.b32  	%r244, %r243, 124;
	mov.u32 	%r245, _ZZN3cub18CUB_300001_SM_10006detail6reduce28DeviceReduceSingleTileKernelINS2_10policy_hubIjyN4cuda3__47minimumIjEEE10Policy1000EN6thrust24THRUST_300001_SM_1000_NS6detail15normal_iteratorINSC_10device_ptrIjEEEEPiyS8_ijNS5_3std3__410__identityEEEvT0_T1_T2_T3_T4_T6_E12temp_storage;
	add.s32 	%r246, %r245, %r244;
	st.shared.u32 	[%r246+8], %r79;
$L__BB9_47:
	bar.sync 	0;
	setp.ne.s32 	%p23, %r44, 0;
	@%p23 bra 	$L__BB9_49;
	ld.shared.u32 	%r247, [_ZZN3cub18CUB_300001_SM_10006detail6reduce28DeviceReduceSingleTileKernelINS2_10policy_hubIjyN4cuda3__47minimumIjEEE10Policy1000EN6thrust24THRUST_300001_SM_1000_NS6detail15normal_iteratorINSC_10device_ptrIjEEEEPiyS8_ijNS5_3std3__410__identityEEEvT0_T1_T2_T3_T4_T6_E12temp_storage+12];
	min.u32 	%r248, %r470, %r247;
	ld.shared.u32 	%r249, [_ZZN3cub18CUB_300001_SM_10006detail6reduce28DeviceReduceSingleTileKernelINS2_10policy_hubIjyN4cuda3__47minimumIjEEE10Policy1000EN6thrust24THRUST_300001_SM_1000_NS6detail15normal_iteratorINSC_10device_ptrIjEEEEPiyS8_ijNS5_3std3__410__identityEEEvT0_T1_T2_T3_T4_T6_E12temp_storage+16];
	min.u32 	%r250, %r248, %r249;
	ld.shared.u32 	%r251, [_ZZN3cub18CUB_300001_SM_10006detail6reduce28DeviceReduceSingleTileKernelINS2_10policy_hubIjyN4cuda3__47minimumIjEEE10Policy1000EN6thrust24THRUST_300001_SM_1000_NS6detail15normal_iteratorINSC_10device_ptrIjEEEEPiyS8_ijNS5_3std3__410__identityEEEvT0_T1_T2_T3_T4_T6_E12temp_storage+20];
	min.u32 	%r252, %r250, %r251;
	ld.shared.u32 	%r253, [_ZZN3cub18CUB_300001_SM_10006detail6reduce28DeviceReduceSingleTileKernelINS2_10policy_hubIjyN4cuda3__47minimumIjEEE10Policy1000EN6thrust24THRUST_300001_SM_1000_NS6detail15normal_iteratorINSC_10device_ptrIjEEEEPiyS8_ijNS5_3std3__410__identityEEEvT0_T1_T2_T3_T4_T6_E12temp_storage+24];
	min.u32 	%r254, %r252, %r253;
	ld.shared.u32 	%r255, [_ZZN3cub18CUB_300001_SM_10006detail6reduce28DeviceReduceSingleTileKernelINS2_10policy_hubIjyN4cuda3__47minimumIjEEE10Policy1000EN6thrust24THRUST_300001_SM_1000_NS6detail15normal_iteratorINSC_10device_ptrIjEEEEPiyS8_ijNS5_3std3__410__identityEEEvT0_T1_T2_T3_T4_T6_E12temp_storage+28];
	min.u32 	%r256, %r254, %r255;
	ld.shared.u32 	%r257, [_ZZN3cub18CUB_300001_SM_10006detail6reduce28DeviceReduceSingleTileKernelINS2_10policy_hubIjyN4cuda3__47minimumIjEEE10Policy1000EN6thrust24THRUST_300001_SM_1000_NS6detail15normal_iteratorINSC_10device_ptrIjEEEEPiyS8_ijNS5_3std3__410__identityEEEvT0_T1_T2_T3_T4_T6_E12temp_storage+32];
	min.u32 	%r258, %r256, %r257;
	ld.shared.u32 	%r259, [_ZZN3cub18CUB_300001_SM_10006detail6reduce28DeviceReduceSingleTileKernelINS2_10policy_hubIjyN4cuda3__47minimumIjEEE10Policy1000EN6thrust24THRUST_300001_SM_1000_NS6detail15normal_iteratorINSC_10device_ptrIjEEEEPiyS8_ijNS5_3std3__410__identityEEEvT0_T1_T2_T3_T4_T6_E12temp_storage+36];
	min.u32 	%r470, %r258, %r259;
$L__BB9_49:
	mov.u32 	%r432, %tid.x;
	setp.ne.s32 	%p57, %r432, 0;
	@%p57 bra 	$L__BB9_51;
	min.u32 	%r433, %r83, %r470;
	st.global.u32 	[%rd1], %r433;
$L__BB9_51:
	ret;

}
	// .globl	_ZN3cub18CUB_300001_SM_10006detail6reduce18DeviceReduceKernelINS2_10policy_hubIjyN4cuda3__47minimumIjEEE10Policy1000EN6thrust24THRUST_300001_SM_1000_NS6detail15normal_iteratorINSC_10device_ptrIjEEEEyS8_jNS5_3std3__410__identityEEEvT0_PT3_T1_NS0_13GridEvenShareISO_EET2_T4_
.visible .entry _ZN3cub18CUB_300001_SM_10006detail6reduce18DeviceReduceKernelINS2_10policy_hubIjyN4cuda3__47minimumIjEEE10Policy1000EN6thrust24THRUST_300001_SM_1000_NS6detail15normal_iteratorINSC_10device_ptrIjEEEEyS8_jNS5_3std3__410__identityEEEvT0_PT3_T1_NS0_13GridEvenShareISO_EET2_T4_(
	.param .align 8 .b8 _ZN3cub18CUB_300001_SM_10006detail6reduce18DeviceReduceKernelINS2_10policy_hubIjyN4cuda3__47minimumIjEEE10Policy1000EN6thrust24THRUST_300001_SM_1000_NS6detail15normal_iteratorINSC_10device_ptrIjEEEEyS8_jNS5_3std3__410__identityEEEvT0_PT3_T1_NS0_13GridEvenShareISO_EET2_T4__param_0[8],
	.param .u64 .ptr .align 1 _ZN3cub18CUB_300001_SM_10006detail6reduce18DeviceReduceKernelINS2_10policy_hubIjyN4cuda3__47minimumIjEEE10Policy1000EN6thrust24THRUST_300001_SM_1000_NS6detail15normal_iteratorINSC_10device_ptrIjEEEEyS8_jNS5_3std3__410__identityEEEvT0_PT3_T1_NS0_13GridEvenShareISO_EET2_T4__param_1,
	.param .u64 _ZN3cub18CUB_300001_SM_10006detail6reduce18DeviceReduceKernelINS2_10policy_hubIjyN4cuda3__47minimumIjEEE10Policy1000EN6thrust24THRUST_300001_SM_1000_NS6detail15normal_iteratorINSC_10device_ptrIjEEEEyS8_jNS5_3std3__410__identityEEEvT0_PT3_T1_NS0_13GridEvenShareISO_EET2_T4__param_2,
	.param .align 8 .b8 _ZN3cub18CUB_300001_SM_10006detail6reduce18DeviceReduceKernelINS2_10policy_hubIjyN4cuda3__47minimumIjEEE10Policy1000EN6thrust24THRUST_300001_SM_1000_NS6detail15normal_iteratorINSC_10device_ptrIjEEEEyS8_jNS5_3std3__410__identityEEEvT0_PT3_T1_NS0_13GridEvenShareISO_EET2_T4__param_3[72],
	.param .align 1 .b8 _ZN3cub18CUB_300001_SM_10006detail6reduce18DeviceReduceKernelINS2_10policy_hubIjyN4cuda3__47minimumIjEEE10Policy1000EN6thrust24THRUST_300001_SM_1000_NS6detail15normal_iteratorINSC_10device_ptrIjEEEEyS8_jNS5_3std3__410__identityEEEvT0_PT3_T1_NS0_13GridEvenShareISO_EET2_T4__param_4[1],
	.param .align 1 .b8 _ZN3cub18CUB_300001_SM_10006detail6reduce18DeviceReduceKernelINS2_10policy_hubIjyN4cuda3__47minimumIjEEE10Policy1000EN6thrust24THRUST_300001_SM_1000_NS6detail15normal_iteratorINSC_10device_ptrIjEEEEyS8_jNS5_3std3__410__identityEEEvT0_PT3_T1_NS0_13GridEvenShareISO_EET2_T4__param_5[1]
)
.maxntid 256
{
	.reg .pred 	%p<57>;
	.reg .b16 	%rs<4>;
	.reg .b32 	%r<502>;
	.reg .b64 	%rd<78>;
	// demoted variable
	.shared .align 4 .b8 _ZZN3cub18CUB_300001_SM_10006detail6reduce18DeviceReduceKernelINS2_10policy_hubIjyN4cuda3__47minimumIjEEE10Policy1000EN6thrust24THRUST_300001_SM_1000_NS6detail15normal_iteratorINSC_10device_ptrIjEEEEyS8_jNS5_3std3__410__identityEEEvT0_PT3_T1_NS0_13GridEvenShareISO_EET2_T4_E12temp_storage[44];
	ld.param.u64 	%rd1, [_ZN3cub18CUB_300001_SM_10006detail6reduce18DeviceReduceKernelINS2_10policy_hubIjyN4cuda3__47minimumIjEEE10Policy1000EN6thrust24THRUST_300001_SM_1000_NS6detail15normal_iteratorINSC_10device_ptrIjEEEEyS8_jNS5_3std3__410__identityEEEvT0_PT3_T1_NS0_13GridEvenShareISO_EET2_T4__param_3+32];
	ld.param.u32 	%r1, [_ZN3cub18CUB_300001_SM_10006detail6reduce18DeviceReduceKernelINS2_10policy_hubIjyN4cuda3__47minimumIjEEE10Policy1000EN6thrust24THRUST_300001_SM_1000_NS6detail15normal_iteratorINSC_10device_ptrIjEEEEyS8_jNS5_3std3__410__identityEEEvT0_PT3_T1_NS0_13GridEvenShareISO_EET2_T4__param_3+40];
	ld.param.u64 	%rd25, [_ZN3cub18CUB_300001_SM_10006detail6reduce18DeviceReduceKernelINS2_10policy_hubIjyN4cuda3__47minimumIjEEE10Policy1000EN6thrust24THRUST_300001_SM_1000_NS6detail15normal_iteratorINSC_10device_ptrIjEEEEyS8_jNS5_3std3__410__identityEEEvT0_PT3_T1_NS0_13GridEvenShareISO_EET2_T4__param_0];
	cvta.to.global.u64 	%rd2, %rd25;
	mov.u32 	%r2, %ctaid.x;
	shl.b32 	%r90, %r1, 12;
	cvt.s64.s32 	%rd3, %r90;
	shl.b32 	%r91, %r2, 12;
	cvt.u64.u32 	%rd4, %r91;
	sub.s64 	%rd5, %rd1, %rd4;
	setp.gt.u64 	%p1, %rd5, 4095;
	@%p1 bra 	$L__BB10_25;
	cvt.u32.u64 	%r288, %rd4;
	cvt.u32.u64 	%r3, %rd1;
	sub.s32 	%r4, %r3, %r288;
	mov.u32 	%r5, %tid.x;
	setp.ge.s32 	%p23, %r5, %r4;
	mov.b32 	%r482, 0;
	mov.u32 	%r471, %r5;
	@%p23 bra 	$L__BB10_3;
	add.s32 	%r290, %r288, %r5;
	mul.wide.u32 	%rd51, %r290, 4;
	add.s64 	%rd52, %rd2, %rd51;
	ld.global.u32 	%r482, [%rd52];
	add.s32 	%r471, %r5, 256;
$L__BB10_3:
	setp.ge.s32 	%p24, %r471, %r4;
	@%p24 bra 	$L__BB10_16;
	not.b32 	%r293, %r471;
	add.s32 	%r294, %r293, %r3;
	sub.s32 	%r295, %r294, %r288;
	shr.u32 	%r296, %r295, 8;
	add.s32 	%r10, %r296, 1;
	and.b32  	%r11, %r10, 15;
	setp.lt.u32 	%p25, %r295, 3840;
	@%p25 bra 	$L__BB10_7;
	and.b32  	%r297, %r10, 33554416;
	neg.s32 	%r467, %r297;
	mul.wide.u32 	%rd53, %r2, 16384;
	mul.wide.u32 	%rd54, %r471, 4;
	or.b64  	%rd55, %rd53, %rd54;
	add.s64 	%rd56, %rd55, %rd2;
	add.s64 	%rd72, %rd56, 8192;
$L__BB10_6:
	.pragma "nounroll";
	ld.global.u32 	%r298, [%rd72+-8192];
	min.u32 	%r299, %r482, %r298;
	ld.global.u32 	%r300, [%rd72+-7168];
	min.u32 	%r301, %r299, %r300;
	ld.global.u32 	%r302, [%rd72+-6144];
	min.u32 	%r303, %r301, %r302;
	ld.global.u32 	%r304, [%rd72+-5120];
	min.u32 	%r305, %r303, %r304;
	ld.global.u32 	%r306, [%rd72+-4096];
	min.u32 	%r307, %r305, %r306;
	ld.global.u32 	%r308, [%rd72+-3072];
	min.u32 	%r309, %r307, %r308;
	ld.global.u32 	%r310, [%rd72+-2048];
	min.u32 	%r311, %r309, %r310;
	ld.global.u32 	%r312, [%rd72+-1024];
	min.u32 	%r313, %r311, %r312;
	ld.global.u32 	%r314, [%rd72];
	min.u32 	%r315, %r313, %r314;
	ld.global.u32 	%r316, [%rd72+1024];
	min.u32 	%r317, %r315, %r316;
	ld.global.u32 	%r318, [%rd72+2048];
	min.u32 	%r319, %r317, %r318;
	ld.global.u32 	%r320, [%rd72+3072];
	min.u32 	%r321, %r319, %r320;
	ld.global.u32 	%r322, [%rd72+4096];
	min.u32 	%r323, %r321, %r322;
	ld.global.u32 	%r324, [%rd72+5120];
	min.u32 	%r325, %r323, %r324;
	ld.global.u32 	%r326, [%rd72+6144];
	min.u32 	%r327, %r325, %r326;
	ld.global.u32 	%r328, [%rd72+7168];
	min.u32 	%r482, %r327, %r328;
	add.s32 	%r471, %r471, 4096;
	add.s32 	%r467, %r467, 16;
	add.s64 	%rd72, %rd72, 16384;
	setp.ne.s32 	%p26, %r467, 0;
	@%p26 bra 	$L__BB10_6;
$L__BB10_7:
	setp.eq.s32 	%p27, %r11, 0;
	@%p27 bra 	$L__BB10_16;
	and.b32  	%r22, %r10, 7;
	setp.lt.u32 	%p28, %r11, 8;
	@%p28 bra 	$L__BB10_10;
	cvt.s64.s32 	%rd57, %r471;
	add.s64 	%rd58, %rd57, %rd4;
	shl.b64 	%rd59, %rd58, 2;
	add.s64 	%rd60, %rd2, %rd59;
	ld.global.u32 	%r330, [%rd60];
	min.u32 	%r331, %r482, %r330;
	ld.global.u32 	%r332, [%rd60+1024];
	min.u32 	%r333, %r331, %r332;
	ld.global.u32 	%r334, [%rd60+2048];
	min.u32 	%r335, %r333, %r334;
	ld.global.u32 	%r336, [%rd60+3072];
	min.u32 	%r337, %r335, %r336;
	ld.global.u32 	%r338, [%rd60+4096];
	min.u32 	%r339, %r337, %r338;
	ld.global.u32 	%r340, [%rd60+5120];
	min.u32 	%r341, %r339, %r340;
	ld.global.u32 	%r342, [%rd60+6144];
	min.u32 	%r343, %r341, %r342;
	ld.global.u32 	%r344, [%rd60+7168];
	min.u32 	%r482, %r343, %r344;
	add.s32 	%r471, %r471, 2048;
$L__BB10_10:
	setp.eq.s32 	%p29, %r22, 0;
	@%p29 bra 	$L__BB10_16;
	and.b32  	%r28, %r10, 3;
	setp.lt.u32 	%p30, %r22, 4;
	@%p30 bra 	$L__BB10_13;
	cvt.s64.s32 	%rd61, %r471;
	add.s64 	%rd62, %rd61, %rd4;
	shl.b64 	%rd63, %rd62, 2;
	add.s64 	%rd64, %rd2, %rd63;
	ld.global.u32 	%r346, [%rd64];
	min.u32 	%r347, %r482, %r346;
	ld.global.u32 	%r348, [%rd64+1024];
	min.u32 	%r349, %r347, %r348;
	ld.global.u32 	%r350, [%rd64+2048];
	min.u32 	%r351, %r349, %r350;
	ld.global.u32 	%r352, [%rd64+3072];
	min.u32 	%r482, %r351, %r352;
	add.s32 	%r471, %r471, 1024;
$L__BB10_13:
	setp.eq.s32 	%p31, %r28, 0;
	@%p31 bra 	$L__BB10_16;
	mul.wide.u32 	%rd65, %r2, 16384;
	add.s64 	%rd9, %rd2, %rd65;
	neg.s32 	%r479, %r28;
$L__BB10_15:
	.pragma "nounroll";
	mul.wide.s32 	%rd66, %r471, 4;
	add.s64 	%rd67, %rd9, %rd66;
	ld.global.u32 	%r353, [%rd67];
	min.u32 	%r482, %r482, %r353;
	add.s32 	%r471, %r471, 256;
	add.s32 	%r479, %r479, 1;
	setp.ne.s32 	%p32, %r479, 0;
	@%p32 bra 	$L__BB10_15;
$L__BB10_16:
	setp.lt.s32 	%p33, %r4, 256;
	@%p33 bra 	$L__BB10_21;
	// begin inline asm
	mov.u32 %r417, %laneid;
	// end inline asm
	mov.b32 	%r420, 1;
	mov.b32 	%r441, 31;
	mov.b32 	%r442, -1;
	// begin inline asm
	shfl.sync.down.b32 %r418, %r482, %r420, %r441, %r442;
	// end inline asm
	setp.gt.s32 	%p49, %r417, 30;
	min.u32 	%r443, %r482, %r418;
	selp.b32 	%r424, %r482, %r443, %p49;
	mov.b32 	%r425, 2;
	// begin inline asm
	shfl.sync.down.b32 %r423, %r424, %r425, %r441, %r442;
	// end inline asm
	setp.gt.s32 	%p50, %r417, 29;
	min.u32 	%r444, %r424, %r423;
	selp.b32 	%r429, %r424, %r444, %p50;
	mov.b32 	%r430, 4;
	// begin inline asm
	shfl.sync.down.b32 %r428, %r429, %r430, %r441, %r442;
	// end inline asm
	setp.gt.s32 	%p51, %r417, 27;
	min.u32 	%r445, %r429, %r428;
	selp.b32 	%r434, %r429, %r445, %p51;
	mov.b32 	%r435, 8;
	// begin inline asm
	shfl.sync.down.b32 %r433, %r434, %r435, %r441, %r442;
	// end inline asm
	setp.gt.s32 	%p52, %r417, 23;
	min.u32 	%r446, %r434, %r433;
	selp.b32 	%r439, %r434, %r446, %p52;
	mov.b32 	%r440, 16;
	// begin inline asm
	shfl.sync.down.b32 %r438, %r439, %r440, %r441, %r442;
	// end inline asm
	setp.gt.s32 	%p53, %r417, 15;
	min.u32 	%r42, %r439, %r438;
	selp.b32 	%r501, %r439, %r42, %p53;
	setp.ne.s32 	%p54, %r417, 0;
	@%p54 bra 	$L__BB10_19;
	shr.u32 	%r447, %r5, 3;
	and.b32  	%r448, %r447, 124;
	mov.u32 	%r449, _ZZN3cub18CUB_300001_SM_10006detail6reduce18DeviceReduceKernelINS2_10policy_hubIjyN4cuda3__47minimumIjEEE10Policy1000EN6thrust24THRUST_300001_SM_1000_NS6detail15normal_iteratorINSC_10device_ptrIjEEEEyS8_jNS5_3std3__410__identityEEEvT0_PT3_T1_NS0_13GridEvenShareISO_EET2_T4_E12temp_storage;
	add.s32 	%r450, %r449, %r448;
	st.shared.u32 	[%r450+8], %r42;
$L__BB10_19:
	bar.sync 	0;
	setp.ne.s32 	%p55, %r5, 0;
	@%p55 bra 	$L__BB10_46;
	ld.shared.u32 	%r451, [_ZZN3cub18CUB_300001_SM_10006detail6reduce18DeviceReduceKernelINS2_10policy_hubIjyN4cuda3__47minimumIjEEE10Policy1000EN6thrust24THRUST_300001_SM_1000_NS6detail15normal_iteratorINSC_10device_ptrIjEEEEyS8_jNS5_3std3__410__identityEEEvT0_PT3_T1_NS0_13GridEvenShareISO_EET2_T4_E12temp_storage+12];
	min.u32 	%r452, %r501, %r451;
	ld.shared.u32 	%r453, [_ZZN3cub18CUB_300001_SM_10006detail6reduce18DeviceReduceKernelINS2_10policy_hubIjyN4cuda3__47minimumIjEEE10Policy1000EN6thrust24THRUST_300001_SM_1000_NS6detail15normal_iteratorINSC_10device_ptrIjEEEEyS8_jNS5_3std3__410__identityEEEvT0_PT3_T1_NS0_13GridEvenShareISO_EET2_T4_E12temp_storage+16];
	min.u32 	%r454, %r452, %r453;
	ld.shared.u32 	%r455, [_ZZN3cub18CUB_300001_SM_10006detail6reduce18DeviceReduceKernelINS2_10policy_hubIjyN4cuda3__47minimumIjEEE10Policy1000EN6thrust24THRUST_300001_SM_1000_NS6detail15normal_iteratorINSC_10device_ptrIjEEEEyS8_jNS5_3std3__410__identityEEEvT0_PT3_T1_NS0_13GridEvenShareISO_EET2_T4_E12temp_storage+20];
	min.u32 	%r456, %r454, %r455;
	ld.shared.u32 	%r457, [_ZZN3cub18CUB_300001_SM_10006detail6reduce18DeviceReduceKernelINS2_10policy_hubIjyN4cuda3__47minimumIjEEE10Policy1000EN6thrust24THRUST_300001_SM_1000_NS6detail15normal_iteratorINSC_10device_ptrIjEEEEyS8_jNS5_3std3__410__identityEEEvT0_PT3_T1_NS0_13GridEvenShareISO_EET2_T4_E12temp_storage+24];
	min.u32 	%r458, %r456, %r457;
	ld.shared.u32 	%r459, [_ZZN3cub18CUB_300001_SM_10006detail6reduce18DeviceReduceKernelINS2_10policy_hubIjyN4cuda3__47minimumIjEEE10Policy1000EN6thrust24THRUST_300001_SM_1000_NS6detail15normal_iteratorINSC_10device_ptrIjEEEEyS8_jNS5_3std3__410__identityEEEvT0_PT3_T1_NS0_13GridEvenShareISO_EET2_T4_E12temp_storage+28];
	min.u32 	%r460, %r458, %r459;
	ld.shared.u32 	%r461, [_ZZN3cub18CUB_300001_SM_10006detail6reduce18DeviceReduceKernelINS2_10policy_hubIjyN4cuda3__47minimumIjEEE10Policy1000EN6thrust24THRUST_300001_SM_1000_NS6detail15normal_iteratorINSC_10device_ptrIjEEEEyS8_jNS5_3std3__410__identityEEEvT0_PT3_T1_NS0_13GridEvenShareISO_EET2_T4_E12temp_storage+32];
	min.u32 	%r462, %r460, %r461;
	ld.shared.u32 	%r463, [_ZZN3cub18CUB_300001_SM_10006detail6reduce18DeviceReduceKernelINS2_10policy_hubIjyN4cuda3__47minimumIjEEE10Policy1000EN6thrust24THRUST_300001_SM_1000_NS6detail15normal_iteratorINSC_10device_ptrIjEEEEyS8_jNS5_3std3__410__identityEEEvT0_PT3_T1_NS0_13GridEvenShareISO_EET2_T4_E12temp_storage+36];
	min.u32 	%r501, %r462, %r463;
	bra.uni 	$L__BB10_46;
$L__BB10_21:
	// begin inline asm
	mov.u32 %r354, %laneid;
	// end inline asm
	and.b32  	%r380, %r5, 992;
	add.s32 	%r381, %r380, 32;
	setp.gt.s32 	%p34, %r381, %r4;
	not.b32 	%r382, %r380;
	add.s32 	%r383, %r4, %r382;
	selp.b32 	%r378, %r383, 31, %p34;
	mov.b32 	%r357, 1;
	mov.b32 	%r379, -1;
	// begin inline asm
	shfl.sync.down.b32 %r355, %r482, %r357, %r378, %r379;
	// end inline asm
	setp.lt.s32 	%p35, %r354, %r378;
	min.u32 	%r384, %r482, %r355;
	selp.b32 	%r361, %r384, %r482, %p35;
	mov.b32 	%r362, 2;
	// begin inline asm
	shfl.sync.down.b32 %r360, %r361, %r362, %r378, %r379;
	// end inline asm
	add.s32 	%r385, %r354, 2;
	setp.gt.s32 	%p36, %r385, %r378;
	min.u32 	%r386, %r361, %r360;
	selp.b32 	%r366, %r361, %r386, %p36;
	mov.b32 	%r367, 4;
	// begin inline asm
	shfl.sync.down.b32 %r365, %r366, %r367, %r378, %r379;
	// end inline asm
	add.s32 	%r387, %r354, 4;
	setp.gt.s32 	%p37, %r387, %r378;
	min.u32 	%r388, %r366, %r365;
	selp.b32 	%r371, %r366, %r388, %p37;
	mov.b32 	%r372, 8;
	// begin inline asm
	shfl.sync.down.b32 %r370, %r371, %r372, %r378, %r379;
	// end inline asm
	add.s32 	%r389, %r354, 8;
	setp.gt.s32 	%p38, %r389, %r378;
	min.u32 	%r390, %r371, %r370;
	selp.b32 	%r376, %r371, %r390, %p38;
	mov.b32 	%r377, 16;
	// begin inline asm
	shfl.sync.down.b32 %r375, %r376, %r377, %r378, %r379;
	// end inline asm
	add.s32 	%r391, %r354, 16;
	setp.gt.s32 	%p39, %r391, %r378;
	min.u32 	%r392, %r376, %r375;
	selp.b32 	%r501, %r376, %r392, %p39;
	setp.ne.s32 	%p40, %r354, 0;
	@%p40 bra 	$L__BB10_23;
	shr.u32 	%r393, %r5, 3;
	and.b32  	%r394, %r393, 124;
	mov.u32 	%r395, _ZZN3cub18CUB_300001_SM_10006detail6reduce18DeviceReduceKernelINS2_10policy_hubIjyN4cuda3__47minimumIjEEE10Policy1000EN6thrust24THRUST_300001_SM_1000_NS6detail15normal_iteratorINSC_10device_ptrIjEEEEyS8_jNS5_3std3__410__identityEEEvT0_PT3_T1_NS0_13GridEvenShareISO_EET2_T4_E12temp_storage;
	add.s32 	%r396, %r395, %r394;
	st.shared.u32 	[%r396+8], %r501;
$L__BB10_23:
	bar.sync 	0;
	setp.ne.s32 	%p41, %r5, 0;
	@%p41 bra 	$L__BB10_46;
	setp.gt.s32 	%p42, %r4, 32;
	ld.shared.u32 	%r397, [_ZZN3cub18CUB_300001_SM_10006detail6reduce18DeviceReduceKernelINS2_10policy_hubIjyN4cuda3__47minimumIjEEE10Policy1000EN6thrust24THRUST_300001_SM_1000_NS6detail15normal_iteratorINSC_10device_ptrIjEEEEyS8_jNS5_3std3__410__identityEEEvT0_PT3_T1_NS0_13GridEvenShareISO_EET2_T4_E12temp_storage+12];
	min.u32 	%r398, %r501, %r397;
	selp.b32 	%r399, %r398, %r501, %p42;
	setp.gt.s32 	%p43, %r4, 64;
	ld.shared.u32 	%r400, [_ZZN3cub18CUB_300001_SM_10006detail6reduce18DeviceReduceKernelINS2_10policy_hubIjyN4cuda3__47minimumIjEEE10Policy1000EN6thrust24THRUST_300001_SM_1000_NS6detail15normal_iteratorINSC_10device_ptrIjEEEEyS8_jNS5_3std3__410__identityEEEvT0_PT3_T1_NS0_13GridEvenShareISO_EET2_T4_E12temp_storage+16];
	min.u32 	%r401, %r399, %r400;
	selp.b32 	%r402, %r401, %r399, %p43;
	setp.gt.s32 	%p44, %r4, 96;
	ld.shared.u32 	%r403, [_ZZN3cub18CUB_300001_SM_10006detail6reduce18DeviceReduceKernelINS2_10policy_hubIjyN4cuda3__47minimumIjEEE10Policy1000EN6thrust24THRUST_300001_SM_1000_NS6detail15normal_iteratorINSC_10device_ptrIjEEEEyS8_jNS5_3std3__410__identityEEEvT0_PT3_T1_NS0_13GridEvenShareISO_EET2_T4_E12temp_storage+20];
	min.u32 	%r404, %r402, %r403;
	selp.b32 	%r405, %r404, %r402, %p44;
	setp.gt.s32 	%p45, %r4, 128;
	ld.shared.u32 	%r406, [_ZZN3cub18CUB_300001_SM_10006detail6reduce18DeviceReduceKernelINS2_10policy_hubIjyN4cuda3__47minimumIjEEE10Policy1000EN6thrust24THRUST_300001_SM_1000_NS6detail15normal_iteratorINSC_10device_ptrIjEEEEyS8_jNS5_3std3__410__identityEEEvT0_PT3_T1_NS0_13GridEvenShareISO_EET2_T4_E12temp_storage+24];
	min.u32 	%r407, %r405, %r406;
	selp.b32 	%r408, %r407, %r405, %p45;
	setp.gt.s32 	%p46, %r4, 160;
	ld.shared.u32 	%r409, [_ZZN3cub18CUB_300001_SM_10006detail6reduce18DeviceReduceKernelINS2_10policy_hubIjyN4cuda3__47minimumIjEEE10Policy1000EN6thrust24THRUST_300001_SM_1000_NS6detail15normal_iteratorINSC_10device_ptrIjEEEEyS8_jNS5_3std3__410__identityEEEvT0_PT3_T1_NS0_13GridEvenShareISO_EET2_T4_E12temp_storage+28];
	min.u32 	%r410, %r408, %r409;
	selp.b32 	%r411, %r410, %r408, %p46;
	setp.gt.s32 	%p47, %r4, 192;
	ld.shared.u32 	%r412, [_ZZN3cub18CUB_300001_SM_10006detail6reduce18DeviceReduceKernelINS2_10policy_hubIjyN4cuda3__47minimumIjEEE10Policy1000EN6thrust24THRUST_300001_SM_1000_NS6detail15normal_iteratorINSC_10device_ptrIjEEEEyS8_jNS5_3std3__410__identityEEEvT0_PT3_T1_NS0_13GridEvenShareISO_EET2_T4_E12temp_storage+32];
	min.u32 	%r413, %r411, %r412;
	selp.b32 	%r414, %r413, %r411, %p47;
	setp.gt.s32 	%p48, %r4, 224;
	ld.shared.u32 	%r415, [_ZZN3cub18CUB_300001_SM_10006detail6reduce18DeviceReduceKernelINS2_10policy_hubIjyN4cuda3__47minimumIjEEE10Policy1000EN6thrust24THRUST_300001_SM_1000_NS6detail15normal_iteratorINSC_10device_ptrIjEEEEyS8_jNS5_3std3__410__identityEEEvT0_PT3_T1_NS0_13GridEvenShareISO_EET2_T4_E12temp_storage+36];
	min.u32 	%r416, %r414, %r415;
	selp.b32 	%r501, %r416, %r414, %p48;
	bra.uni 	$L__BB10_46;
$L__BB10_25:
	cvt.u32.u64 	%r92, %rd4;
	mov.u32 	%r47, %tid.x;
	add.s32 	%r93, %r47, %r92;
	mul.wide.u32 	%rd26, %r93, 4;
	add.s64 	%rd27, %rd2, %rd26;
	ld.global.u32 	%r94, [%rd27];
	ld.global.u32 	%r95, [%rd27+1024];
	ld.global.u32 	%r96, [%rd27+2048];
	ld.global.u32 	%r97, [%rd27+3072];
	ld.global.u32 	%r98, [%rd27+4096];
	ld.global.u32 	%r99, [%rd27+5120];
	ld.global.u32 	%r100, [%rd27+6144];
	ld.global.u32 	%r101, [%rd27+7168];
	ld.global.u32 	%r102, [%rd27+8192];
	ld.global.u32 	%r103, [%rd27+9216];
	ld.global.u32 	%r104, [%rd27+10240];
	ld.global.u32 	%r105, [%rd27+11264];
	ld.global.u32 	%r106, [%rd27+12288];
	ld.global.u32 	%r107, [%rd27+13312];
	ld.global.u32 	%r108, [%rd27+14336];
	ld.global.u32 	%r109, [%rd27+15360];
	min.u32 	%r110, %r94, %r95;
	min.u32 	%r111, %r110, %r96;
	min.u32 	%r112, %r97, %r98;
	min.u32 	%r113, %r112, %r99;
	min.u32 	%r114, %r100, %r101;
	min.u32 	%r115, %r114, %r102;
	min.u32 	%r116, %r103, %r104;
	min.u32 	%r117, %r116, %r105;
	min.u32 	%r118, %r106, %r107;
	min.u32 	%r119, %r118, %r108;
	min.u32 	%r120, %r111, %r113;
	min.u32 	%r121, %r120, %r115;
	min.u32 	%r122, %r117, %r119;
	min.u32 	%r123, %r122, %r109;
	min.u32 	%r500, %r121, %r123;
	setp.lt.u64 	%p2, %rd5, %rd3;
	@%p2 bra 	$L__BB10_42;
	cvt.u32.u64 	%r125, %rd3;
	cvt.u64.u32 	%rd28, %r47;
	add.s64 	%rd74, %rd4, %rd3;
	cvt.u32.u64 	%r49, %rd1;
	not.b32 	%r127, %r47;
	add.s32 	%r128, %r127, %r49;
	sub.s32 	%r129, %r128, %r125;
	sub.s32 	%r483, %r129, %r92;
	add.s64 	%rd29, %rd74, %rd28;
	shl.b64 	%rd30, %rd29, 2;
	add.s64 	%rd31, %rd30, %rd2;
	add.s64 	%rd73, %rd31, 8192;
	mov.b32 	%r484, 0;
	shl.b32 	%r130, %r1, 12;
	mov.u64 	%rd75, %rd4;
$L__BB10_27:
	cvt.s64.s32 	%rd15, %r130;
	add.s64 	%rd75, %rd75, %rd15;
	add.s64 	%rd32, %rd1, -4096;
	setp.gt.u64 	%p3, %rd75, %rd32;
	@%p3 bra 	$L__BB10_29;
	shl.b32 	%r131, %r1, 12;
	cvt.s64.s32 	%rd33, %r131;
	cvt.u64.u32 	%rd34, %r47;
	add.s64 	%rd35, %rd75, %rd34;
	shl.b64 	%rd36, %rd35, 2;
	add.s64 	%rd37, %rd2, %rd36;
	ld.global.u32 	%r132, [%rd37];
	ld.global.u32 	%r133, [%rd37+1024];
	ld.global.u32 	%r134, [%rd37+2048];
	ld.global.u32 	%r135, [%rd37+3072];
	ld.global.u32 	%r136, [%rd37+4096];
	ld.global.u32 	%r137, [%rd37+5120];
	ld.global.u32 	%r138, [%rd37+6144];
	ld.global.u32 	%r139, [%rd37+7168];
	ld.global.u32 	%r140, [%rd37+8192];
	ld.global.u32 	%r141, [%rd37+9216];
	ld.global.u32 	%r142, [%rd37+10240];
	ld.global.u32 	%r143, [%rd37+11264];
	ld.global.u32 	%r144, [%rd37+12288];
	ld.global.u32 	%r145, [%rd37+13312];
	ld.global.u32 	%r146, [%rd37+14336];
	ld.global.u32 	%r147, [%rd37+15360];
	min.u32 	%r148, %r500, %r132;
	min.u32 	%r149, %r148, %r133;
	min.u32 	%r150, %r134, %r135;
	min.u32 	%r151, %r150, %r136;
	min.u32 	%r152, %r137, %r138;
	min.u32 	%r153, %r152, %r139;
	min.u32 	%r154, %r140, %r141;
	min.u32 	%r155, %r154, %r142;
	min.u32 	%r156, %r143, %r144;
	min.u32 	%r157, %r156, %r145;
	min.u32 	%r158, %r146, %r147;
	min.u32 	%r159, %r149, %r151;
	min.u32 	%r160, %r159, %r153;
	min.u32 	%r161, %r155, %r157;
	min.u32 	%r162, %r161, %r158;
	min.u32 	%r500, %r160, %r162;
	sub.s64 	%rd38, %rd1, %rd75;
	setp.lt.u64 	%p4, %rd38, %rd33;
	add.s32 	%r484, %r484, 1;
	add.s64 	%rd74, %rd74, %rd33;
	sub.s32 	%r483, %r483, %r131;
	mul.wide.s32 	%rd39, %r131, 4;
	add.s64 	%rd73, %rd73, %rd39;
	@%p4 bra 	$L__BB10_42;
	bra.uni 	$L__BB10_27;
$L__BB10_29:
	setp.le.u64 	%p5, %rd1, %rd75;
	cvt.u32.u64 	%r163, %rd75;
	cvt.u32.u64 	%r164, %rd1;
	sub.s32 	%r165, %r164, %r163;
	setp.ge.s32 	%p6, %r47, %r165;
	or.pred  	%p7, %p5, %p6;
	@%p7 bra 	$L__BB10_42;
	cvt.u32.u64 	%r168, %rd15;
	cvt.u32.u64 	%r169, %rd4;
	not.b32 	%r170, %r47;
	add.s32 	%r171, %r170, %r49;
	add.s32 	%r172, %r168, %r169;
	sub.s32 	%r173, %r171, %r172;
	mul.lo.s32 	%r174, %r1, %r484;
	shl.b32 	%r175, %r174, 12;
	sub.s32 	%r176, %r173, %r175;
	shr.u32 	%r177, %r176, 8;
	add.s32 	%r57, %r177, 1;
	and.b32  	%r58, %r57, 15;
	setp.lt.u32 	%p8, %r176, 3840;
	mov.u32 	%r490, %r47;
	@%p8 bra 	$L__BB10_33;
	shr.u32 	%r178, %r483, 8;
	add.s32 	%r179, %r178, 1;
	and.b32  	%r180, %r179, 33554416;
	neg.s32 	%r486, %r180;
	mov.u32 	%r490, %r47;
$L__BB10_32:
	.pragma "nounroll";
	ld.global.u32 	%r181, [%rd73+-8192];
	min.u32 	%r182, %r500, %r181;
	ld.global.u32 	%r183, [%rd73+-7168];
	min.u32 	%r184, %r182, %r183;
	ld.global.u32 	%r185, [%rd73+-6144];
	min.u32 	%r186, %r184, %r185;
	ld.global.u32 	%r187, [%rd73+-5120];
	min.u32 	%r188, %r186, %r187;
	ld.global.u32 	%r189, [%rd73+-4096];
	min.u32 	%r190, %r188, %r189;
	ld.global.u32 	%r191, [%rd73+-3072];
	min.u32 	%r192, %r190, %r191;
	ld.global.u32 	%r193, [%rd73+-2048];
	min.u32 	%r194, %r192, %r193;
	ld.global.u32 	%r195, [%rd73+-1024];
	min.u32 	%r196, %r194, %r195;
	ld.global.u32 	%r197, [%rd73];
	min.u32 	%r198, %r196, %r197;
	ld.global.u32 	%r199, [%rd73+1024];
	min.u32 	%r200, %r198, %r199;
	ld.global.u32 	%r201, [%rd73+2048];
	min.u32 	%r202, %r200, %r201;
	ld.global.u32 	%r203, [%rd73+3072];
	min.u32 	%r204, %r202, %r203;
	ld.global.u32 	%r205, [%rd73+4096];
	min.u32 	%r206, %r204, %r205;
	ld.global.u32 	%r207, [%rd73+5120];
	min.u32 	%r208, %r206, %r207;
	ld.global.u32 	%r209, [%rd73+6144];
	min.u32 	%r210, %r208, %r209;
	ld.global.u32 	%r211, [%rd73+7168];
	min.u32 	%r500, %r210, %r211;
	add.s32 	%r490, %r490, 4096;
	add.s32 	%r486, %r486, 16;
	add.s64 	%rd73, %rd73, 16384;
	setp.ne.s32 	%p9, %r486, 0;
	@%p9 bra 	$L__BB10_32;
$L__BB10_33:
	setp.eq.s32 	%p10, %r58, 0;
	@%p10 bra 	$L__BB10_42;
	and.b32  	%r69, %r57, 7;
	setp.lt.u32 	%p11, %r58, 8;
	@%p11 bra 	$L__BB10_36;
	cvt.u64.u32 	%rd40, %r490;
	add.s64 	%rd41, %rd75, %rd40;
	shl.b64 	%rd42, %rd41, 2;
	add.s64 	%rd43, %rd2, %rd42;
	ld.global.u32 	%r213, [%rd43];
	min.u32 	%r214, %r500, %r213;
	ld.global.u32 	%r215, [%rd43+1024];
	min.u32 	%r216, %r214, %r215;
	ld.global.u32 	%r217, [%rd43+2048];
	min.u32 	%r218, %r216, %r217;
	ld.global.u32 	%r219, [%rd43+3072];
	min.u32 	%r220, %r218, %r219;
	ld.global.u32 	%r221, [%rd43+4096];
	min.u32 	%r222, %r220, %r221;
	ld.global.u32 	%r223, [%rd43+5120];
	min.u32 	%r224, %r222, %r223;
	ld.global.u32 	%r225, [%rd43+6144];
	min.u32 	%r226, %r224, %r225;
	ld.global.u32 	%r227, [%rd43+7168];
	min.u32 	%r500, %r226, %r227;
	add.s32 	%r490, %r490, 2048;
$L__BB10_36:
	setp.eq.s32 	%p12, %r69, 0;
	@%p12 bra 	$L__BB10_42;
	setp.lt.u32 	%p13, %r69, 4;
	@%p13 bra 	$L__BB10_39;
	cvt.u64.u32 	%rd44, %r490;
	add.s64 	%rd45, %rd75, %rd44;
	shl.b64 	%rd46, %rd45, 2;
	add.s64 	%rd47, %rd2, %rd46;
	ld.global.u32 	%r229, [%rd47];
	min.u32 	%r230, %r500, %r229;
	ld.global.u32 	%r231, [%rd47+1024];
	min.u32 	%r232, %r230, %r231;
	ld.global.u32 	%r233, [%rd47+2048];
	min.u32 	%r234, %r232, %r233;
	ld.global.u32 	%r235, [%rd47+3072];
	min.u32 	%r500, %r234, %r235;
	add.s32 	%r490, %r490, 1024;
$L__BB10_39:
	and.b32  	%r236, %r57, 3;
	setp.eq.s32 	%p14, %r236, 0;
	@%p14 bra 	$L__BB10_42;
	cvt.u64.u32 	%rd48, %r490;
	add.s64 	%rd49, %rd48, %rd74;
	shl.b64 	%rd50, %rd49, 2;
	add.s64 	%rd77, %rd2, %rd50;
	cvt.u16.u32 	%rs1, %r483;
	shr.u16 	%rs2, %rs1, 8;
	add.s16 	%rs3, %rs2, 1;
	cvt.u32.u16 	%r237, %rs3;
	and.b32  	%r238, %r237, 3;
	neg.s32 	%r498, %r238;
$L__BB10_41:
	.pragma "nounroll";
	ld.global.u32 	%r239, [%rd77];
	min.u32 	%r500, %r500, %r239;
	add.s64 	%rd77, %rd77, 1024;
	add.s32 	%r498, %r498, 1;
	setp.ne.s32 	%p15, %r498, 0;
	@%p15 bra 	$L__BB10_41;
$L__BB10_42:
	// begin inline asm
	mov.u32 %r240, %laneid;
	// end inline asm
	mov.b32 	%r243, 1;
	mov.b32 	%r264, 31;
	mov.b32 	%r265, -1;
	// begin inline asm
	shfl.sync.down.b32 %r241, %r500, %r243, %r264, %r265;
	// end inline asm
	setp.gt.s32 	%p16, %r240, 30;
	min.u32 	%r266, %r500, %r241;
	selp.b32 	%r247, %r500, %r266, %p16;
	mov.b32 	%r248, 2;
	// begin inline asm
	shfl.sync.down.b32 %r246, %r247, %r248, %r264, %r265;
	// end inline asm
	setp.gt.s32 	%p17, %r240, 29;
	min.u32 	%r267, %r247, %r246;
	selp.b32 	%r252, %r247, %r267, %p17;
	mov.b32 	%r253, 4;
	// begin inline asm
	shfl.sync.down.b32 %r251, %r252, %r253, %r264, %r265;
	// end inline asm
	setp.gt.s32 	%p18, %r240, 27;
	min.u32 	%r268, %r252, %r251;
	selp.b32 	%r257, %r252, %r268, %p18;
	mov.b32 	%r258, 8;
	// begin inline asm
	shfl.sync.down.b32 %r256, %r257, %r258, %r264, %r265;
	// end inline asm
	setp.gt.s32 	%p19, %r240, 23;
	min.u32 	%r269, %r257, %r256;
	selp.b32 	%r262, %r257, %r269, %p19;
	mov.b32 	%r263, 16;
	// begin inline asm
	shfl.sync.down.b32 %r261, %r262, %r263, %r264, %r265;
	// end inline asm
	setp.gt.s32 	%p20, %r240, 15;
	min.u32 	%r86, %r262, %r261;
	selp.b32 	%r501, %r262, %r86, %p20;
	setp.ne.s32 	%p21, %r240, 0;
	@%p21 bra 	$L__BB10_44;
	shr.u32 	%r270, %r47, 3;
	and.b32  	%r271, %r270, 124;
	mov.u32 	%r272, _ZZN3cub18CUB_300001_SM_10006detail6reduce18DeviceReduceKernelINS2_10policy_hubIjyN4cuda3__47minimumIjEEE10Policy1000EN6thrust24THRUST_300001_SM_1000_NS6detail15normal_iteratorINSC_10device_ptrIjEEEEyS8_jNS5_3std3__410__identityEEEvT0_PT3_T1_NS0_13GridEvenShareISO_EET2_T4_E12temp_storage;
	add.s32 	%r273, %r272, %r271;
	st.shared.u32 	[%r273+8], %r86;
$L__BB10_44:
	bar.sync 	0;
	setp.ne.s32 	%p22, %r47, 0;
	@%p22 bra 	$L__BB10_46;
	ld.shared.u32 	%r274, [_ZZN3cub18CUB_300001_SM_10006detail6reduce18DeviceReduceKernelINS2_10policy_hubIjyN4cuda3__47minimumIjEEE10Policy1000EN6thrust24THRUST_300001_SM_1000_NS6detail15normal_iteratorINSC_10device_ptrIjEEEEyS8_jNS5_3std3__410__identityEEEvT0_PT3_T1_NS0_13GridEvenShareISO_EET2_T4_E12temp_storage+12];
	min.u32 	%r275, %r501, %r274;
	ld.shared.u32 	%r276, [_ZZN3cub18CUB_300001_SM_10006detail6reduce18DeviceReduceKernelINS2_10policy_hubIjyN4cuda3__47minimumIjEEE10Policy1000EN6thrust24THRUST_300001_SM_1000_NS6detail15normal_iteratorINSC_10device_ptrIjEEEEyS8_jNS5_3std3__410__identityEEEvT0_PT3_T1_NS0_13GridEvenShareISO_EET2_T4_E12temp_storage+16];
	min.u32 	%r277, %r275, %r276;
	ld.shared.u32 	%r278, [_ZZN3cub18CUB_300001_SM_10006detail6reduce18DeviceReduceKernelINS2_10policy_hubIjyN4cuda3__47minimumIjEEE10Policy1000EN6thrust24THRUST_300001_SM_1000_NS6detail15normal_iteratorINSC_10device_ptrIjEEEEyS8_jNS5_3std3__410__identityEEEvT0_PT3_T1_NS0_13GridEvenShareISO_EET2_T4_E12temp_storage+20];
	min.u32 	%r279, %r277, %r278;
	ld.shared.u32 	%r280, [_ZZN3cub18CUB_300001_SM_10006detail6reduce18DeviceReduceKernelINS2_10policy_hubIjyN4cuda3__47minimumIjEEE10Policy1000EN6thrust24THRUST_300001_SM_1000_NS6detail15normal_iteratorINSC_10device_ptrIjEEEEyS8_jNS5_3std3__410__identityEEEvT0_PT3_T1_NS0_13GridEvenShareISO_EET2_T4_E12temp_storage+24];
	min.u32 	%r281, %r279, %r280;
	ld.shared.u32 	%r282, [_ZZN3cub18CUB_300001_SM_10006detail6reduce18DeviceReduceKernelINS2_10policy_hubIjyN4cuda3__47minimumIjEEE10Policy1000EN6thrust24THRUST_300001_SM_1000_NS6detail15normal_iteratorINSC_10device_ptrIjEEEEyS8_jNS5_3std3__410__identityEEEvT0_PT3_T1_NS0_13GridEvenShareISO_EET2_T4_E12temp_storage+28];
	min.u32 	%r283, %r281, %r282;
	ld.shared.u32 	%r284, [_ZZN3cub18CUB_300001_SM_10006detail6reduce18DeviceReduceKernelINS2_10policy_hubIjyN4cuda3__47minimumIjEEE10Policy1000EN6thrust24THRUST_300001_SM_1000_NS6detail15normal_iteratorINSC_10device_ptrIjEEEEyS8_jNS5_3std3__410__identityEEEvT0_PT3_T1_NS0_13GridEvenShareISO_EET2_T4_E12temp_storage+32];
	min.u32 	%r285, %r283, %r284;
	ld.shared.u32 	%r286, [_ZZN3cub18CUB_300001_SM_10006detail6reduce18DeviceReduceKernelINS2_10policy_hubIjyN4cuda3__47minimumIjEEE10Policy1000EN6thrust24THRUST_300001_SM_1000_NS6detail15normal_iteratorINSC_10device_ptrIjEEEEyS8_jNS5_3std3__410__identityEEEvT0_PT3_T1_NS0_13GridEvenShareISO_EET2_T4_E12temp_storage+36];
	min.u32 	%r501, %r285, %r286;
$L__BB10_46:
	mov.u32 	%r464, %tid.x;
	setp.ne.s32 	%p56, %r464, 0;
	@%p56 bra 	$L__BB10_48;
	ld.param.u64 	%rd71, [_ZN3cub18CUB_300001_SM_10006detail6reduce18DeviceReduceKernelINS2_10policy_hubIjyN4cuda3__47minimumIjEEE10Policy1000EN6thrust24THRUST_300001_SM_1000_NS6detail15normal_iteratorINSC_10device_ptrIjEEEEyS8_jNS5_3std3__410__identityEEEvT0_PT3_T1_NS0_13GridEvenShareISO_EET2_T4__param_1];
	cvta.to.global.u64 	%rd68, %rd71;
	mul.wide.u32 	%rd69, %r2, 4;
	add.s64 	%rd70, %rd68, %rd69;
	st.global.u32 	[%rd70], %r501;
$L__BB10_48:
	ret;

}
	// .globl	_ZN3cub18CUB_300001_SM_10006detail6reduce28DeviceReduceSingleTileKernelINS2_10policy_hubIjyN4cuda3__47minimumIjEEE10Policy1000EPjPiiS8_ijNS5_3std3__410__identityEEEvT0_T1_T2_T3_T4_T6_
.visible .entry _ZN3cub18CUB_300001_SM_10006detail6reduce28DeviceReduceSingleTileKernelINS2_10policy_hubIjyN4cuda3__47minimumIjEEE10Policy1000EPjPiiS8_ijNS5_3std3__410__identityEEEvT0_T1_T2_T3_T4_T6_(
	.param .u64 .ptr .align 1 _ZN3cub18CUB_300001_SM_10006detail6reduce28DeviceReduceSingleTileKernelINS2_10policy_hubIjyN4cuda3__47minimumIjEEE10Policy1000EPjPiiS8_ijNS5_3std3__410__identityEEEvT0_T1_T2_T3_T4_T6__param_0,
	.param .u64 .ptr .align 1 _ZN3cub18CUB_300001_SM_10006detail6reduce28DeviceReduceSingleTileKernelINS2_10policy_hubIjyN4cuda3__47minimumIjEEE10Policy1000EPjPiiS8_ijNS5_3std3__410__identityEEEvT0_T1_T2_T3_T4_T6__param_1,
	.param .u32 _ZN3cub18CUB_300001_SM_10006detail6reduce28DeviceReduceSingleTileKernelINS2_10policy_hubIjyN4cuda3__47minimumIjEEE10Policy1000EPjPiiS8_ijNS5_3std3__410__identityEEEvT0_T1_T2_T3_T4_T6__param_2,
	.param .align 1 .b8 _ZN3cub18CUB_300001_SM_10006detail6reduce28DeviceReduceSingleTileKernelINS2_10policy_hubIjyN4cuda3__47minimumIjEEE10Policy1000EPjPiiS8_ijNS5_3std3__410__identityEEEvT0_T1_T2_T3_T4_T6__param_3[1],
	.param .u32 _ZN3cub18CUB_300001_SM_10006detail6reduce28DeviceReduceSingleTileKernelINS2_10policy_hubIjyN4cuda3__47minimumIjEEE10Policy1000EPjPiiS8_ijNS5_3std3__410__identityEEEvT0_T1_T2_T3_T4_T6__param_4,
	.param .align 1 .b8 _ZN3cub18CUB_300001_SM_10006detail6reduce28DeviceReduceSingleTileKernelINS2_10policy_hubIjyN4cuda3__47minimumIjEEE10Policy1000EPjPiiS8_ijNS5_3std3__410__identityEEEvT0_T1_T2_T3_T4_T6__param_5[1]
)
.maxntid 256
.minnctapersm 1
{
	.reg .pred 	%p<97>;
	.reg .b32 	%r<687>;
	.reg .b64 	%rd<125>;
	// demoted variable
	.shared .align 4 .b8 _ZZN3cub18CUB_300001_SM_10006detail6reduce28DeviceReduceSingleTileKernelINS2_10policy_hubIjyN4cuda3__47minimumIjEEE10Policy1000EPjPiiS8_ijNS5_3std3__410__identityEEEvT0_T1_T2_T3_T4_T6_E12temp_storage[44];
	ld.param.u64 	%rd16, [_ZN3cub18CUB_300001_SM_10006detail6reduce28DeviceReduceSingleTileKernelINS2_10policy_hubIjyN4cuda3__47minimumIjEEE10Policy1000EPjPiiS8_ijNS5_3std3__410__identityEEEvT0_T1_T2_T3_T4_T6__param_0];
	ld.param.u64 	%rd17, [_ZN3cub18CUB_300001_SM_10006detail6reduce28DeviceReduceSingleTileKernelINS2_10policy_hubIjyN4cuda3__47minimumIjEEE10Policy1000EPjPiiS8_ijNS5_3std3__410__identityEEEvT0_T1_T2_T3_T4_T6__param_1];
	ld.param.u32 	%r124, [_ZN3cub18CUB_300001_SM_10006detail6reduce28DeviceReduceSingleTileKernelINS2_10policy_hubIjyN4cuda3__47minimumIjEEE10Policy1000EPjPiiS8_ijNS5_3std3__410__identityEEEvT0_T1_T2_T3_T4_T6__param_2];
	ld.param.u32 	%r125, [_ZN3cub18CUB_300001_SM_10006detail6reduce28DeviceReduceSingleTileKernelINS2_10policy_hubIjyN4cuda3__47minimumIjEEE10Policy1000EPjPiiS8_ijNS5_3std3__410__identityEEEvT0_T1_T2_T3_T4_T6__param_4];
	cvta.to.global.u64 	%rd1, %rd17;
	setp.ne.s32 	%p1, %r124, 0;
	@%p1 bra 	$L__BB11_3;
	mov.u32 	%r633, %tid.x;
	setp.ne.s32 	%p96, %r633, 0;
	@%p96 bra 	$L__BB11_74;
	st.global.u32 	[%rd1], %r125;
	bra.uni 	$L__BB11_74;
$L__BB11_3:
	and.b64  	%rd18, %rd16, 15;
	setp.ne.s64 	%p2, %rd18, 0;
	@%p2 bra 	$L__BB11_38;
	setp.gt.s32 	%p49, %r124, 4095;
	@%p49 bra 	$L__BB11_22;
	mov.u32 	%r1, %tid.x;
	setp.ge.s32 	%p66, %r1, %r124;
	mov.b32 	%r644, 0;
	mov.u32 	%r639, %r1;
	@%p66 bra 	$L__BB11_7;
	mul.wide.u32 	%rd113, %r1, 4;
	add.s64 	%rd112, %rd16, %rd113;
	// begin inline asm
	ld.global.nc.u32 %r644, [%rd112];
	// end inline asm
	add.s32 	%r639, %r1, 256;
$L__BB11_7:
	setp.ge.s32 	%p67, %r639, %r124;
	@%p67 bra 	$L__BB11_13;
	not.b32 	%r508, %r639;
	add.s32 	%r6, %r124, %r508;
	and.b32  	%r509, %r6, 768;
	setp.eq.s32 	%p68, %r509, 768;
	@%p68 bra 	$L__BB11_11;
	mul.wide.u32 	%rd114, %r639, 4;
	add.s64 	%rd121, %rd16, %rd114;
	shr.u32 	%r510, %r6, 8;
	add.s32 	%r511, %r510, 1;
	and.b32  	%r512, %r511, 3;
	neg.s32 	%r636, %r512;
$L__BB11_10:
	.pragma "nounroll";
	// begin inline asm
	ld.global.nc.u32 %r513, [%rd121];
	// end inline asm
	min.u32 	%r644, %r644, %r513;
	add.s32 	%r639, %r639, 256;
	add.s64 	%rd121, %rd121, 1024;
	add.s32 	%r636, %r636, 1;
	setp.ne.s32 	%p69, %r636, 0;
	@%p69 bra 	$L__BB11_10;
$L__BB11_11:
	setp.lt.u32 	%p70, %r6, 768;
	@%p70 bra 	$L__BB11_13;
$L__BB11_12:
	mul.wide.s32 	%rd120, %r639, 4;
	add.s64 	%rd116, %rd16, %rd120;
	// begin inline asm
	ld.global.nc.u32 %r514, [%rd116];
	// end inline asm
	min.u32 	%r518, %r644, %r514;
	add.s64 	%rd117, %rd116, 1024;
	// begin inline asm
	ld.global.nc.u32 %r515, [%rd117];
	// end inline asm
	min.u32 	%r519, %r518, %r515;
	add.s64 	%rd118, %rd116, 2048;
	// begin inline asm
	ld.global.nc.u32 %r516, [%rd118];
	// end inline asm
	min.u32 	%r520, %r519, %r516;
	add.s64 	%rd119, %rd116, 3072;
	// begin inline asm
	ld.global.nc.u32 %r517, [%rd119];
	// end inline asm
	min.u32 	%r644, %r520, %r517;
	add.s32 	%r639, %r639, 1024;
	setp.lt.s32 	%p71, %r639, %r124;
	@%p71 bra 	$L__BB11_12;
$L__BB11_13:
	setp.lt.s32 	%p72, %r124, 256;
	@%p72 bra 	$L__BB11_18;
	// begin inline asm
	mov.u32 %r584, %laneid;
	// end inline asm
	mov.b32 	%r587, 1;
	mov.b32 	%r608, 31;
	mov.b32 	%r609, -1;
	// begin inline asm
	shfl.sync.down.b32 %r585, %r644, %r587, %r608, %r609;
	// end inline asm
	setp.gt.s32 	%p88, %r584, 30;
	min.u32 	%r610, %r644, %r585;
	selp.b32 	%r591, %r644, %r610, %p88;
	mov.b32 	%r592, 2;
	// begin inline asm
	shfl.sync.down.b32 %r590, %r591, %r592, %r608, %r609;
	// end inline asm
	setp.gt.s32 	%p89, %r584, 29;
	min.u32 	%r611, %r591, %r590;
	selp.b32 	%r596, %r591, %r611, %p89;
	mov.b32 	%r597, 4;
	// begin inline asm
	shfl.sync.down.b32 %r595, %r596, %r597, %r608, %r609;
	// end inline asm
	setp.gt.s32 	%p90, %r584, 27;
	min.u32 	%r612, %r596, %r595;
	selp.b32 	%r601, %r596, %r612, %p90;
	mov.b32 	%r602, 8;
	// begin inline asm
	shfl.sync.down.b32 %r600, %r601, %r602, %r608, %r609;
	// end inline asm
	setp.gt.s32 	%p91, %r584, 23;
	min.u32 	%r613, %r601, %r600;
	selp.b32 	%r606, %r601, %r613, %p91;
	mov.b32 	%r607, 16;
	// begin inline asm
	shfl.sync.down.b32 %r605, %r606, %r607, %r608, %r609;
	// end inline asm
	setp.gt.s32 	%p92, %r584, 15;
	min.u32 	%r22, %r606, %r605;
	selp.b32 	%r686, %r606, %r22, %p92;
	setp.ne.s32 	%p93, %r584, 0;
	@%p93 bra 	$L__BB11_16;
	shr.u32 	%r614, %r1, 3;
	and.b32  	%r615, %r614, 124;
	mov.u32 	%r616, _ZZN3cub18CUB_300001_SM_10006detail6reduce28DeviceReduceSingleTileKernelINS2_10policy_hubIjyN4cuda3__47minimumIjEEE10Policy1000EPjPiiS8_ijNS5_3std3__410__identityEEEvT0_T1_T2_T3_T4_T6_E12temp_storage;
	add.s32 	%r617, %r616, %r615;
	st.shared.u32 	[%r617+8], %r22;
$L__BB11_16:
	bar.sync 	0;
	setp.ne.s32 	%p94, %r1, 0;
	@%p94 bra 	$L__BB11_72;
	ld.shared.u32 	%r618, [_ZZN3cub18CUB_300001_SM_10006detail6reduce28DeviceReduceSingleTileKernelINS2_10policy_hubIjyN4cuda3__47minimumIjEEE10Policy1000EPjPiiS8_ijNS5_3std3__410__identityEEEvT0_T1_T2_T3_T4_T6_E12temp_storage+12];
	min.u32 	%r619, %r686, %r618;
	ld.shared.u32 	%r620, [_ZZN3cub18CUB_300001_SM_10006detail6reduce28DeviceReduceSingleTileKernelINS2_10policy_hubIjyN4cuda3__47minimumIjEEE10Policy1000EPjPiiS8_ijNS5_3std3__410__identityEEEvT0_T1_T2_T3_T4_T6_E12temp_storage+16];
	min.u32 	%r621, %r619, %r620;
	ld.shared.u32 	%r622, [_ZZN3cub18CUB_300001_SM_10006detail6reduce28DeviceReduceSingleTileKernelINS2_10policy_hubIjyN4cuda3__47minimumIjEEE10Policy1000EPjPiiS8_ijNS5_3std3__410__identityEEEvT0_T1_T2_T3_T4_T6_E12temp_storage+20];
	min.u32 	%r623, %r621, %r622;
	ld.shared.u32 	%r624, [_ZZN3cub18CUB_300001_SM_10006detail6reduce28DeviceReduceSingleTileKernelINS2_10policy_hubIjyN4cuda3__47minimumIjEEE10Policy1000EPjPiiS8_ijNS5_3std3__410__identityEEEvT0_T1_T2_T3_T4_T6_E12temp_storage+24];
	min.u32 	%r625, %r623, %r624;
	ld.shared.u32 	%r626, [_ZZN3cub18CUB_300001_SM_10006detail6reduce28DeviceReduceSingleTileKernelINS2_10policy_hubIjyN4cuda3__47minimumIjEEE10Policy1000EPjPiiS8_ijNS5_3std3__410__identityEEEvT0_T1_T2_T3_T4_T6_E12temp_storage+28];
	min.u32 	%r627, %r625, %r626;
	ld.shared.u32 	%r628, [_ZZN3cub18CUB_300001_SM_10006detail6reduce28DeviceReduceSingleTileKernelINS2_10policy_hubIjyN4cuda3__47minimumIjEEE10Policy1000EPjPiiS8_ijNS5_3std3__410__identityEEEvT0_T1_T2_T3_T4_T6_E12temp_storage+32];
	min.u32 	%r629, %r627, %r628;
	ld.shared.u32 	%r630, [_ZZN3cub18CUB_300001_SM_10006detail6reduce28DeviceReduceSingleTileKernelINS2_10policy_hubIjyN4cuda3__47minimumIjEEE10Policy1000EPjPiiS8_ijNS5_3std3__410__identityEEEvT0_T1_T2_T3_T4_T6_E12temp_storage+36];
	min.u32 	%r686, %r629, %r630;
	bra.uni 	$L__BB11_72;
$L__BB11_18:
	// begin inline asm
	mov.u32 %r521, %laneid;
	// end inline asm
	and.b32  	%r547, %r1, 992;
	add.s32 	%r548, %r547, 32;
	setp.gt.s32 	%p73, %r548, %r124;
	not.b32 	%r549, %r547;
	add.s32 	%r550, %r124, %r549;
	selp.b32 	%r545, %r550, 31, %p73;
	mov.b32 	%r524, 1;
	mov.b32 	%r546, -1;
	// begin inline asm
	shfl.sync.down.b32 %r522, %r644, %r524, %r545, %r546;
	// end inline asm
	setp.lt.s32 	%p74, %r521, %r545;
	min.u32 	%r551, %r644, %r522;
	selp.b32 	%r528, %r551, %r644, %p74;
	mov.b32 	%r529, 2;
	// begin inline asm
	shfl.sync.down.b32 %r527, %r528, %r529, %r545, %r546;
	// end inline asm
	add.s32 	%r552, %r521, 2;
	setp.gt.s32 	%p75, %r552, %r545;
	min.u32 	%r553, %r528, %r527;
	selp.b32 	%r533, %r528, %r553, %p75;
	mov.b32 	%r534, 4;
	// begin inline asm
	shfl.sync.down.b32 %r532, %r533, %r534, %r545, %r546;
	// end inline asm
	add.s32 	%r554, %r521, 4;
	setp.gt.s32 	%p76, %r554, %r545;
	min.u32 	%r555, %r533, %r532;
	selp.b32 	%r538, %r533, %r555, %p76;
	mov.b32 	%r539, 8;
	// begin inline asm
	shfl.sync.down.b32 %r537, %r538, %r539, %r545, %r546;
	// end inline asm
	add.s32 	%r556, %r521, 8;
	setp.gt.s32 	%p77, %r556, %r545;
	min.u32 	%r557, %r538, %r537;
	selp.b32 	%r543, %r538, %r557, %p77;
	mov.b32 	%r544, 16;
	// begin inline asm
	shfl.sync.down.b32 %r542, %r543, %r544, %r545, %r546;
	// end inline asm
	add.s32 	%r558, %r521, 16;
	setp.gt.s32 	%p78, %r558, %r545;
	min.u32 	%r559, %r543, %r542;
	selp.b32 	%r686, %r543, %r559, %p78;
	setp.ne.s32 	%p79, %r521, 0;
	@%p79 bra 	$L__BB11_20;
	shr.u32 	%r560, %r1, 3;
	and.b32  	%r561, %r560, 124;
	mov.u32 	%r562, _ZZN3cub18CUB_300001_SM_10006detail6reduce28DeviceReduceSingleTileKernelINS2_10policy_hubIjyN4cuda3__47minimumIjEEE10Policy1000EPjPiiS8_ijNS5_3std3__410__identityEEEvT0_T1_T2_T3_T4_T6_E12temp_storage;
	add.s32 	%r563, %r562, %r561;
	st.shared.u32 	[%r563+8], %r686;
$L__BB11_20:
	bar.sync 	0;
	setp.ne.s32 	%p80, %r1, 0;
	@%p80 bra 	$L__BB11_72;
	setp.gt.s32 	%p81, %r124, 32;
	ld.shared.u32 	%r564, [_ZZN3cub18CUB_300001_SM_10006detail6reduce28DeviceReduceSingleTileKernelINS2_10policy_hubIjyN4cuda3__47minimumIjEEE10Policy1000EPjPiiS8_ijNS5_3std3__410__identityEEEvT0_T1_T2_T3_T4_T6_E12temp_storage+12];
	min.u32 	%r565, %r686, %r564;
	selp.b32 	%r566, %r565, %r686, %p81;
	setp.gt.s32 	%p82, %r124, 64;
	ld.shared.u32 	%r567, [_ZZN3cub18CUB_300001_SM_10006detail6reduce28DeviceReduceSingleTileKernelINS2_10policy_hubIjyN4cuda3__47minimumIjEEE10Policy1000EPjPiiS8_ijNS5_3std3__410__identityEEEvT0_T1_T2_T3_T4_T6_E12temp_storage+16];
	min.u32 	%r568, %r566, %r567;
	selp.b32 	%r569, %r568, %r566, %p82;
	setp.gt.s32 	%p83, %r124, 96;
	ld.shared.u32 	%r570, [_ZZN3cub18CUB_300001_SM_10006detail6reduce28DeviceReduceSingleTileKernelINS2_10policy_hubIjyN4cuda3__47minimumIjEEE10Policy1000EPjPiiS8_ijNS5_3std3__410__identityEEEvT0_T1_T2_T3_T4_T6_E12temp_storage+20];
	min.u32 	%r571, %r569, %r570;
	selp.b32 	%r572, %r571, %r569, %p83;
	setp.gt.s32 	%p84, %r124, 128;
	ld.shared.u32 	%r573, [_ZZN3cub18CUB_300001_SM_10006detail6reduce28DeviceReduceSingleTileKernelINS2_10policy_hubIjyN4cuda3__47minimumIjEEE10Policy1000EPjPiiS8_ijNS5_3std3__410__identityEEEvT0_T1_T2_T3_T4_T6_E12temp_storage+24];
	min.u32 	%r574, %r572, %r573;
	selp.b32 	%r575, %r574, %r572, %p84;
	setp.gt.s32 	%p85, %r124, 160;
	ld.shared.u32 	%r576, [_ZZN3cub18CUB_300001_SM_10006detail6reduce28DeviceReduceSingleTileKernelINS2_10policy_hubIjyN4cuda3__47minimumIjEEE10Policy1000EPjPiiS8_ijNS5_3std3__410__identityEEEvT0_T1_T2_T3_T4_T6_E12temp_storage+28];
	min.u32 	%r577, %r575, %r576;
	selp.b32 	%r578, %r577, %r575, %p85;
	setp.gt.s32 	%p86, %r124, 192;
	ld.shared.u32 	%r579, [_ZZN3cub18CUB_300001_SM_10006detail6reduce28DeviceReduceSingleTileKernelINS2_10policy_hubIjyN4cuda3__47minimumIjEEE10Policy1000EPjPiiS8_ijNS5_3std3__410__identityEEEvT0_T1_T2_T3_T4_T6_E12temp_storage+32];
	min.u32 	%r580, %r578, %r579;
	selp.b32 	%r581, %r580, %r578, %p86;
	setp.gt.s32 	%p87, %r124, 224;
	ld.shared.u32 	%r582, [_ZZN3cub18CUB_300001_SM_10006detail6reduce28DeviceReduceSingleTileKernelINS2_10policy_hubIjyN4cuda3__47minimumIjEEE10Policy1000EPjPiiS8_ijNS5_3std3__410__identityEEEvT0_T1_T2_T3_T4_T6_E12temp_storage+36];
	min.u32 	%r583, %r581, %r582;
	selp.b32 	%r686, %r583, %r581, %p87;
	bra.uni 	$L__BB11_72;
$L__BB11_22:
	mov.u32 	%r27, %tid.x;
	shl.b32 	%r379, %r27, 2;
	mul.wide.u32 	%rd86, %r379, 4;
	add.s64 	%rd76, %rd16, %rd86;
	// begin inline asm
	ld.global.nc.v2.u64 {%rd74, %rd75}, [%rd76];
	// end inline asm
	mov.b64 	{%r380, %r381}, %rd75;
	mov.b64 	{%r382, %r383}, %rd74;
	add.s64 	%rd79, %rd76, 4096;
	// begin inline asm
	ld.global.nc.v2.u64 {%rd77, %rd78}, [%rd79];
	// end inline asm
	mov.b64 	{%r384, %r385}, %rd78;
	mov.b64 	{%r386, %r387}, %rd77;
	add.s64 	%rd82, %rd76, 8192;
	// begin inline asm
	ld.global.nc.v2.u64 {%rd80, %rd81}, [%rd82];
	// end inline asm
	mov.b64 	{%r388, %r389}, %rd81;
	mov.b64 	{%r390, %r391}, %rd80;
	add.s64 	%rd85, %rd76, 12288;
	// begin inline asm
	ld.global.nc.v2.u64 {%rd83, %rd84}, [%rd85];
	// end inline asm
	mov.b64 	{%r392, %r393}, %rd84;
	mov.b64 	{%r394, %r395}, %rd83;
	min.u32 	%r396, %r382, %r383;
	min.u32 	%r397, %r396, %r380;
	min.u32 	%r398, %r381, %r386;
	min.u32 	%r399, %r398, %r387;
	min.u32 	%r400, %r384, %r385;
	min.u32 	%r401, %r400, %r390;
	min.u32 	%r402, %r391, %r388;
	min.u32 	%r403, %r402, %r389;
	min.u32 	%r404, %r394, %r395;
	min.u32 	%r405, %r404, %r392;
	min.u32 	%r406, %r397, %r399;
	min.u32 	%r407, %r406, %r401;
	min.u32 	%r408, %r403, %r405;
	min.u32 	%r409, %r408, %r393;
	min.u32 	%r659, %r407, %r409;
	setp.lt.u32 	%p50, %r124, 8192;
	mov.b32 	%r648, 4096;
	@%p50 bra 	$L__BB11_26;
	add.s32 	%r29, %r124, -4096;
	mov.b32 	%r648, 4096;
$L__BB11_24:
	mul.wide.s32 	%rd99, %r648, 4;
	add.s64 	%rd89, %rd76, %rd99;
	// begin inline asm
	ld.global.nc.v2.u64 {%rd87, %rd88}, [%rd89];
	// end inline asm
	mov.b64 	{%r411, %r412}, %rd88;
	mov.b64 	{%r413, %r414}, %rd87;
	add.s64 	%rd92, %rd89, 4096;
	// begin inline asm
	ld.global.nc.v2.u64 {%rd90, %rd91}, [%rd92];
	// end inline asm
	mov.b64 	{%r415, %r416}, %rd91;
	mov.b64 	{%r417, %r418}, %rd90;
	add.s64 	%rd95, %rd89, 8192;
	// begin inline asm
	ld.global.nc.v2.u64 {%rd93, %rd94}, [%rd95];
	// end inline asm
	mov.b64 	{%r419, %r420}, %rd94;
	mov.b64 	{%r421, %r422}, %rd93;
	add.s64 	%rd98, %rd89, 12288;
	// begin inline asm
	ld.global.nc.v2.u64 {%rd96, %rd97}, [%rd98];
	// end inline asm
	mov.b64 	{%r423, %r424}, %rd97;
	mov.b64 	{%r425, %r426}, %rd96;
	min.u32 	%r427, %r659, %r413;
	min.u32 	%r428, %r427, %r414;
	min.u32 	%r429, %r411, %r412;
	min.u32 	%r430, %r429, %r417;
	min.u32 	%r431, %r418, %r415;
	min.u32 	%r432, %r431, %r416;
	min.u32 	%r433, %r421, %r422;
	min.u32 	%r434, %r433, %r419;
	min.u32 	%r435, %r420, %r425;
	min.u32 	%r436, %r435, %r426;
	min.u32 	%r437, %r423, %r424;
	min.u32 	%r438, %r428, %r430;
	min.u32 	%r439, %r438, %r432;
	min.u32 	%r440, %r434, %r436;
	min.u32 	%r441, %r440, %r437;
	min.u32 	%r659, %r439, %r441;
	sub.s32 	%r442, %r124, %r648;
	setp.lt.s32 	%p51, %r442, 4096;
	@%p51 bra 	$L__BB11_34;
	add.s32 	%r648, %r648, 4096;
	setp.le.s32 	%p52, %r648, %r29;
	@%p52 bra 	$L__BB11_24;
$L__BB11_26:
	setp.le.s32 	%p53, %r124, %r648;
	@%p53 bra 	$L__BB11_34;
	sub.s32 	%r36, %r124, %r648;
	setp.ge.s32 	%p54, %r27, %r36;
	@%p54 bra 	$L__BB11_34;
	not.b32 	%r444, %r27;
	add.s32 	%r445, %r124, %r444;
	sub.s32 	%r37, %r445, %r648;
	and.b32  	%r446, %r37, 768;
	setp.eq.s32 	%p55, %r446, 768;
	mov.u32 	%r653, %r27;
	@%p55 bra 	$L__BB11_31;
	add.s32 	%r650, %r27, %r648;
	shr.u32 	%r447, %r37, 8;
	add.s32 	%r448, %r447, 1;
	and.b32  	%r449, %r448, 3;
	neg.s32 	%r649, %r449;
	mov.u32 	%r653, %r27;
$L__BB11_30:
	.pragma "nounroll";
	mul.wide.u32 	%rd101, %r650, 4;
	add.s64 	%rd100, %rd16, %rd101;
	// begin inline asm
	ld.global.nc.u32 %r450, [%rd100];
	// end inline asm
	min.u32 	%r659, %r659, %r450;
	add.s32 	%r653, %r653, 256;
	add.s32 	%r650, %r650, 256;
	add.s32 	%r649, %r649, 1;
	setp.ne.s32 	%p56, %r649, 0;
	@%p56 bra 	$L__BB11_30;
$L__BB11_31:
	setp.lt.u32 	%p57, %r37, 768;
	@%p57 bra 	$L__BB11_34;
	cvt.u64.u32 	%rd102, %r653;
	cvt.u64.u32 	%rd103, %r648;
	add.s64 	%rd104, %rd102, %rd103;
	shl.b64 	%rd105, %rd104, 2;
	add.s64 	%rd106, %rd105, %rd16;
	add.s64 	%rd122, %rd106, 2048;
	add.s32 	%r656, %r653, %r648;
$L__BB11_33:
	mul.wide.u32 	%rd111, %r656, 4;
	add.s64 	%rd107, %rd16, %rd111;
	// begin inline asm
	ld.global.nc.u32 %r451, [%rd107];
	// end inline asm
	min.u32 	%r455, %r659, %r451;
	add.s64 	%rd108, %rd122, -1024;
	// begin inline asm
	ld.global.nc.u32 %r452, [%rd108];
	// end inline asm
	min.u32 	%r456, %r455, %r452;
	// begin inline asm
	ld.global.nc.u32 %r453, [%rd122];
	// end inline asm
	min.u32 	%r457, %r456, %r453;
	add.s64 	%rd110, %rd122, 1024;
	// begin inline asm
	ld.global.nc.u32 %r454, [%rd110];
	// end inline asm
	min.u32 	%r659, %r457, %r454;
	add.s32 	%r653, %r653, 1024;
	add.s64 	%rd122, %rd122, 4096;
	add.s32 	%r656, %r656, 1024;
	setp.lt.s32 	%p58, %r653, %r36;
	@%p58 bra 	$L__BB11_33;
$L__BB11_34:
	// begin inline asm
	mov.u32 %r458, %laneid;
	// end inline asm
	mov.b32 	%r461, 1;
	mov.b32 	%r482, 31;
	mov.b32 	%r483, -1;
	// begin inline asm
	shfl.sync.down.b32 %r459, %r659, %r461, %r482, %r483;
	// end inline asm
	setp.gt.s32 	%p59, %r458, 30;
	min.u32 	%r484, %r659, %r459;
	selp.b32 	%r465, %r659, %r484, %p59;
	mov.b32 	%r466, 2;
	// begin inline asm
	shfl.sync.down.b32 %r464, %r465, %r466, %r482, %r483;
	// end inline asm
	setp.gt.s32 	%p60, %r458, 29;
	min.u32 	%r485, %r465, %r464;
	selp.b32 	%r470, %r465, %r485, %p60;
	mov.b32 	%r471, 4;
	// begin inline asm
	shfl.sync.down.b32 %r469, %r470, %r471, %r482, %r483;
	// end inline asm
	setp.gt.s32 	%p61, %r458, 27;
	min.u32 	%r486, %r470, %r469;
	selp.b32 	%r475, %r470, %r486, %p61;
	mov.b32 	%r476, 8;
	// begin inline asm
	shfl.sync.down.b32 %r474, %r475, %r476, %r482, %r483;
	// end inline asm
	setp.gt.s32 	%p62, %r458, 23;
	min.u32 	%r487, %r475, %r474;
	selp.b32 	%r480, %r475, %r487, %p62;
	mov.b32 	%r481, 16;
	// begin inline asm
	shfl.sync.down.b32 %r479, %r480, %r481, %r482, %r483;
	// end inline asm
	setp.gt.s32 	%p63, %r458, 15;
	min.u32 	%r59, %r480, %r479;
	selp.b32 	%r686, %r480, %r59, %p63;
	setp.ne.s32 	%p64, %r458, 0;
	@%p64 bra 	$L__BB11_36;
	shr.u32 	%r488, %r27, 3;
	and.b32  	%r489, %r488, 124;
	mov.u32 	%r490, _ZZN3cub18CUB_300001_SM_10006detail6reduce28DeviceReduceSingleTileKernelINS2_10policy_hubIjyN4cuda3__47minimumIjEEE10Policy1000EPjPiiS8_ijNS5_3std3__410__identityEEEvT0_T1_T2_T3_T4_T6_E12temp_storage;
	add.s32 	%r491, %r490, %r489;
	st.shared.u32 	[%r491+8], %r59;
$L__BB11_36:
	bar.sync 	0;
	setp.ne.s32 	%p65, %r27, 0;
	@%p65 bra 	$L__BB11_72;
	ld.shared.u32 	%r492, [_ZZN3cub18CUB_300001_SM_10006detail6reduce28DeviceReduceSingleTileKernelINS2_10policy_hubIjyN4cuda3__47minimumIjEEE10Policy1000EPjPiiS8_ijNS5_3std3__410__identityEEEvT0_T1_T2_T3_T4_T6_E12temp_storage+12];
	min.u32 	%r493, %r686, %r492;
	ld.shared.u32 	%r494, [_ZZN3cub18CUB_300001_SM_10006detail6reduce28DeviceReduceSingleTileKernelINS2_10policy_hubIjyN4cuda3__47minimumIjEEE10Policy1000EPjPiiS8_ijNS5_3std3__410__identityEEEvT0_T1_T2_T3_T4_T6_E12temp_storage+16];
	min.u32 	%r495, %r493, %r494;
	ld.shared.u32 	%r496, [_ZZN3cub18CUB_300001_SM_10006detail6reduce28DeviceReduceSingleTileKernelINS2_10policy_hubIjyN4cuda3__47minimumIjEEE10Policy1000EPjPiiS8_ijNS5_3std3__410__identityEEEvT0_T1_T2_T3_T4_T6_E12temp_storage+20];
	min.u32 	%r497, %r495, %r496;
	ld.shared.u32 	%r498, [_ZZN3cub18CUB_300001_SM_10006detail6reduce28DeviceReduceSingleTileKernelINS2_10policy_hubIjyN4cuda3__47minimumIjEEE10Policy1000EPjPiiS8_ijNS5_3std3__410__identityEEEvT0_T1_T2_T3_T4_T6_E12temp_storage+24];
	min.u32 	%r499, %r497, %r498;
	ld.shared.u32 	%r500, [_ZZN3cub18CUB_300001_SM_10006detail6reduce28DeviceReduceSingleTileKernelINS2_10policy_hubIjyN4cuda3__47minimumIjEEE10Policy1000EPjPiiS8_ijNS5_3std3__410__identityEEEvT0_T1_T2_T3_T4_T6_E12temp_storage+28];
	min.u32 	%r501, %r499, %r500;
	ld.shared.u32 	%r502, [_ZZN3cub18CUB_300001_SM_10006detail6reduce28DeviceReduceSingleTileKernelINS2_10policy_hubIjyN4cuda3__47minimumIjEEE10Policy1000EPjPiiS8_ijNS5_3std3__410__identityEEEvT0_T1_T2_T3_T4_T6_E12temp_storage+32];
	min.u32 	%r503, %r501, %r502;
	ld.shared.u32 	%r504, [_ZZN3cub18CUB_300001_SM_10006detail6reduce28DeviceReduceSingleTileKernelINS2_10policy_hubIjyN4cuda3__47minimumIjEEE10Policy1000EPjPiiS8_ijNS5_3std3__410__identityEEEvT0_T1_T2_T3_T4_T6_E12temp_storage+36];
	min.u32 	%r686, %r503, %r504;
	bra.uni 	$L__BB11_72;
$L__BB11_38:
	setp.gt.s32 	%p3, %r124, 4095;
	@%p3 bra 	$L__BB11_56;
	mov.u32 	%r62, %tid.x;
	setp.ge.s32 	%p20, %r62, %r124;
	mov.b32 	%r670, 0;
	mov.u32 	%r665, %r62;
	@%p20 bra 	$L__BB11_41;
	mul.wide.u32 	%rd66, %r62, 4;
	add.s64 	%rd65, %rd16, %rd66;
	// begin inline asm
	ld.global.nc.u32 %r670, [%rd65];
	// end inline asm
	add.s32 	%r665, %r62, 256;
$L__BB11_41:
	setp.ge.s32 	%p21, %r665, %r124;
	@%p21 bra 	$L__BB11_47;
	not.b32 	%r255, %r665;
	add.s32 	%r67, %r124, %r255;
	and.b32  	%r256, %r67, 768;
	setp.eq.s32 	%p22, %r256, 768;
	@%p22 bra 	$L__BB11_45;
	mul.wide.u32 	%rd67, %r665, 4;
	add.s64 	%rd123, %rd16, %rd67;
	shr.u32 	%r257, %r67, 8;
	add.s32 	%r258, %r257, 1;
	and.b32  	%r259, %r258, 3;
	neg.s32 	%r662, %r259;
$L__BB11_44:
	.pragma "nounroll";
	// begin inline asm
	ld.global.nc.u32 %r260, [%rd123];
	// end inline asm
	min.u32 	%r670, %r670, %r260;
	add.s32 	%r665, %r665, 256;
	add.s64 	%rd123, %rd123, 1024;
	add.s32 	%r662, %r662, 1;
	setp.ne.s32 	%p23, %r662, 0;
	@%p23 bra 	$L__BB11_44;
$L__BB11_45:
	setp.lt.u32 	%p24, %r67, 768;
	@%p24 bra 	$L__BB11_47;
$L__BB11_46:
	mul.wide.s32 	%rd73, %r665, 4;
	add.s64 	%rd69, %rd16, %rd73;
	// begin inline asm
	ld.global.nc.u32 %r261, [%rd69];
	// end inline asm
	min.u32 	%r265, %r670, %r261;
	add.s64 	%rd70, %rd69, 1024;
	// begin inline asm
	ld.global.nc.u32 %r262, [%rd70];
	// end inline asm
	min.u32 	%r266, %r265, %r262;
	add.s64 	%rd71, %rd69, 2048;
	// begin inline asm
	ld.global.nc.u32 %r263, [%rd71];
	// end inline asm
	min.u32 	%r267, %r266, %r263;
	add.s64 	%rd72, %rd69, 3072;
	// begin inline asm
	ld.global.nc.u32 %r264, [%rd72];
	// end inline asm
	min.u32 	%r670, %r267, %r264;
	add.s32 	%r665, %r665, 1024;
	setp.lt.s32 	%p25, %r665, %r124;
	@%p25 bra 	$L__BB11_46;
$L__BB11_47:
	setp.lt.s32 	%p26, %r124, 256;
	@%p26 bra 	$L__BB11_52;
	// begin inline asm
	mov.u32 %r331, %laneid;
	// end inline asm
	mov.b32 	%r334, 1;
	mov.b32 	%r355, 31;
	mov.b32 	%r356, -1;
	// begin inline asm
	shfl.sync.down.b32 %r332, %r670, %r334, %r355, %r356;
	// end inline asm
	setp.gt.s32 	%p42, %r331, 30;
	min.u32 	%r357, %r670, %r332;
	selp.b32 	%r338, %r670, %r357, %p42;
	mov.b32 	%r339, 2;
	// begin inline asm
	shfl.sync.down.b32 %r337, %r338, %r339, %r355, %r356;
	// end inline asm
	setp.gt.s32 	%p43, %r331, 29;
	min.u32 	%r358, %r338, %r337;
	selp.b32 	%r343, %r338, %r358, %p43;
	mov.b32 	%r344, 4;
	// begin inline asm
	shfl.sync.down.b32 %r342, %r343, %r344, %r355, %r356;
	// end inline asm
	setp.gt.s32 	%p44, %r331, 27;
	min.u32 	%r359, %r343, %r342;
	selp.b32 	%r348, %r343, %r359, %p44;
	mov.b32 	%r349, 8;
	// begin inline asm
	shfl.sync.down.b32 %r347, %r348, %r349, %r355, %r356;
	// end inline asm
	setp.gt.s32 	%p45, %r331, 23;
	min.u32 	%r360, %r348, %r347;
	selp.b32 	%r353, %r348, %r360, %p45;
	mov.b32 	%r354, 16;
	// begin inline asm
	shfl.sync.down.b32 %r352, %r353, %r354, %r355, %r356;
	// end inline asm
	setp.gt.s32 	%p46, %r331, 15;
	min.u32 	%r83, %r353, %r352;
	selp.b32 	%r686, %r353, %r83, %p46;
	setp.ne.s32 	%p47, %r331, 0;
	@%p47 bra 	$L__BB11_50;
	shr.u32 	%r361, %r62, 3;
	and.b32  	%r362, %r361, 124;
	mov.u32 	%r363, _ZZN3cub18CUB_300001_SM_10006detail6reduce28DeviceReduceSingleTileKernelINS2_10policy_hubIjyN4cuda3__47minimumIjEEE10Policy1000EPjPiiS8_ijNS5_3std3__410__identityEEEvT0_T1_T2_T3_T4_T6_E12temp_storage;
	add.s32 	%r364, %r363, %r362;
	st.shared.u32 	[%r364+8], %r83;
$L__BB11_50:
	bar.sync 	0;
	setp.ne.s32 	%p48, %r62, 0;
	@%p48 bra 	$L__BB11_72;
	ld.shared.u32 	%r365, [_ZZN3cub18CUB_300001_SM_10006detail6reduce28DeviceReduceSingleTileKernelINS2_10policy_hubIjyN4cuda3__47minimumIjEEE10Policy1000EPjPiiS8_ijNS5_3std3__410__identityEEEvT0_T1_T2_T3_T4_T6_E12temp_storage+12];
	min.u32 	%r366, %r686, %r365;
	ld.shared.u32 	%r367, [_ZZN3cub18CUB_300001_SM_10006detail6reduce28DeviceReduceSingleTileKernelINS2_10policy_hubIjyN4cuda3__47minimumIjEEE10Policy1000EPjPiiS8_ijNS5_3std3__410__identityEEEvT0_T1_T2_T3_T4_T6_E12temp_storage+16];
	min.u32 	%r368, %r366, %r367;
	ld.shared.u32 	%r369, [_ZZN3cub18CUB_300001_SM_10006detail6reduce28DeviceReduceSingleTileKernelINS2_10policy_hubIjyN4cuda3__47minimumIjEEE10Policy1000EPjPiiS8_ijNS5_3std3__410__identityEEEvT0_T1_T2_T3_T4_T6_E12temp_storage+20];
	min.u32 	%r370, %r368, %r369;
	ld.shared.u32 	%r371, [_ZZN3cub18CUB_300001_SM_10006detail6reduce28DeviceReduceSingleTileKernelINS2_10policy_hubIjyN4cuda3__47minimumIjEEE10Policy1000EPjPiiS8_ijNS5_3std3__410__identityEEEvT0_T1_T2_T3_T4_T6_E12temp_storage+24];
	min.u32 	%r372, %r370, %r371;
	ld.shared.u32 	%r373, [_ZZN3cub18CUB_300001_SM_10006detail6reduce28DeviceReduceSingleTileKernelINS2_10policy_hubIjyN4cuda3__47minimumIjEEE10Policy1000EPjPiiS8_ijNS5_3std3__410__identityEEEvT0_T1_T2_T3_T4_T6_E12temp_storage+28];
	min.u32 	%r374, %r372, %r373;
	ld.shared.u32 	%r375, [_ZZN3cub18CUB_300001_SM_10006detail6reduce28DeviceReduceSingleTileKernelINS2_10policy_hubIjyN4cuda3__47minimumIjEEE10Policy1000EPjPiiS8_ijNS5_3std3__410__identityEEEvT0_T1_T2_T3_T4_T6_E12temp_storage+32];
	min.u32 	%r376, %r374, %r375;
	ld.shared.u32 	%r377, [_ZZN3cub18CUB_300001_SM_10006detail6reduce28DeviceReduceSingleTileKernelINS2_10policy_hubIjyN4cuda3__47minimumIjEEE10Policy1000EPjPiiS8_ijNS5_3std3__410__identityEEEvT0_T1_T2_T3_T4_T6_E12temp_storage+36];
	min.u32 	%r686, %r376, %r377;
	bra.uni 	$L__BB11_72;
$L__BB11_52:
	// begin inline asm
	mov.u32 %r268, %laneid;
	// end inline asm
	and.b32  	%r294, %r62, 992;
	add.s32 	%r295, %r294, 32;
	setp.gt.s32 	%p27, %r295, %r124;
	not.b32 	%r296, %r294;
	add.s32 	%r297, %r124, %r296;
	selp.b32 	%r292, %r297, 31, %p27;
	mov.b32 	%r271, 1;
	mov.b32 	%r293, -1;
	// begin inline asm
	shfl.sync.down.b32 %r269, %r670, %r271, %r292, %r293;
	// end inline asm
	setp.lt.s32 	%p28, %r268, %r292;
	min.u32 	%r298, %r670, %r269;
	selp.b32 	%r275, %r298, %r670, %p28;
	mov.b32 	%r276, 2;
	// begin inline asm
	shfl.sync.down.b32 %r274, %r275, %r276, %r292, %r293;
	// end inline asm
	add.s32 	%r299, %r268, 2;
	setp.gt.s32 	%p29, %r299, %r292;
	min.u32 	%r300, %r275, %r274;
	selp.b32 	%r280, %r275, %r300, %p29;
	mov.b32 	%r281, 4;
	// begin inline asm
	shfl.sync.down.b32 %r279, %r280, %r281, %r292, %r293;
	// end inline asm
	add.s32 	%r301, %r268, 4;
	setp.gt.s32 	%p30, %r301, %r292;
	min.u32 	%r302, %r280, %r279;
	selp.b32 	%r285, %r280, %r302, %p30;
	mov.b32 	%r286, 8;
	// begin inline asm
	shfl.sync.down.b32 %r284, %r285, %r286, %r292, %r293;
	// end inline asm
	add.s32 	%r303, %r268, 8;
	setp.gt.s32 	%p31, %r303, %r292;
	min.u32 	%r304, %r285, %r284;
	selp.b32 	%r290, %r285, %r304, %p31;
	mov.b32 	%r291, 16;
	// begin inline asm
	shfl.sync.down.b32 %r289, %r290, %r291, %r292, %r293;
	// end inline asm
	add.s32 	%r305, %r268, 16;
	setp.gt.s32 	%p32, %r305, %r292;
	min.u32 	%r306, %r290, %r289;
	selp.b32 	%r686, %r290, %r306, %p32;
	setp.ne.s32 	%p33, %r268, 0;
	@%p33 bra 	$L__BB11_54;
	shr.u32 	%r307, %r62, 3;
	and.b32  	%r308, %r307, 124;
	mov.u32 	%r309, _ZZN3cub18CUB_300001_SM_10006detail6reduce28DeviceReduceSingleTileKernelINS2_10policy_hubIjyN4cuda3__47minimumIjEEE10Policy1000EPjPiiS8_ijNS5_3std3__410__identityEEEvT0_T1_T2_T3_T4_T6_E12temp_storage;
	add.s32 	%r310, %r309, %r308;
	st.shared.u32 	[%r310+8], %r686;
$L__BB11_54:
	bar.sync 	0;
	setp.ne.s32 	%p34, %r62, 0;
	@%p34 bra 	$L__BB11_72;
	setp.gt.s32 	%p35, %r124, 32;
	ld.shared.u32 	%r311, [_ZZN3cub18CUB_300001_SM_10006detail6reduce28DeviceReduceSingleTileKernelINS2_10policy_hubIjyN4cuda3__47minimumIjEEE10Policy1000EPjPiiS8_ijNS5_3std3__410__identityEEEvT0_T1_T2_T3_T4_T6_E12temp_storage+12];
	min.u32 	%r312, %r686, %r311;
	selp.b32 	%r313, %r312, %r686, %p35;
	setp.gt.s32 	%p36, %r124, 64;
	ld.shared.u32 	%r314, [_ZZN3cub18CUB_300001_SM_10006detail6reduce28DeviceReduceSingleTileKernelINS2_10policy_hubIjyN4cuda3__47minimumIjEEE10Policy1000EPjPiiS8_ijNS5_3std3__410__identityEEEvT0_T1_T2_T3_T4_T6_E12temp_storage+16];
	min.u32 	%r315, %r313, %r314;
	selp.b32 	%r316, %r315, %r313, %p36;
	setp.gt.s32 	%p37, %r124, 96;
	ld.shared.u32 	%r317, [_ZZN3cub18CUB_300001_SM_10006detail6reduce28DeviceReduceSingleTileKernelINS2_10policy_hubIjyN4cuda3__47minimumIjEEE10Policy1000EPjPiiS8_ijNS5_3std3__410__identityEEEvT0_T1_T2_T3_T4_T6_E12temp_storage+20];
	min.u32 	%r318, %r316, %r317;
	selp.b32 	%r319, %r318, %r316, %p37;
	setp.gt.s32 	%p38, %r124, 128;
	ld.shared.u32 	%r320, [_ZZN3cub18CUB_300001_SM_10006detail6reduce28DeviceReduceSingleTileKernelINS2_10policy_hubIjyN4cuda3__47minimumIjEEE10Policy1000EPjPiiS8_ijNS5_3std3__410__identityEEEvT0_T1_T2_T3_T4_T6_E12temp_storage+24];
	min.u32 	%r321, %r319, %r320;
	selp.b32 	%r322, %r321, %r319, %p38;
	setp.gt.s32 	%p39, %r124, 160;
	ld.shared.u32 	%r323, [_ZZN3cub18CUB_300001_SM_10006detail6reduce28DeviceReduceSingleTileKernelINS2_10policy_hubIjyN4cuda3__47minimumIjEEE10Policy1000EPjPiiS8_ijNS5_3std3__410__identityEEEvT0_T1_T2_T3_T4_T6_E12temp_storage+28];
	min.u32 	%r324, %r322, %r323;
	selp.b32 	%r325, %r324, %r322, %p39;
	setp.gt.s32 	%p40, %r124, 192;
	ld.shared.u32 	%r326, [_ZZN3cub18CUB_300001_SM_10006detail6reduce28DeviceReduceSingleTileKernelINS2_10policy_hubIjyN4cuda3__47minimumIjEEE10Policy1000EPjPiiS8_ijNS5_3std3__410__identityEEEvT0_T1_T2_T3_T4_T6_E12temp_storage+32];
	min.u32 	%r327, %r325, %r326;
	selp.b32 	%r328, %r327, %r325, %p40;
	setp.gt.s32 	%p41, %r124, 224;
	ld.shared.u32 	%r329, [_ZZN3cub18CUB_300001_SM_10006detail6reduce28DeviceReduceSingleTileKernelINS2_10policy_hubIjyN4cuda3__47minimumIjEEE10Policy1000EPjPiiS8_ijNS5_3std3__410__identityEEEvT0_T1_T2_T3_T4_T6_E12temp_storage+36];
	min.u32 	%r330, %r328, %r329;
	selp.b32 	%r686, %r330, %r328, %p41;
	bra.uni 	$L__BB11_72;
$L__BB11_56:
	mov.u32 	%r88, %tid.x;
	mul.wide.u32 	%rd35, %r88, 4;
	add.s64 	%rd19, %rd16, %rd35;
	// begin inline asm
	ld.global.nc.u32 %r126, [%rd19];
	// end inline asm
	add.s64 	%rd20, %rd19, 1024;
	// begin inline asm
	ld.global.nc.u32 %r127, [%rd20];
	// end inline asm
	add.s64 	%rd21, %rd19, 2048;
	// begin inline asm
	ld.global.nc.u32 %r128, [%rd21];
	// end inline asm
	add.s64 	%rd22, %rd19, 3072;
	// begin inline asm
	ld.global.nc.u32 %r129, [%rd22];
	// end inline asm
	add.s64 	%rd23, %rd19, 4096;
	// begin inline asm
	ld.global.nc.u32 %r130, [%rd23];
	// end inline asm
	add.s64 	%rd24, %rd19, 5120;
	// begin inline asm
	ld.global.nc.u32 %r131, [%rd24];
	// end inline asm
	add.s64 	%rd25, %rd19, 6144;
	// begin inline asm
	ld.global.nc.u32 %r132, [%rd25];
	// end inline asm
	add.s64 	%rd26, %rd19, 7168;
	// begin inline asm
	ld.global.nc.u32 %r133, [%rd26];
	// end inline asm
	add.s64 	%rd27, %rd19, 8192;
	// begin inline asm
	ld.global.nc.u32 %r134, [%rd27];
	// end inline asm
	add.s64 	%rd28, %rd19, 9216;
	// begin inline asm
	ld.global.nc.u32 %r135, [%rd28];
	// end inline asm
	add.s64 	%rd29, %rd19, 10240;
	// begin inline asm
	ld.global.nc.u32 %r136, [%rd29];
	// end inline asm
	add.s64 	%rd30, %rd19, 11264;
	// begin inline asm
	ld.global.nc.u32 %r137, [%rd30];
	// end inline asm
	add.s64 	%rd31, %rd19, 12288;
	// begin inline asm
	ld.global.nc.u32 %r138, [%rd31];
	// end inline asm
	add.s64 	%rd32, %rd19, 13312;
	// begin inline asm
	ld.global.nc.u32 %r139, [%rd32];
	// end inline asm
	add.s64 	%rd33, %rd19, 14336;
	// begin inline asm
	ld.global.nc.u32 %r140, [%rd33];
	// end inline asm
	add.s64 	%rd34, %rd19, 15360;
	// begin inline asm
	ld.global.nc.u32 %r141, [%rd34];
	// end inline asm
	min.u32 	%r143, %r126, %r127;
	min.u32 	%r144, %r143, %r128;
	min.u32 	%r145, %r129, %r130;
	min.u32 	%r146, %r145, %r131;
	min.u32 	%r147, %r132, %r133;
	min.u32 	%r148, %r147, %r134;
	min.u32 	%r149, %r135, %r136;
	min.u32 	%r150, %r149, %r137;
	min.u32 	%r151, %r138, %r139;
	min.u32 	%r152, %r151, %r140;
	min.u32 	%r153, %r144, %r146;
	min.u32 	%r154, %r153, %r148;
	min.u32 	%r155, %r150, %r152;
	min.u32 	%r156, %r155, %r141;
	min.u32 	%r685, %r154, %r156;
	setp.lt.u32 	%p4, %r124, 8192;
	mov.b32 	%r674, 4096;
	@%p4 bra 	$L__BB11_60;
	add.s32 	%r90, %r124, -4096;
	mov.b32 	%r674, 4096;
$L__BB11_58:
	mul.wide.s32 	%rd52, %r674, 4;
	add.s64 	%rd36, %rd19, %rd52;
	// begin inline asm
	ld.global.nc.u32 %r158, [%rd36];
	// end inline asm
	add.s64 	%rd37, %rd36, 1024;
	// begin inline asm
	ld.global.nc.u32 %r159, [%rd37];
	// end inline asm
	add.s64 	%rd38, %rd36, 2048;
	// begin inline asm
	ld.global.nc.u32 %r160, [%rd38];
	// end inline asm
	add.s64 	%rd39, %rd36, 3072;
	// begin inline asm
	ld.global.nc.u32 %r161, [%rd39];
	// end inline asm
	add.s64 	%rd40, %rd36, 4096;
	// begin inline asm
	ld.global.nc.u32 %r162, [%rd40];
	// end inline asm
	add.s64 	%rd41, %rd36, 5120;
	// begin inline asm
	ld.global.nc.u32 %r163, [%rd41];
	// end inline asm
	add.s64 	%rd42, %rd36, 6144;
	// begin inline asm
	ld.global.nc.u32 %r164, [%rd42];
	// end inline asm
	add.s64 	%rd43, %rd36, 7168;
	// begin inline asm
	ld.global.nc.u32 %r165, [%rd43];
	// end inline asm
	add.s64 	%rd44, %rd36, 8192;
	// begin inline asm
	ld.global.nc.u32 %r166, [%rd44];
	// end inline asm
	add.s64 	%rd45, %rd36, 9216;
	// begin inline asm
	ld.global.nc.u32 %r167, [%rd45];
	// end inline asm
	add.s64 	%rd46, %rd36, 10240;
	// begin inline asm
	ld.global.nc.u32 %r168, [%rd46];
	// end inline asm
	add.s64 	%rd47, %rd36, 11264;
	// begin inline asm
	ld.global.nc.u32 %r169, [%rd47];
	// end inline asm
	add.s64 	%rd48, %rd36, 12288;
	// begin inline asm
	ld.global.nc.u32 %r170, [%rd48];
	// end inline asm
	add.s64 	%rd49, %rd36, 13312;
	// begin inline asm
	ld.global.nc.u32 %r171, [%rd49];
	// end inline asm
	add.s64 	%rd50, %rd36, 14336;
	// begin inline asm
	ld.global.nc.u32 %r172, [%rd50];
	// end inline asm
	add.s64 	%rd51, %rd36, 15360;
	// begin inline asm
	ld.global.nc.u32 %r173, [%rd51];
	// end inline asm
	min.u32 	%r174, %r685, %r158;
	min.u32 	%r175, %r174, %r159;
	min.u32 	%r176, %r160, %r161;
	min.u32 	%r177, %r176, %r162;
	min.u32 	%r178, %r163, %r164;
	min.u32 	%r179, %r178, %r165;
	min.u32 	%r180, %r166, %r167;
	min.u32 	%r181, %r180, %r168;
	min.u32 	%r182, %r169, %r170;
	min.u32 	%r183, %r182, %r171;
	min.u32 	%r184, %r172, %r173;
	min.u32 	%r185, %r175, %r177;
	min.u32 	%r186, %r185, %r179;
	min.u32 	%r187, %r181, %r183;
	min.u32 	%r188, %r187, %r184;
	min.u32 	%r685, %r186, %r188;
	sub.s32 	%r189, %r124, %r674;
	setp.lt.s32 	%p5, %r189, 4096;
	@%p5 bra 	$L__BB11_68;
	add.s32 	%r674, %r674, 4096;
	setp.le.s32 	%p6, %r674, %r90;
	@%p6 bra 	$L__BB11_58;
$L__BB11_60:
	setp.le.s32 	%p7, %r124, %r674;
	@%p7 bra 	$L__BB11_68;
	sub.s32 	%r97, %r124, %r674;
	setp.ge.s32 	%p8, %r88, %r97;
	@%p8 bra 	$L__BB11_68;
	not.b32 	%r191, %r88;
	add.s32 	%r192, %r124, %r191;
	sub.s32 	%r98, %r192, %r674;
	and.b32  	%r193, %r98, 768;
	setp.eq.s32 	%p9, %r193, 768;
	mov.u32 	%r679, %r88;
	@%p9 bra 	$L__BB11_65;
	add.s32 	%r676, %r88, %r674;
	shr.u32 	%r194, %r98, 8;
	add.s32 	%r195, %r194, 1;
	and.b32  	%r196, %r195, 3;
	neg.s32 	%r675, %r196;
	mov.u32 	%r679, %r88;
$L__BB11_64:
	.pragma "nounroll";
	mul.wide.u32 	%rd54, %r676, 4;
	add.s64 	%rd53, %rd16, %rd54;
	// begin inline asm
	ld.global.nc.u32 %r197, [%rd53];
	// end inline asm
	min.u32 	%r685, %r685, %r197;
	add.s32 	%r679, %r679, 256;
	add.s32 	%r676, %r676, 256;
	add.s32 	%r675, %r675, 1;
	setp.ne.s32 	%p10, %r675, 0;
	@%p10 bra 	$L__BB11_64;
$L__BB11_65:
	setp.lt.u32 	%p11, %r98, 768;
	@%p11 bra 	$L__BB11_68;
	cvt.u64.u32 	%rd55, %r679;
	cvt.u64.u32 	%rd56, %r674;
	add.s64 	%rd57, %rd55, %rd56;
	shl.b64 	%rd58, %rd57, 2;
	add.s64 	%rd59, %rd58, %rd16;
	add.s64 	%rd124, %rd59, 2048;
	add.s32 	%r682, %r679, %r674;
$L__BB11_67:
	mul.wide.u32 	%rd64, %r682, 4;
	add.s64 	%rd60, %rd16, %rd64;
	// begin inline asm
	ld.global.nc.u32 %r198, [%rd60];
	// end inline asm
	min.u32 	%r202, %r685, %r198;
	add.s64 	%rd61, %rd124, -1024;
	// begin inline asm
	ld.global.nc.u32 %r199, [%rd61];
	// end inline asm
	min.u32 	%r203, %r202, %r199;
	// begin inline asm
	ld.global.nc.u32 %r200, [%rd124];
	// end inline asm
	min.u32 	%r204, %r203, %r200;
	add.s64 	%rd63, %rd124, 1024;
	// begin inline asm
	ld.global.nc.u32 %r201, [%rd63];
	// end inline asm
	min.u32 	%r685, %r204, %r201;
	add.s32 	%r679, %r679, 1024;
	add.s64 	%rd124, %rd124, 4096;
	add.s32 	%r682, %r682, 1024;
	setp.lt.s32 	%p12, %r679, %r97;
	@%p12 bra 	$L__BB11_67;
$L__BB11_68:
	// begin inline asm
	mov.u32 %r205, %laneid;
	// end inline asm
	mov.b32 	%r208, 1;
	mov.b32 	%r229, 31;
	mov.b32 	%r230, -1;
	// begin inline asm
	shfl.sync.down.b32 %r206, %r685, %r208, %r229, %r230;
	// end inline asm
	setp.gt.s32 	%p13, %r205, 30;
	min.u32 	%r231, %r685, %r206;
	selp.b32 	%r212, %r685, %r231, %p13;
	mov.b32 	%r213, 2;
	// begin inline asm
	shfl.sync.down.b32 %r211, %r212, %r213, %r229, %r230;
	// end inline asm
	setp.gt.s32 	%p14, %r205, 29;
	min.u32 	%r232, %r212, %r211;
	selp.b32 	%r217, %r212, %r232, %p14;
	mov.b32 	%r218, 4;
	// begin inline asm
	shfl.sync.down.b32 %r216, %r217, %r218, %r229, %r230;
	// end inline asm
	setp.gt.s32 	%p15, %r205, 27;
	min.u32 	%r233, %r217, %r216;
	selp.b32 	%r222, %r217, %r233, %p15;
	mov.b32 	%r223, 8;
	// begin inline asm
	shfl.sync.down.b32 %r221, %r222, %r223, %r229, %r230;
	// end inline asm
	setp.gt.s32 	%p16, %r205, 23;
	min.u32 	%r234, %r222, %r221;
	selp.b32 	%r227, %r222, %r234, %p16;
	mov.b32 	%r228, 16;
	// begin inline asm
	shfl.sync.down.b32 %r226, %r227, %r228, %r229, %r230;
	// end inline asm
	setp.gt.s32 	%p17, %r205, 15;
	min.u32 	%r120, %r227, %r226;
	selp.b32 	%r686, %r227, %r120, %p17;
	setp.ne.s32 	%p18, %r205, 0;
	@%p18 bra 	$L__BB11_70;
	shr.u32 	%r235, %r88, 3;
	and.b32  	%r236, %r235, 124;
	mov.u32 	%r237, _ZZN3cub18CUB_300001_SM_10006detail6reduce28DeviceReduceSingleTileKernelINS2_10policy_hubIjyN4cuda3__47minimumIjEEE10Policy1000EPjPiiS8_ijNS5_3std3__410__identityEEEvT0_T1_T2_T3_T4_T6_E12temp_storage;
	add.s32 	%r238, %r237, %r236;
	st.shared.u32 	[%r238+8], %r120;
$L__BB11_70:
	bar.sync 	0;
	setp.ne.s32 	%p19, %r88, 0;
	@%p19 bra 	$L__BB11_72;
	ld.shared.u32 	%r239, [_ZZN3cub18CUB_300001_SM_10006detail6reduce28DeviceReduceSingleTileKernelINS2_10policy_hubIjyN4cuda3__47minimumIjEEE10Policy1000EPjPiiS8_ijNS5_3std3__410__identityEEEvT0_T1_T2_T3_T4_T6_E12temp_storage+12];
	min.u32 	%r240, %r686, %r239;
	ld.shared.u32 	%r241, [_ZZN3cub18CUB_300001_SM_10006detail6reduce28DeviceReduceSingleTileKernelINS2_10policy_hubIjyN4cuda3__47minimumIjEEE10Policy1000EPjPiiS8_ijNS5_3std3__410__identityEEEvT0_T1_T2_T3_T4_T6_E12temp_storage+16];
	min.u32 	%r242, %r240, %r241;
	ld.shared.u32 	%r243, [_ZZN3cub18CUB_300001_SM_10006detail6reduce28DeviceReduceSingleTileKernelINS2_10policy_hubIjyN4cuda3__47minimumIjEEE10Policy1000EPjPiiS8_ijNS5_3std3__410__identityEEEvT0_T1_T2_T3_T4_T6_E12temp_storage+20];
	min.u32 	%r244, %r242, %r243;
	ld.shared.u32 	%r245, [_ZZN3cub18CUB_300001_SM_10006detail6reduce28DeviceReduceSingleTileKernelINS2_10policy_hubIjyN4cuda3__47minimumIjEEE10Policy1000EPjPiiS8_ijNS5_3std3__410__identityEEEvT0_T1_T2_T3_T4_T6_E12temp_storage+24];
	min.u32 	%r246, %r244, %r245;
	ld.shared.u32 	%r247, [_ZZN3cub18CUB_300001_SM_10006detail6reduce28DeviceReduceSingleTileKernelINS2_10policy_hubIjyN4cuda3__47minimumIjEEE10Policy1000EPjPiiS8_ijNS5_3std3__410__identityEEEvT0_T1_T2_T3_T4_T6_E12temp_storage+28];
	min.u32 	%r248, %r246, %r247;
	ld.shared.u32 	%r249, [_ZZN3cub18CUB_300001_SM_10006detail6reduce28DeviceReduceSingleTileKernelINS2_10policy_hubIjyN4cuda3__47minimumIjEEE10Policy1000EPjPiiS8_ijNS5_3std3__410__identityEEEvT0_T1_T2_T3_T4_T6_E12temp_storage+32];
	min.u32 	%r250, %r248, %r249;
	ld.shared.u32 	%r251, [_ZZN3cub18CUB_300001_SM_10006detail6reduce28DeviceReduceSingleTileKernelINS2_10policy_hubIjyN4cuda3__47minimumIjEEE10Policy1000EPjPiiS8_ijNS5_3std3__410__identityEEEvT0_T1_T2_T3_T4_T6_E12temp_storage+36];
	min.u32 	%r686, %r250, %r251;
$L__BB11_72:
	mov.u32 	%r631, %tid.x;
	setp.ne.s32 	%p95, %r631, 0;
	@%p95 bra 	$L__BB11_74;
	min.u32 	%r632, %r125, %r686;
	st.global.u32 	[%rd1], %r632;
$L__BB11_74:
	ret;

}


// ===== COMPILED SASS (sm_100) =====

	.target	sm_100

	.elftype	@"ET_EXEC"


//--------------------- .note.nv.tkinfo           --------------------------
	.section	.note.nv.tkinfo,"",@"SHT_NOTE"
	.sectionflags	@"SHF_NOTE_NV_TKINFO"
	.tkinfo
        /*0018*/ 	.word	0x00000002
        /*0030*/ 	.string	""
        /*0030*/ 	.string	"ptxas"
        /*0030*/ 	.string	"Cuda compilation tools, release 13.0, V13.0.88"
        /*0030*/ 	.string	"Build cuda_13.0.r13.0/compiler.36424714_0"
        /*0030*/ 	.string	"-arch sm_100 -m 64 "



//--------------------- .note.nv.cuinfo           --------------------------
	.section	.note.nv.cuinfo,"",@"SHT_NOTE"
	.sectionflags	@"SHF_NOTE_NV_CUINFO"
        /*0018*/ 	.short	0x0002
        /*001a*/ 	.short	0x0064
        /*001c*/ 	.short	0x0082
	.zero		2


//--------------------- .nv.info                  --------------------------
	.section	.nv.info,"",@"SHT_CUDA_INFO"
	.align	4


	//----- nvinfo : EIATTR_REGCOUNT
	.align		4
        /*0000*/ 	.byte	0x04, 0x2f
        /*0002*/ 	.short	(.L_44 - .L_43)
	.align		4
.L_43:
        /*0004*/ 	.word	index@(_Z15falseFlagsMakerPjjj)
        /*0008*/ 	.word	0x0000000a


	//----- nvinfo : EIATTR_FRAME_SIZE
	.align		4
.L_44:
        /*000c*/ 	.byte	0x04, 0x11
        /*000e*/ 	.short	(.L_46 - .L_45)
	.align		4
.L_45:
        /*0010*/ 	.word	index@(_Z15falseFlagsMakerPjjj)
        /*0014*/ 	.word	0x00000000


	//----- nvinfo : EIATTR_REGCOUNT
	.align		4
.L_46:
        /*0018*/ 	.byte	0x04, 0x2f
        /*001a*/ 	.short	(.L_48 - .L_47)
	.align		4
.L_47:
        /*001c*/ 	.word	index@(_Z9makeArrayPjS_j)
        /*0020*/ 	.word	0x00000008


	//----- nvinfo : EIATTR_FRAME_SIZE
	.align		4
.L_48:
        /*0024*/ 	.byte	0x04, 0x11
        /*0026*/ 	.short	(.L_50 - .L_49)
	.align		4
.L_49:
        /*0028*/ 	.word	index@(_Z9makeArrayPjS_j)
        /*002c*/ 	.word	0x00000000


	//----- nvinfo : EIATTR_REGCOUNT
	.align		4
.L_50:
        /*0030*/ 	.byte	0x04, 0x2f
        /*0032*/ 	.short	(.L_52 - .L_51)
	.align		4
.L_51:
        /*0034*/ 	.word	index@(_ZN3cub18CUB_300001_SM_10006detail11EmptyKernelIvEEvv)
        /*0038*/ 	.word	0x00000004


	//----- nvinfo : EIATTR_FRAME_SIZE
	.align		4
.L_52:
        /*003c*/ 	.byte	0x04, 0x11
        /*003e*/ 	.short	(.L_54 - .L_53)
	.align		4
.L_53:
        /*0040*/ 	.word	index@(_ZN3cub18CUB_300001_SM_10006detail11EmptyKernelIvEEvv)
        /*0044*/ 	.word	0x00000000


	//----- nvinfo : EIATTR_REGCOUNT
	.align		4
.L_54:
        /*0048*/ 	.byte	0x04, 0x2f
        /*004a*/ 	.short	(.L_56 - .L_55)
	.align		4
.L_55:
        /*004c*/ 	.word	index@(_ZN3cub18CUB_300001_SM_10006detail8for_each13static_kernelINS2_12policy_hub_t12policy_500_tEmN6thrust24THRUST_300001_SM_1000_NS8cuda_cub20__uninitialized_fill7functorINS7_10device_ptrIjEEjEEEEvT0_T1_)
        /*0050*/ 	.word	0x00000008


	//----- nvinfo : EIATTR_FRAME_SIZE
	.align		4
.L_56:
        /*0054*/ 	.byte	0x04, 0x11
        /*0056*/ 	.short	(.L_58 - .L_57)
	.align		4
.L_57:
        /*0058*/ 	.word	index@(_ZN3cub18CUB_300001_SM_10006detail8for_each13static_kernelINS2_12policy_hub_t12policy_500_tEmN6thrust24THRUST_300001_SM_1000_NS8cuda_cub20__uninitialized_fill7functorINS7_10device_ptrIjEEjEEEEvT0_T1_)
        /*005c*/ 	.word	0x00000000


	//----- nvinfo : EIATTR_REGCOUNT
	.align		4
.L_58:
        /*0060*/ 	.byte	0x04, 0x2f
        /*0062*/ 	.short	(.L_60 - .L_59)
	.align		4
.L_59:
        /*0064*/ 	.word	index@(_ZN3cub18CUB_300001_SM_10006detail4scan23DeviceCompactInitKernelINS0_13ScanTileStateIiLb1EEEPlEEvT_iT0_)
        /*0068*/ 	.word	0x0000000a


	//----- nvinfo : EIATTR_FRAME_SIZE
	.align		4
.L_60:
        /*006c*/ 	.byte	0x04, 0x11
        /*006e*/ 	.short	(.L_62 - .L_61)
	.align		4
.L_61:
        /*0070*/ 	.word	index@(_ZN3cub18CUB_300001_SM_10006detail4scan23DeviceCompactInitKernelINS0_13ScanTileStateIiLb1EEEPlEEvT_iT0_)
        /*0074*/ 	.word	0x00000000


	//----- nvinfo : EIATTR_REGCOUNT
	.align		4
.L_62:
        /*0078*/ 	.byte	0x04, 0x2f
        /*007a*/ 	.short	(.L_64 - .L_63)
	.align		4
.L_63:
        /*007c*/ 	.word	index@(_ZN3cub18CUB_300001_SM_10006detail6select23DeviceSelectSweepKernelINS2_10policy_hubIjjiLb0ELNS0_10SelectImplE0EE10Policy1000EN6thrust24THRUST_300001_SM_1000_NS6detail15normal_iteratorINS9_10device_ptrIjEEEESE_SE_PlNS0_13ScanTileStateIiLb1EEE6is_oneNS0_8NullTypeEiNS2_19streaming_context_tIlLb1EEELS5_0EEEvT0_T1_T2_T3_T4_T5_T6_T7_iT8_NS1_7vsmem_tE)
        /*0080*/ 	.word	0x00000040


	//----- nvinfo : EIATTR_FRAME_SIZE
	.align		4
.L_64:
        /*0084*/ 	.byte	0x04, 0x11
        /*0086*/ 	.short	(.L_66 - .L_65)
	.align		4
.L_65:
        /*0088*/ 	.word	index@(_ZN3cub18CUB_300001_SM_10006detail6select23DeviceSelectSweepKernelINS2_10policy_hubIjjiLb0ELNS0_10SelectImplE0EE10Policy1000EN6thrust24THRUST_300001_SM_1000_NS6detail15normal_iteratorINS9_10device_ptrIjEEEESE_SE_PlNS0_13ScanTileStateIiLb1EEE6is_oneNS0_8NullTypeEiNS2_19streaming_context_tIlLb1EEELS5_0EEEvT0_T1_T2_T3_T4_T5_T6_T7_iT8_NS1_7vsmem_tE)
        /*008c*/ 	.word	0x00000008


	//----- nvinfo : EIATTR_REGCOUNT
	.align		4
.L_66:
        /*0090*/ 	.byte	0x04, 0x2f
        /*0092*/ 	.short	(.L_68 - .L_67)
	.align		4
.L_67:
        /*0094*/ 	.word	index@(_ZN3cub18CUB_300001_SM_10006detail6reduce28DeviceReduceSingleTileKernelINS2_10policy_hubIjjN4cuda3__47minimumIjEEE10Policy1000EN6thrust24THRUST_300001_SM_1000_NS6detail15normal_iteratorINSC_10device_ptrIjEEEEPijS8_ijNS5_3std3__410__identityEEEvT0_T1_T2_T3_T4_T6_)
        /*0098*/ 	.word	0x00000020


	//----- nvinfo : EIATTR_FRAME_SIZE
	.align		4
.L_68:
        /*009c*/ 	.byte	0x04, 0x11
        /*009e*/ 	.short	(.L_70 - .L_69)
	.align		4
.L_69:
        /*00a0*/ 	.word	index@(_ZN3cub18CUB_300001_SM_10006detail6reduce28DeviceReduceSingleTileKernelINS2_10policy_hubIjjN4cuda3__47minimumIjEEE10Policy1000EN6thrust24THRUST_300001_SM_1000_NS6detail15normal_iteratorINSC_10device_ptrIjEEEEPijS8_ijNS5_3std3__410__identityEEEvT0_T1_T2_T3_T4_T6_)
        /*00a4*/ 	.word	0x00000000


	//----- nvinfo : EIATTR_REGCOUNT
	.align		4
.L_70:
        /*00a8*/ 	.byte	0x04, 0x2f
        /*00aa*/ 	.short	(.L_72 - .L_71)
	.align		4
.L_71:
        /*00ac*/ 	.word	index@(_ZN3cub18CUB_300001_SM_10006detail6reduce18DeviceReduceKernelINS2_10policy_hubIjjN4cuda3__47minimumIjEEE10Policy1000EN6thrust24THRUST_300001_SM_1000_NS6detail15normal_iteratorINSC_10device_ptrIjEEEEjS8_jNS5_3std3__410__identityEEEvT0_PT3_T1_NS0_13GridEvenShareISO_EET2_T4_)
        /*00b0*/ 	.word	0x00000020


	//----- nvinfo : EIATTR_FRAME_SIZE
	.align		4
.L_72:
        /*00b4*/ 	.byte	0x04, 0x11
        /*00b6*/ 	.short	(.L_74 - .L_73)
	.align		4
.L_73:
        /*00b8*/ 	.word	index@(_ZN3cub18CUB_300001_SM_10006detail6reduce18DeviceReduceKernelINS2_10policy_hubIjjN4cuda3__47minimumIjEEE10Policy1000EN6thrust24THRUST_300001_SM_1000_NS6detail15normal_iteratorINSC_10device_ptrIjEEEEjS8_jNS5_3std3__410__identityEEEvT0_PT3_T1_NS0_13GridEvenShareISO_EET2_T4_)
        /*00bc*/ 	.word	0x00000000


	//----- nvinfo : EIATTR_REGCOUNT
	.align		4
.L_74:
        /*00c0*/ 	.byte	0x04, 0x2f
        /*00c2*/ 	.short	(.L_76 - .L_75)
	.align		4
.L_75:
        /*00c4*/ 	.word	index@(_ZN3cub18CUB_300001_SM_10006detail6reduce28DeviceReduceSingleTileKernelINS2_10policy_hubIjjN4cuda3__47minimumIjEEE10Policy1000EPjPiiS8_ijNS5_3std3__410__identityEEEvT0_T1_T2_T3_T4_T6_)
        /*00c8*/ 	.word	0x0000001e


	//----- nvinfo : EIATTR_FRAME_SIZE
	.align		4
.L_76:
        /*00cc*/ 	.byte	0x04, 0x11
        /*00ce*/ 	.short	(.L_78 - .L_77)
	.align		4
.L_77:
        /*00d0*/ 	.word	index@(_ZN3cub18CUB_300001_SM_10006detail6reduce28DeviceReduceSingleTileKernelINS2_10policy_hubIjjN4cuda3__47minimumIjEEE10Policy1000EPjPiiS8_ijNS5_3std3__410__identityEEEvT0_T1_T2_T3_T4_T6_)
        /*00d4*/ 	.word	0x00000000


	//----- nvinfo : EIATTR_REGCOUNT
	.align		4
.L_78:
        /*00d8*/ 	.byte	0x04, 0x2f
        /*00da*/ 	.short	(.L_80 - .L_79)
	.align		4
.L_79:
        /*00dc*/ 	.word	index@(_ZN3cub18CUB_300001_SM_10006detail6reduce28DeviceReduceSingleTileKernelINS2_10policy_hubIjyN4cuda3__47minimumIjEEE10Policy1000EN6thrust24THRUST_300001_SM_1000_NS6detail15normal_iteratorINSC_10device_ptrIjEEEEPiyS8_ijNS5_3std3__410__identityEEEvT0_T1_T2_T3_T4_T6_)
        /*00e0*/ 	.word	0x00000020


	//----- nvinfo : EIATTR_FRAME_SIZE
	.align		4
.L_80:
        /*00e4*/ 	.byte	0x04, 0x11
        /*00e6*/ 	.short	(.L_82 - .L_81)
	.align		4
.L_81:
        /*00e8*/ 	.word	index@(_ZN3cub18CUB_300001_SM_10006detail6reduce28DeviceReduceSingleTileKernelINS2_10policy_hubIjyN4cuda3__47minimumIjEEE10Policy1000EN6thrust24THRUST_300001_SM_1000_NS6detail15normal_iteratorINSC_10device_ptrIjEEEEPiyS8_ijNS5_3std3__410__identityEEEvT0_T1_T2_T3_T4_T6_)
        /*00ec*/ 	.word	0x00000000


	//----- nvinfo : EIATTR_REGCOUNT
	.align		4
.L_82:
        /*00f0*/ 	.byte	0x04, 0x2f
        /*00f2*/ 	.short	(.L_84 - .L_83)
	.align		4
.L_83:
        /*00f4*/ 	.word	index@(_ZN3cub18CUB_300001_SM_10006detail6reduce18DeviceReduceKernelINS2_10policy_hubIjyN4cuda3__47minimumIjEEE10Policy1000EN6thrust24THRUST_300001_SM_1000_NS6detail15normal_iteratorINSC_10device_ptrIjEEEEyS8_jNS5_3std3__410__identityEEEvT0_PT3_T1_NS0_13GridEvenShareISO_EET2_T4_)
        /*00f8*/ 	.word	0x0000001e


	//----- nvinfo : EIATTR_FRAME_SIZE
	.align		4
.L_84:
        /*00fc*/ 	.byte	0x04, 0x11
        /*00fe*/ 	.short	(.L_86 - .L_85)
	.align		4
.L_85:
        /*0100*/ 	.word	index@(_ZN3cub18CUB_300001_SM_10006detail6reduce18DeviceReduceKernelINS2_10policy_hubIjyN4cuda3__47minimumIjEEE10Policy1000EN6thrust24THRUST_300001_SM_1000_NS6detail15normal_iteratorINSC_10device_ptrIjEEEEyS8_jNS5_3std3__410__identityEEEvT0_PT3_T1_NS0_13GridEvenShareISO_EET2_T4_)
        /*0104*/ 	.word	0x00000000


	//----- nvinfo : EIATTR_REGCOUNT
	.align		4
.L_86:
        /*0108*/ 	.byte	0x04, 0x2f
        /*010a*/ 	.short	(.L_88 - .L_87)
	.align		4
.L_87:
        /*010c*/ 	.word	index@(_ZN3cub18CUB_300001_SM_10006detail6reduce28DeviceReduceSingleTileKernelINS2_10policy_hubIjyN4cuda3__47minimumIjEEE10Policy1000EPjPiiS8_ijNS5_3std3__410__identityEEEvT0_T1_T2_T3_T4_T6_)
        /*0110*/ 	.word	0x0000001e


	//----- nvinfo : EIATTR_FRAME_SIZE
	.align		4
.L_88:
        /*0114*/ 	.byte	0x04, 0x11
        /*0116*/ 	.short	(.L_90 - .L_89)
	.align		4
.L_89:
        /*0118*/ 	.word	index@(_ZN3cub18CUB_300001_SM_10006detail6reduce28DeviceReduceSingleTileKernelINS2_10policy_hubIjyN4cuda3__47minimumIjEEE10Policy1000EPjPiiS8_ijNS5_3std3__410__identityEEEvT0_T1_T2_T3_T4_T6_)
        /*011c*/ 	.word	0x00000000


	//----- nvinfo : EIATTR_MIN_STACK_SIZE
	.align		4
.L_90:
        /*0120*/ 	.byte	0x04, 0x12
        /*0122*/ 	.short	(.L_92 - .L_91)
	.align		4
.L_91:
        /*0124*/ 	.word	index@(_ZN3cub18CUB_300001_SM_10006detail6reduce28DeviceReduceSingleTileKernelINS2_10policy_hubIjyN4cuda3__47minimumIjEEE10Policy1000EPjPiiS8_ijNS5_3std3__410__identityEEEvT0_T1_T2_T3_T4_T6_)
        /*0128*/ 	.word	0x00000000


	//----- nvinfo : EIATTR_MIN_STACK_SIZE
	.align		4
.L_92:
        /*012c*/ 	.byte	0x04, 0x12
        /*012e*/ 	.short	(.L_94 - .L_93)
	.align		4
.L_93:
        /*0130*/ 	.word	index@(_ZN3cub18CUB_300001_SM_10006detail6reduce18DeviceReduceKernelINS2_10policy_hubIjyN4cuda3__47minimumIjEEE10Policy1000EN6thrust24THRUST_300001_SM_1000_NS6detail15normal_iteratorINSC_10device_ptrIjEEEEyS8_jNS5_3std3__410__identityEEEvT0_PT3_T1_NS0_13GridEvenShareISO_EET2_T4_)
        /*0134*/ 	.word	0x00000000


	//----- nvinfo : EIATTR_MIN_STACK_SIZE
	.align		4
.L_94:
        /*0138*/ 	.byte	0x04, 0x12
        /*013a*/ 	.short	(.L_96 - .L_95)
	.align		4
.L_95:
        /*013c*/ 	.word	index@(_ZN3cub18CUB_300001_SM_10006detail6reduce28DeviceReduceSingleTileKernelINS2_10policy_hubIjyN4cuda3__47minimumIjEEE10Policy1000EN6thrust24THRUST_300001_SM_1000_NS6detail15normal_iteratorINSC_10device_ptrIjEEEEPiyS8_ijNS5_3std3__410__identityEEEvT0_T1_T2_T3_T4_T6_)
        /*0140*/ 	.word	0x00000000


	//----- nvinfo : EIATTR_MIN_STACK_SIZE
	.align		4
.L_96:
        /*0144*/ 	.byte	0x04, 0x12
        /*0146*/ 	.short	(.L_98 - .L_97)
	.align		4
.L_97:
        /*0148*/ 	.word	index@(_ZN3cub18CUB_300001_SM_10006detail6reduce28DeviceReduceSingleTileKernelINS2_10policy_hubIjjN4cuda3__47minimumIjEEE10Policy1000EPjPiiS8_ijNS5_3std3__410__identityEEEvT0_T1_T2_T3_T4_T6_)
        /*014c*/ 	.word	0x00000000


	//----- nvinfo : EIATTR_MIN_STACK_SIZE
	.align		4
.L_98:
        /*0150*/ 	.byte	0x04, 0x12
        /*0152*/ 	.short	(.L_100 - .L_99)
	.align		4
.L_99:
        /*0154*/ 	.word	index@(_ZN3cub18CUB_300001_SM_10006detail6reduce18DeviceReduceKernelINS2_10policy_hubIjjN4cuda3__47minimumIjEEE10Policy1000EN6thrust24THRUST_300001_SM_1000_NS6detail15normal_iteratorINSC_10device_ptrIjEEEEjS8_jNS5_3std3__410__identityEEEvT0_PT3_T1_NS0_13GridEvenShareISO_EET2_T4_)
        /*0158*/ 	.word	0x00000000


	//----- nvinfo : EIATTR_MIN_STACK_SIZE
	.align		4
.L_100:
        /*015c*/ 	.byte	0x04, 0x12
        /*015e*/ 	.short	(.L_102 - .L_101)
	.align		4
.L_101:
        /*0160*/ 	.word	index@(_ZN3cub18CUB_300001_SM_10006detail6reduce28DeviceReduceSingleTileKernelINS2_10policy_hubIjjN4cuda3__47minimumIjEEE10Policy1000EN6thrust24THRUST_300001_SM_1000_NS6detail15normal_iteratorINSC_10device_ptrIjEEEEPijS8_ijNS5_3std3__410__identityEEEvT0_T1_T2_T3_T4_T6_)
        /*0164*/ 	.word	0x00000000


	//----- nvinfo : EIATTR_MIN_STACK_SIZE
	.align		4
.L_102:
        /*0168*/ 	.byte	0x04, 0x12
        /*016a*/ 	.short	(.L_104 - .L_103)
	.align		4
.L_103:
        /*016c*/ 	.word	index@(_ZN3cub18CUB_300001_SM_10006detail6select23DeviceSelectSweepKernelINS2_10policy_hubIjjiLb0ELNS0_10SelectImplE0EE10Policy1000EN6thrust24THRUST_300001_SM_1000_NS6detail15normal_iteratorINS9_10device_ptrIjEEEESE_SE_PlNS0_13ScanTileStateIiLb1EEE6is_oneNS0_8NullTypeEiNS2_19streaming_context_tIlLb1EEELS5_0EEEvT0_T1_T2_T3_T4_T5_T6_T7_iT8_NS1_7vsmem_tE)
        /*0170*/ 	.word	0x00000008


	//----- nvinfo : EIATTR_MIN_STACK_SIZE
	.align		4
.L_104:
        /*0174*/ 	.byte	0x04, 0x12
        /*0176*/ 	.short	(.L_106 - .L_105)
	.align		4
.L_105:
        /*0178*/ 	.word	index@(_ZN3cub18CUB_300001_SM_10006detail4scan23DeviceCompactInitKernelINS0_13ScanTileStateIiLb1EEEPlEEvT_iT0_)
        /*017c*/ 	.word	0x00000000


	//----- nvinfo : EIATTR_MIN_STACK_SIZE
	.align		4
.L_106:
        /*0180*/ 	.byte	0x04, 0x12
        /*0182*/ 	.short	(.L_108 - .L_107)
	.align		4
.L_107:
        /*0184*/ 	.word	index@(_ZN3cub18CUB_300001_SM_10006detail8for_each13static_kernelINS2_12policy_hub_t12policy_500_tEmN6thrust24THRUST_300001_SM_1000_NS8cuda_cub20__uninitialized_fill7functorINS7_10device_ptrIjEEjEEEEvT0_T1_)
        /*0188*/ 	.word	0x00000000


	//----- nvinfo : EIATTR_MIN_STACK_SIZE
	.align		4
.L_108:
        /*018c*/ 	.byte	0x04, 0x12
        /*018e*/ 	.short	(.L_110 - .L_109)
	.align		4
.L_109:
        /*0190*/ 	.word	index@(_ZN3cub18CUB_300001_SM_10006detail11EmptyKernelIvEEvv)
        /*0194*/ 	.word	0x00000000


	//----- nvinfo : EIATTR_MIN_STACK_SIZE
	.align		4
.L_110:
        /*0198*/ 	.byte	0x04, 0x12
        /*019a*/ 	.short	(.L_112 - .L_111)
	.align		4
.L_111:
        /*019c*/ 	.word	index@(_Z9makeArrayPjS_j)
        /*01a0*/ 	.word	0x00000000


	//----- nvinfo : EIATTR_MIN_STACK_SIZE
	.align		4
.L_112:
        /*01a4*/ 	.byte	0x04, 0x12
        /*01a6*/ 	.short	(.L_114 - .L_113)
	.align		4
.L_113:
        /*01a8*/ 	.word	index@(_Z15falseFlagsMakerPjjj)
        /*01ac*/ 	.word	0x00000000
.L_114:


//--------------------- .nv.compat                --------------------------
	.section	.nv.compat,"",@"SHT_CUDA_COMPAT_INFO"
	.align	4
        /*0000*/ 	.byte	0x02, 0x09, 0x00, 0x00, 0x02, 0x02, 0x01, 0x00, 0x02, 0x05, 0x05, 0x00, 0x03, 0x07, 0x01, 0x01
        /*0010*/ 	.byte	0x02, 0x03, 0x00, 0x00, 0x02, 0x06, 0x01, 0x00, 0x04, 0x0b, 0x08, 0x00, 0x09, 0x00, 0x00, 0x00
        /*0020*/ 	.byte	0x00, 0x00, 0x00, 0x00


//--------------------- .nv.info._ZN3cub18CUB_300001_SM_10006detail6reduce28DeviceReduceSingleTileKernelINS2_10policy_hubIjyN4cuda3__47minimumIjEEE10Policy1000EPjPiiS8_ijNS5_3std3__410__identityEEEvT0_T1_T2_T3_T4_T6_ --------------------------
	.section	.nv.info._ZN3cub18CUB_300001_SM_10006detail6reduce28DeviceReduceSingleTileKernelINS2_10policy_hubIjyN4cuda3__47minimumIjEEE10Policy1000EPjPiiS8_ijNS5_3std3__410__identityEEEvT0_T1_T2_T3_T4_T6_,"",@"SHT_CUDA_INFO"
	.sectionflags	@""
	.align	4


	//----- nvinfo : EIATTR_CUDA_API_VERSION
	.align		4
        /*0000*/ 	.byte	0x04, 0x37
        /*0002*/ 	.short	(.L_116 - .L_115)
.L_115:
        /*0004*/ 	.word	0x00000082


	//----- nvinfo : EIATTR_KPARAM_INFO
	.align		4
.L_116:
        /*0008*/ 	.byte	0x04, 0x17
        /*000a*/ 	.short	(.L_118 - .L_117)
.L_117:
        /*000c*/ 	.word	0x00000000
        /*0010*/ 	.short	0x0005
        /*0012*/ 	.short	0x001c
        /*0014*/ 	.byte	0x00, 0xf0, 0x05, 0x00


	//----- nvinfo : EIATTR_KPARAM_INFO
	.align		4
.L_118:
        /*0018*/ 	.byte	0x04, 0x17
        /*001a*/ 	.short	(.L_120 - .L_119)
.L_119:
        /*001c*/ 	.word	0x00000000
        /*0020*/ 	.short	0x0004
        /*0022*/ 	.short	0x0018
        /*0024*/ 	.byte	0x00, 0xf0, 0x11, 0x00


	//----- nvinfo : EIATTR_KPARAM_INFO
	.align		4
.L_120:
        /*0028*/ 	.byte	0x04, 0x17
        /*002a*/ 	.short	(.L_122 - .L_121)
.L_121:
        /*002c*/ 	.word	0x00000000
        /*0030*/ 	.short	0x0003
        /*0032*/ 	.short	0x0014
        /*0034*/ 	.byte	0x00, 0xf0, 0x05, 0x00


	//----- nvinfo : EIATTR_KPARAM_INFO
	.align		4
.L_122:
        /*0038*/ 	.byte	0x04, 0x17
        /*003a*/ 	.short	(.L_124 - .L_123)
.L_123:
        /*003c*/ 	.word	0x00000000
        /*0040*/ 	.short	0x0002
        /*0042*/ 	.short	0x0010
        /*0044*/ 	.byte	0x00, 0xf0, 0x11, 0x00


	//----- nvinfo : EIATTR_KPARAM_INFO
	.align		4
.L_124:
        /*0048*/ 	.byte	0x04, 0x17
        /*004a*/ 	.short	(.L_126 - .L_125)
.L_125:
        /*004c*/ 	.word	0x00000000
        /*0050*/ 	.short	0x0001
        /*0052*/ 	.short	0x0008
        /*0054*/ 	.byte	0x00, 0xf5, 0x21, 0x00


	//----- nvinfo : EIATTR_KPARAM_INFO
	.align		4
.L_126:
        /*0058*/ 	.byte	0x04, 0x17
        /*005a*/ 	.short	(.L_128 - .L_127)
.L_127:
        /*005c*/ 	.word	0x00000000
        /*0060*/ 	.short	0x0000
        /*0062*/ 	.short	0x0000
        /*0064*/ 	.byte	0x00, 0xf5, 0x21, 0x00


	//----- nvinfo : EIATTR_SPARSE_MMA_MASK
	.align		4
.L_128:
        /*0068*/ 	.byte	0x03, 0x50
        /*006a*/ 	.short	0x0000


	//----- nvinfo : EIATTR_MAXREG_COUNT
	.align		4
        /*006c*/ 	.byte	0x03, 0x1b
        /*006e*/ 	.short	0x00ff


	//----- nvinfo : EIATTR_NUM_BARRIERS
	.align		4
        /*0070*/ 	.byte	0x02, 0x4c
        /*0072*/ 	.byte	0x01
	.zero		1


	//----- nvinfo : EIATTR_MERCURY_ISA_VERSION
	.align		4
        /*0074*/ 	.byte	0x03, 0x5f
        /*0076*/ 	.short	0x0101


	//----- nvinfo : EIATTR_COOP_GROUP_MASK_REGIDS
	.align		4
        /*0078*/ 	.byte	0x04, 0x29
        /*007a*/ 	.short	(.L_130 - .L_129)


	//   ....[0]....
.L_129:
        /*007c*/ 	.word	0xffffffff


	//   ....[1]....
        /*0080*/ 	.word	0xffffffff


	//   ....[2]....
        /*0084*/ 	.word	0xffffffff


	//   ....[3]....
        /*0088*/ 	.word	0xffffffff


	//   ....[4]....
        /*008c*/ 	.word	0xffffffff


	//   ....[5]....
        /*0090*/ 	.word	0xffffffff


	//   ....[6]....
        /*0094*/ 	.word	0xffffffff


	//   ....[7]....
        /*0098*/ 	.word	0xffffffff


	//   ....[8]....
        /*009c*/ 	.word	0xffffffff


	//   ....[9]....
        /*00a0*/ 	.word	0xffffffff


	//   ....[10]....
        /*00a4*/ 	.word	0xffffffff


	//   ....[11]....
        /*00a8*/ 	.word	0xffffffff


	//   ....[12]....
        /*00ac*/ 	.word	0xffffffff


	//   ....[13]....
        /*00b0*/ 	.word	0xffffffff


	//   ....[14]....
        /*00b4*/ 	.word	0xffffffff


	//   ....[15]....
        /*00b8*/ 	.word	0xffffffff


	//   ....[16]....
        /*00bc*/ 	.word	0xffffffff


	//   ....[17]....
        /*00c0*/ 	.word	0xffffffff


	//   ....[18]....
        /*00c4*/ 	.word	0xffffffff


	//   ....[19]....
        /*00c8*/ 	.word	0xffffffff


	//   ....[20]....
        /*00cc*/ 	.word	0xffffffff


	//   ....[21]....
        /*00d0*/ 	.word	0xffffffff


	//   ....[22]....
        /*00d4*/ 	.word	0xffffffff


	//   ....[23]....
        /*00d8*/ 	.word	0xffffffff


	//   ....[24]....
        /*00dc*/ 	.word	0xffffffff


	//   ....[25]....
        /*00e0*/ 	.word	0xffffffff


	//   ....[26]....
        /*00e4*/ 	.word	0xffffffff


	//   ....[27]....
        /*00e8*/ 	.word	0xffffffff


	//   ....[28]....
        /*00ec*/ 	.word	0xffffffff


	//   ....[29]....
        /*00f0*/ 	.word	0xffffffff


	//----- nvinfo : EIATTR_COOP_GROUP_INSTR_OFFSETS
	.align		4
.L_130:
        /*00f4*/ 	.byte	0x04, 0x28
        /*00f6*/ 	.short	(.L_132 - .L_131)


	//   ....[0]....
.L_131:
        /*00f8*/ 	.word	0x000008a0


	//   ....[1]....
        /*00fc*/ 	.word	0x00000900


	//   ....[2]....
        /*0100*/ 	.word	0x00000970


	//   ....[3]....
        /*0104*/ 	.word	0x000009c0


	//   ....[4]....
        /*0108*/ 	.word	0x000009f0


	//   ....[5]....
        /*010c*/ 	.word	0x00000b80


	//   ....[6]....
        /*0110*/ 	.word	0x00000c10


	//   ....[7]....
        /*0114*/ 	.word	0x00000c60


	//   ....[8]....
        /*0118*/ 	.word	0x00000ca0


	//   ....[9]....
        /*011c*/ 	.word	0x00000ce0


	//   ....[10]....
        /*0120*/ 	.word	0x00001940


	//   ....[11]....
        /*0124*/ 	.word	0x000019c0


	//   ....[12]....
        /*0128*/ 	.word	0x00001a10


	//   ....[13]....
        /*012c*/ 	.word	0x00001a50


	//   ....[14]....
        /*0130*/ 	.word	0x00001a80


	//   ....[15]....
        /*0134*/ 	.word	0x00002330


	//   ....[16]....
        /*0138*/ 	.word	0x00002390


	//   ....[17]....
        /*013c*/ 	.word	0x00002400


	//   ....[18]....
        /*0140*/ 	.word	0x00002450


	//   ....[19]....
        /*0144*/ 	.word	0x00002480


	//   ....[20]....
        /*0148*/ 	.word	0x00002610


	//   ....[21]....
        /*014c*/ 	.word	0x00002690


	//   ....[22]....
        /*0150*/ 	.word	0x000026d0


	//   ....[23]....
        /*0154*/ 	.word	0x00002720


	//   ....[24]....
        /*0158*/ 	.word	0x00002770


	//   ....[25]....
        /*015c*/ 	.word	0x00003550


	//   ....[26]....
        /*0160*/ 	.word	0x000035d0


	//   ....[27]....
        /*0164*/ 	.word	0x00003620


	//   ....[28]....
        /*0168*/ 	.word	0x00003660


	//   ....[29]....
        /*016c*/ 	.word	0x00003690


	//----- nvinfo : EIATTR_VRC_CTA_INIT_COUNT
	.align		4
.L_132:
        /*0170*/ 	.byte	0x02, 0x4a
	.zero		1
	.zero		1


	//----- nvinfo : EIATTR_EXIT_INSTR_OFFSETS
	.align		4
        /*0174*/ 	.byte	0x04, 0x1c
        /*0176*/ 	.short	(.L_134 - .L_133)


	//   ....[0]....
.L_133:
        /*0178*/ 	.word	0x00000080


	//   ....[1]....
        /*017c*/ 	.word	0x000000c0


	//   ....[2]....
        /*0180*/ 	.word	0x000037b0


	//   ....[3]....
        /*0184*/ 	.word	0x00003800


	//----- nvinfo : EIATTR_MAX_THREADS
	.align		4
.L_134:
        /*0188*/ 	.byte	0x04, 0x05
        /*018a*/ 	.short	(.L_136 - .L_135)
.L_135:
        /*018c*/ 	.word	0x00000100
        /*0190*/ 	.word	0x00000001
        /*0194*/ 	.word	0x00000001


	//----- nvinfo : EIATTR_CRS_STACK_SIZE
	.align		4
.L_136:
        /*0198*/ 	.byte	0x04, 0x1e
        /*019a*/ 	.short	(.L_138 - .L_137)
.L_137:
        /*019c*/ 	.word	0x00000000


	//----- nvinfo : EIATTR_CBANK_PARAM_SIZE
	.align		4
.L_138:
        /*01a0*/ 	.byte	0x03, 0x19
        /*01a2*/ 	.short	0x001d


	//----- nvinfo : EIATTR_PARAM_CBANK
	.align		4
        /*01a4*/ 	.byte	0x04, 0x0a
        /*01a6*/ 	.short	(.L_140 - .L_139)
	.align		4
.L_139:
        /*01a8*/ 	.word	index@(.nv.constant0._ZN3cub18CUB_300001_SM_10006detail6reduce28DeviceReduceSingleTileKernelINS2_10policy_hubIjyN4cuda3__47minimumIjEEE10Policy1000EPjPiiS8_ijNS5_3std3__410__identityEEEvT0_T1_T2_T3_T4_T6_)
        /*01ac*/ 	.short	0x0380
        /*01ae*/ 	.short	0x001d


	//----- nvinfo : EIATTR_SW_WAR
	.align		4
.L_140:
        /*01b0*/ 	.byte	0x04, 0x36
        /*01b2*/ 	.short	(.L_142 - .L_141)
.L_141:
        /*01b4*/ 	.word	0x00000008
.L_142:


//--------------------- .nv.info._ZN3cub18CUB_300001_SM_10006detail6reduce18DeviceReduceKernelINS2_10policy_hubIjyN4cuda3__47minimumIjEEE10Policy1000EN6thrust24THRUST_300001_SM_1000_NS6detail15normal_iteratorINSC_10device_ptrIjEEEEyS8_jNS5_3std3__410__identityEEEvT0_PT3_T1_NS0_13GridEvenShareISO_EET2_T4_ --------------------------
	.section	.nv.info._ZN3cub18CUB_300001_SM_10006detail6reduce18DeviceReduceKernelINS2_10policy_hubIjyN4cuda3__47minimumIjEEE10Policy1000EN6thrust24THRUST_300001_SM_1000_NS6detail15normal_iteratorINSC_10device_ptrIjEEEEyS8_jNS5_3std3__410__identityEEEvT0_PT3_T1_NS0_13GridEvenShareISO_EET2_T4_,"",@"SHT_CUDA_INFO"
	.sectionflags	@""
	.align	4


	//----- nvinfo : EIATTR_CUDA_API_VERSION
	.align		4
        /*0000*/ 	.byte	0x04, 0x37
        /*0002*/ 	.short	(.L_144 - .L_143)
.L_143:
        /*0004*/ 	.word	0x00000082


	//----- nvinfo : EIATTR_KPARAM_INFO
	.align		4
.L_144:
        /*0008*/ 	.byte	0x04, 0x17
        /*000a*/ 	.short	(.L_146 - .L_145)
.L_145:
        /*000c*/ 	.word	0x00000000
        /*0010*/ 	.short	0x0005
        /*0012*/ 	.short	0x0061
        /*0014*/ 	.byte	0x00, 0xf0, 0x05, 0x00


	//----- nvinfo : EIATTR_KPARAM_INFO
	.align		4
.L_146:
        /*0018*/ 	.byte	0x04, 0x17
        /*001a*/ 	.short	(.L_148 - .L_147)
.L_147:
        /*001c*/ 	.word	0x00000000
        /*0020*/ 	.short	0x0004
        /*0022*/ 	.short	0x0060
        /*0024*/ 	.byte	0x00, 0xf0, 0x05, 0x00


	//----- nvinfo : EIATTR_KPARAM_INFO
	.align		4
.L_148:
        /*0028*/ 	.byte	0x04, 0x17
        /*002a*/ 	.short	(.L_150 - .L_149)
.L_149:
        /*002c*/ 	.word	0x00000000
        /*0030*/ 	.short	0x0003
        /*0032*/ 	.short	0x0018
        /*0034*/ 	.byte	0x00, 0xf0, 0x21, 0x01


	//----- nvinfo : EIATTR_KPARAM_INFO
	.align		4
.L_150:
        /*0038*/ 	.byte	0x04, 0x17
        /*003a*/ 	.short	(.L_152 - .L_151)
.L_151:
        /*003c*/ 	.word	0x00000000
        /*0040*/ 	.short	0x0002
        /*0042*/ 	.short	0x0010
        /*0044*/ 	.byte	0x00, 0xf0, 0x21, 0x00


	//----- nvinfo : EIATTR_KPARAM_INFO
	.align		4
.L_152:
        /*0048*/ 	.byte	0x04, 0x17
        /*004a*/ 	.short	(.L_154 - .L_153)
.L_153:
        /*004c*/ 	.word	0x00000000
        /*0050*/ 	.short	0x0001
        /*0052*/ 	.short	0x0008
        /*0054*/ 	.byte	0x00, 0xf5, 0x21, 0x00


	//----- nvinfo : EIATTR_KPARAM_INFO
	.align		4
.L_154:
        /*0058*/ 	.byte	0x04, 0x17
        /*005a*/ 	.short	(.L_156 - .L_155)
.L_155:
        /*005c*/ 	.word	0x00000000
        /*0060*/ 	.short	0x0000
        /*0062*/ 	.short	0x0000
        /*0064*/ 	.byte	0x00, 0xf0, 0x21, 0x00


	//----- nvinfo : EIATTR_SPARSE_MMA_MASK
	.align		4
.L_156:
        /*0068*/ 	.byte	0x03, 0x50
        /*006a*/ 	.short	0x0000


	//----- nvinfo : EIATTR_MAXREG_COUNT
	.align		4
        /*006c*/ 	.byte	0x03, 0x1b
        /*006e*/ 	.short	0x00ff


	//----- nvinfo : EIATTR_NUM_BARRIERS
	.align		4
        /*0070*/ 	.byte	0x02, 0x4c
        /*0072*/ 	.byte	0x01
	.zero		1


	//----- nvinfo : EIATTR_MERCURY_ISA_VERSION
	.align		4
        /*0074*/ 	.byte	0x03, 0x5f
        /*0076*/ 	.short	0x0101


	//----- nvinfo : EIATTR_COOP_GROUP_MASK_REGIDS
	.align		4
        /*0078*/ 	.byte	0x04, 0x29
        /*007a*/ 	.short	(.L_158 - .L_157)


	//   ....[0]....
.L_157:
        /*007c*/ 	.word	0xffffffff


	//   ....[1]....
        /*0080*/ 	.word	0xffffffff


	//   ....[2]....
        /*0084*/ 	.word	0xffffffff


	//   ....[3]....
        /*0088*/ 	.word	0xffffffff


	//   ....[4]....
        /*008c*/ 	.word	0xffffffff


	//   ....[5]....
        /*0090*/ 	.word	0xffffffff


	//   ....[6]....
        /*0094*/ 	.word	0xffffffff


	//   ....[7]....
        /*0098*/ 	.word	0xffffffff


	//   ....[8]....
        /*009c*/ 	.word	0xffffffff


	//   ....[9]....
        /*00a0*/ 	.word	0xffffffff


	//   ....[10]....
        /*00a4*/ 	.word	0xffffffff


	//   ....[11]....
        /*00a8*/ 	.word	0xffffffff


	//   ....[12]....
        /*00ac*/ 	.word	0xffffffff


	//   ....[13]....
        /*00b0*/ 	.word	0xffffffff


	//   ....[14]....
        /*00b4*/ 	.word	0xffffffff


	//----- nvinfo : EIATTR_COOP_GROUP_INSTR_OFFSETS
	.align		4
.L_158:
        /*00b8*/ 	.byte	0x04, 0x28
        /*00ba*/ 	.short	(.L_160 - .L_159)


	//   ....[0]....
.L_159:
        /*00bc*/ 	.word	0x000008f0


	//   ....[1]....
        /*00c0*/ 	.word	0x00000950


	//   ....[2]....
        /*00c4*/ 	.word	0x000009c0


	//   ....[3]....
        /*00c8*/ 	.word	0x00000a10


	//   ....[4]....
        /*00cc*/ 	.word	0x00000a40


	//   ....[5]....
        /*00d0*/ 	.word	0x00000bd0


	//   ....[6]....
        /*00d4*/ 	.word	0x00000c60


	//   ....[7]....
        /*00d8*/ 	.word	0x00000cb0


	//   ....[8]....
        /*00dc*/ 	.word	0x00000cf0


	//   ....[9]....
        /*00e0*/ 	.word	0x00000d30


	//   ....[10]....
        /*00e4*/ 	.word	0x00001d60


	//   ....[11]....
        /*00e8*/ 	.word	0x00001de0


	//   ....[12]....
        /*00ec*/ 	.word	0x00001e30


	//   ....[13]....
        /*00f0*/ 	.word	0x00001e70


	//   ....[14]....
        /*00f4*/ 	.word	0x00001ea0


	//----- nvinfo : EIATTR_VRC_CTA_INIT_COUNT
	.align		4
.L_160:
        /*00f8*/ 	.byte	0x02, 0x4a
	.zero		1
	.zero		1


	//----- nvinfo : EIATTR_EXIT_INSTR_OFFSETS
	.align		4
        /*00fc*/ 	.byte	0x04, 0x1c
        /*00fe*/ 	.short	(.L_162 - .L_161)


	//   ....[0]....
.L_161:
        /*0100*/ 	.word	0x00001fc0


	//   ....[1]....
        /*0104*/ 	.word	0x00002020


	//----- nvinfo : EIATTR_MAX_THREADS
	.align		4
.L_162:
        /*0108*/ 	.byte	0x04, 0x05
        /*010a*/ 	.short	(.L_164 - .L_163)
.L_163:
        /*010c*/ 	.word	0x00000100
        /*0110*/ 	.word	0x00000001
        /*0114*/ 	.word	0x00000001


	//----- nvinfo : EIATTR_CRS_STACK_SIZE
	.align		4
.L_164:
        /*0118*/ 	.byte	0x04, 0x1e
        /*011a*/ 	.short	(.L_166 - .L_165)
.L_165:
        /*011c*/ 	.word	0x00000000


	//----- nvinfo : EIATTR_CBANK_PARAM_SIZE
	.align		4
.L_166:
        /*0120*/ 	.byte	0x03, 0x19
        /*0122*/ 	.short	0x0062


	//----- nvinfo : EIATTR_PARAM_CBANK
	.align		4
        /*0124*/ 	.byte	0x04, 0x0a
        /*0126*/ 	.short	(.L_168 - .L_167)
	.align		4
.L_167:
        /*0128*/ 	.word	index@(.nv.constant0._ZN3cub18CUB_300001_SM_10006detail6reduce18DeviceReduceKernelINS2_10policy_hubIjyN4cuda3__47minimumIjEEE10Policy1000EN6thrust24THRUST_300001_SM_1000_NS6detail15normal_iteratorINSC_10device_ptrIjEEEEyS8_jNS5_3std3__410__identityEEEvT0_PT3_T1_NS0_13GridEvenShareISO_EET2_T4_)
        /*012c*/ 	.short	0x0380
        /*012e*/ 	.short	0x0062


	//----- nvinfo : EIATTR_SW_WAR
	.align		4
.L_168:
        /*0130*/ 	.byte	0x04, 0x36
        /*0132*/ 	.short	(.L_170 - .L_169)
.L_169:
        /*0134*/ 	.word	0x00000008
.L_170:


//--------------------- .nv.info._ZN3cub18CUB_300001_SM_10006detail6reduce28DeviceReduceSingleTileKernelINS2_10policy_hubIjyN4cuda3__47minimumIjEEE10Policy1000EN6thrust24THRUST_300001_SM_1000_NS6detail15normal_iteratorINSC_10device_ptrIjEEEEPiyS8_ijNS5_3std3__410__identityEEEvT0_T1_T2_T3_T4_T6_ --------------------------
	.section	.nv.info._ZN3cub18CUB_300001_SM_10006detail6reduce28DeviceReduceSingleTileKernelINS2_10policy_hubIjyN4cuda3__47minimumIjEEE10Policy1000EN6thrust24THRUST_300001_SM_1000_NS6detail15normal_iteratorINSC_10device_ptrIjEEEEPiyS8_ijNS5_3std3__410__identityEEEvT0_T1_T2_T3_T4_T6_,"",@"SHT_CUDA_INFO"
	.sectionflags	@""
	.align	4


	//----- nvinfo : EIATTR_CUDA_API_VERSION
	.align		4
        /*0000*/ 	.byte	0x04, 0x37
        /*0002*/ 	.short	(.L_172 - .L_171)
.L_171:
        /*0004*/ 	.word	0x00000082


	//----- nvinfo : EIATTR_KPARAM_INFO
	.align		4
.L_172:
        /*0008*/ 	.byte	0x04, 0x17
        /*000a*/ 	.short	(.L_174 - .L_173)
.L_173:
        /*000c*/ 	.word	0x00000000
        /*0010*/ 	.short	0x0005
        /*0012*/ 	.short	0x0020
        /*0014*/ 	.byte	0x00, 0xf0, 0x05, 0x00


	//----- nvinfo : EIATTR_KPARAM_INFO
	.align		4
.L_174:
        /*0018*/ 	.byte	0x04, 0x17
        /*001a*/ 	.short	(.L_176 - .L_175)
.L_175:
        /*001c*/ 	.word	0x00000000
        /*0020*/ 	.short	0x0004
        /*0022*/ 	.short	0x001c
        /*0024*/ 	.byte	0x00, 0xf0, 0x11, 0x00


	//----- nvinfo : EIATTR_KPARAM_INFO
	.align		4
.L_176:
        /*0028*/ 	.byte	0x04, 0x17
        /*002a*/ 	.short	(.L_178 - .L_177)
.L_177:
        /*002c*/ 	.word	0x00000000
        /*0030*/ 	.short	0x0003
        /*0032*/ 	.short	0x0018
        /*0034*/ 	.byte	0x00, 0xf0, 0x05, 0x00


	//----- nvinfo : EIATTR_KPARAM_INFO
	.align		4
.L_178:
        /*0038*/ 	.byte	0x04, 0x17
        /*003a*/ 	.short	(.L_180 - .L_179)
.L_179:
        /*003c*/ 	.word	0x00000000
        /*0040*/ 	.short	0x0002
        /*0042*/ 	.short	0x0010
        /*0044*/ 	.byte	0x00, 0xf0, 0x21, 0x00


	//----- nvinfo : EIATTR_KPARAM_INFO
	.align		4
.L_180:
        /*0048*/ 	.byte	0x04, 0x17
        /*004a*/ 	.short	(.L_182 - .L_181)
.L_181:
        /*004c*/ 	.word	0x00000000
        /*0050*/ 	.short	0x0001
        /*0052*/ 	.short	0x0008
        /*0054*/ 	.byte	0x00, 0xf5, 0x21, 0x00


	//----- nvinfo : EIATTR_KPARAM_INFO
	.align		4
.L_182:
        /*0058*/ 	.byte	0x04, 0x17
        /*005a*/ 	.short	(.L_184 - .L_183)
.L_183:
        /*005c*/ 	.word	0x00000000
        /*0060*/ 	.short	0x0000
        /*0062*/ 	.short	0x0000
        /*0064*/ 	.byte	0x00, 0xf0, 0x21, 0x00


	//----- nvinfo : EIATTR_SPARSE_MMA_MASK
	.align		4
.L_184:
        /*0068*/ 	.byte	0x03, 0x50
        /*006a*/ 	.short	0x0000


	//----- nvinfo : EIATTR_MAXREG_COUNT
	.align		4
        /*006c*/ 	.byte	0x03, 0x1b
        /*006e*/ 	.short	0x00ff


	//----- nvinfo : EIATTR_NUM_BARRIERS
	.align		4
        /*0070*/ 	.byte	0x02, 0x4c
        /*0072*/ 	.byte	0x01
	.zero		1


	//----- nvinfo : EIATTR_MERCURY_ISA_VERSION
	.align		4
        /*0074*/ 	.byte	0x03, 0x5f
        /*0076*/ 	.short	0x0101


	//----- nvinfo : EIATTR_COOP_GROUP_MASK_REGIDS
	.align		4
        /*0078*/ 	.byte	0x04, 0x29
        /*007a*/ 	.short	(.L_186 - .L_185)


	//   ....[0]....
.L_185:
        /*007c*/ 	.word	0xffffffff


	//   ....[1]....
        /*0080*/ 	.word	0xffffffff


	//   ....[2]....
        /*0084*/ 	.word	0xffffffff


	//   ....[3]....
        /*0088*/ 	.word	0xffffffff


	//   ....[4]....
        /*008c*/ 	.word	0xffffffff


	//   ....[5]....
        /*0090*/ 	.word	0xffffffff


	//   ....[6]....
        /*0094*/ 	.word	0xffffffff


	//   ....[7]....
        /*0098*/ 	.word	0xffffffff


	//   ....[8]....
        /*009c*/ 	.word	0xffffffff


	//   ....[9]....
        /*00a0*/ 	.word	0xffffffff


	//   ....[10]....
        /*00a4*/ 	.word	0xffffffff


	//   ....[11]....
        /*00a8*/ 	.word	0xffffffff


	//   ....[12]....
        /*00ac*/ 	.word	0xffffffff


	//   ....[13]....
        /*00b0*/ 	.word	0xffffffff


	//   ....[14]....
        /*00b4*/ 	.word	0xffffffff


	//----- nvinfo : EIATTR_COOP_GROUP_INSTR_OFFSETS
	.align		4
.L_186:
        /*00b8*/ 	.byte	0x04, 0x28
        /*00ba*/ 	.short	(.L_188 - .L_187)


	//   ....[0]....
.L_187:
        /*00bc*/ 	.word	0x00000860


	//   ....[1]....
        /*00c0*/ 	.word	0x000008c0


	//   ....[2]....
        /*00c4*/ 	.word	0x00000930


	//   ....[3]....
        /*00c8*/ 	.word	0x00000980


	//   ....[4]....
        /*00cc*/ 	.word	0x000009b0


	//   ....[5]....
        /*00d0*/ 	.word	0x00000b40


	//   ....[6]....
        /*00d4*/ 	.word	0x00000bd0


	//   ....[7]....
        /*00d8*/ 	.word	0x00000c20


	//   ....[8]....
        /*00dc*/ 	.word	0x00000c60


	//   ....[9]....
        /*00e0*/ 	.word	0x00000ca0


	//   ....[10]....
        /*00e4*/ 	.word	0x00001b00


	//   ....[11]....
        /*00e8*/ 	.word	0x00001b80


	//   ....[12]....
        /*00ec*/ 	.word	0x00001bd0


	//   ....[13]....
        /*00f0*/ 	.word	0x00001c10


	//   ....[14]....
        /*00f4*/ 	.word	0x00001c40


	//----- nvinfo : EIATTR_VRC_CTA_INIT_COUNT
	.align		4
.L_188:
        /*00f8*/ 	.byte	0x02, 0x4a
	.zero		1
	.zero		1


	//----- nvinfo : EIATTR_EXIT_INSTR_OFFSETS
	.align		4
        /*00fc*/ 	.byte	0x04, 0x1c
        /*00fe*/ 	.short	(.L_190 - .L_189)


	//   ....[0]....
.L_189:
        /*0100*/ 	.word	0x000000a0


	//   ....[1]....
        /*0104*/ 	.word	0x000000e0


	//   ....[2]....
        /*0108*/ 	.word	0x00001d50


	//   ....[3]....
        /*010c*/ 	.word	0x00001da0


	//----- nvinfo : EIATTR_MAX_THREADS
	.align		4
.L_190:
        /*0110*/ 	.byte	0x04, 0x05
        /*0112*/ 	.short	(.L_192 - .L_191)
.L_191:
        /*0114*/ 	.word	0x00000100
        /*0118*/ 	.word	0x00000001
        /*011c*/ 	.word	0x00000001


	//----- nvinfo : EIATTR_CRS_STACK_SIZE
	.align		4
.L_192:
        /*0120*/ 	.byte	0x04, 0x1e
        /*0122*/ 	.short	(.L_194 - .L_193)
.L_193:
        /*0124*/ 	.word	0x00000000


	//----- nvinfo : EIATTR_CBANK_PARAM_SIZE
	.align		4
.L_194:
        /*0128*/ 	.byte	0x03, 0x19
        /*012a*/ 	.short	0x0021


	//----- nvinfo : EIATTR_PARAM_CBANK
	.align		4
        /*012c*/ 	.byte	0x04, 0x0a
        /*012e*/ 	.short	(.L_196 - .L_195)
	.align		4
.L_195:
        /*0130*/ 	.word	index@(.nv.constant0._ZN3cub18CUB_300001_SM_10006detail6reduce28DeviceReduceSingleTileKernelINS2_10policy_hubIjyN4cuda3__47minimumIjEEE10Policy1000EN6thrust24THRUST_300001_SM_1000_NS6detail15normal_iteratorINSC_10device_ptrIjEEEEPiyS8_ijNS5_3std3__410__identityEEEvT0_T1_T2_T3_T4_T6_)
        /*0134*/ 	.short	0x0380
        /*0136*/ 	.short	0x0021


	//----- nvinfo : EIATTR_SW_WAR
	.align		4
.L_196:
        /*0138*/ 	.byte	0x04, 0x36
        /*013a*/ 	.short	(.L_198 - .L_197)
.L_197:
        /*013c*/ 	.word	0x00000008
.L_198:


//--------------------- .nv.info._ZN3cub18CUB_300001_SM_10006detail6reduce28DeviceReduceSingleTileKernelINS2_10policy_hubIjjN4cuda3__47minimumIjEEE10Policy1000EPjPiiS8_ijNS5_3std3__410__identityEEEvT0_T1_T2_T3_T4_T6_ --------------------------
	.section	.nv.info._ZN3cub18CUB_300001_SM_10006detail6reduce28DeviceReduceSingleTileKernelINS2_10policy_hubIjjN4cuda3__47minimumIjEEE10Policy1000EPjPiiS8_ijNS5_3std3__410__identityEEEvT0_T1_T2_T3_T4_T6_,"",@"SHT_CUDA_INFO"
	.sectionflags	@""
	.align	4


	//----- nvinfo : EIATTR_CUDA_API_VERSION
	.align		4
        /*0000*/ 	.byte	0x04, 0x37
        /*0002*/ 	.short	(.L_200 - .L_199)
.L_199:
        /*0004*/ 	.word	0x00000082


	//----- nvinfo : EIATTR_KPARAM_INFO
	.align		4
.L_200:
        /*0008*/ 	.byte	0x04, 0x17
        /*000a*/ 	.short	(.L_202 - .L_201)
.L_201:
        /*000c*/ 	.word	0x00000000
        /*0010*/ 	.short	0x0005
        /*0012*/ 	.short	0x001c
        /*0014*/ 	.byte	0x00, 0xf0, 0x05, 0x00


	//----- nvinfo : EIATTR_KPARAM_INFO
	.align		4
.L_202:
        /*0018*/ 	.byte	0x04, 0x17
        /*001a*/ 	.short	(.L_204 - .L_203)
.L_203:
        /*001c*/ 	.word	0x00000000
        /*0020*/ 	.short	0x0004
        /*0022*/ 	.short	0x0018
        /*0024*/ 	.byte	0x00, 0xf0, 0x11, 0x00


	//----- nvinfo : EIATTR_KPARAM_INFO
	.align		4
.L_204:
        /*0028*/ 	.byte	0x04, 0x17
        /*002a*/ 	.short	(.L_206 - .L_205)
.L_205:
        /*002c*/ 	.word	0x00000000
        /*0030*/ 	.short	0x0003
        /*0032*/ 	.short	0x0014
        /*0034*/ 	.byte	0x00, 0xf0, 0x05, 0x00


	//----- nvinfo : EIATTR_KPARAM_INFO
	.align		4
.L_206:
        /*0038*/ 	.byte	0x04, 0x17
        /*003a*/ 	.short	(.L_208 - .L_207)
.L_207:
        /*003c*/ 	.word	0x00000000
        /*0040*/ 	.short	0x0002
        /*0042*/ 	.short	0x0010
        /*0044*/ 	.byte	0x00, 0xf0, 0x11, 0x00


	//----- nvinfo : EIATTR_KPARAM_INFO
	.align		4
.L_208:
        /*0048*/ 	.byte	0x04, 0x17
        /*004a*/ 	.short	(.L_210 - .L_209)
.L_209:
        /*004c*/ 	.word	0x00000000
        /*0050*/ 	.short	0x0001
        /*0052*/ 	.short	0x0008
        /*0054*/ 	.byte	0x00, 0xf5, 0x21, 0x00


	//----- nvinfo : EIATTR_KPARAM_INFO
	.align		4
.L_210:
        /*0058*/ 	.byte	0x04, 0x17
        /*005a*/ 	.short	(.L_212 - .L_211)
.L_211:
        /*005c*/ 	.word	0x00000000
        /*0060*/ 	.short	0x0000
        /*0062*/ 	.short	0x0000
        /*0064*/ 	.byte	0x00, 0xf5, 0x21, 0x00


	//----- nvinfo : EIATTR_SPARSE_MMA_MASK
	.align		4
.L_212:
        /*0068*/ 	.byte	0x03, 0x50
        /*006a*/ 	.short	0x0000


	//----- nvinfo : EIATTR_MAXREG_COUNT
	.align		4
        /*006c*/ 	.byte	0x03, 0x1b
        /*006e*/ 	.short	0x00ff


	//----- nvinfo : EIATTR_NUM_BARRIERS
	.align		4
        /*0070*/ 	.byte	0x02, 0x4c
        /*0072*/ 	.byte	0x01
	.zero		1


	//----- nvinfo : EIATTR_MERCURY_ISA_VERSION
	.align		4
        /*0074*/ 	.byte	0x03, 0x5f
        /*0076*/ 	.short	0x0101


	//----- nvinfo : EIATTR_COOP_GROUP_MASK_REGIDS
	.align		4
        /*0078*/ 	.byte	0x04, 0x29
        /*007a*/ 	.short	(.L_214 - .L_213)


	//   ....[0]....
.L_213:
        /*007c*/ 	.word	0xffffffff


	//   ....[1]....
        /*0080*/ 	.word	0xffffffff


	//   ....[2]....
        /*0084*/ 	.word	0xffffffff


	//   ....[3]....
        /*0088*/ 	.word	0xffffffff


	//   ....[4]....
        /*008c*/ 	.word	0xffffffff


	//   ....[5]....
        /*0090*/ 	.word	0xffffffff


	//   ....[6]....
        /*0094*/ 	.word	0xffffffff


	//   ....[7]....
        /*0098*/ 	.word	0xffffffff


	//   ....[8]....
        /*009c*/ 	.word	0xffffffff


	//   ....[9]....
        /*00a0*/ 	.word	0xffffffff


	//   ....[10]....
        /*00a4*/ 	.word	0xffffffff


	//   ....[11]....
        /*00a8*/ 	.word	0xffffffff


	//   ....[12]....
        /*00ac*/ 	.word	0xffffffff


	//   ....[13]....
        /*00b0*/ 	.word	0xffffffff


	//   ....[14]....
        /*00b4*/ 	.word	0xffffffff


	//   ....[15]....
        /*00b8*/ 	.word	0xffffffff


	//   ....[16]....
        /*00bc*/ 	.word	0xffffffff


	//   ....[17]....
        /*00c0*/ 	.word	0xffffffff


	//   ....[18]....
        /*00c4*/ 	.word	0xffffffff


	//   ....[19]....
        /*00c8*/ 	.word	0xffffffff


	//   ....[20]....
        /*00cc*/ 	.word	0xffffffff


	//   ....[21]....
        /*00d0*/ 	.word	0xffffffff


	//   ....[22]....
        /*00d4*/ 	.word	0xffffffff


	//   ....[23]....
        /*00d8*/ 	.word	0xffffffff


	//   ....[24]....
        /*00dc*/ 	.word	0xffffffff


	//   ....[25]....
        /*00e0*/ 	.word	0xffffffff


	//   ....[26]....
        /*00e4*/ 	.word	0xffffffff


	//   ....[27]....
        /*00e8*/ 	.word	0xffffffff


	//   ....[28]....
        /*00ec*/ 	.word	0xffffffff


	//   ....[29]....
        /*00f0*/ 	.word	0xffffffff


	//----- nvinfo : EIATTR_COOP_GROUP_INSTR_OFFSETS
	.align		4
.L_214:
        /*00f4*/ 	.byte	0x04, 0x28
        /*00f6*/ 	.short	(.L_216 - .L_215)


	//   ....[0]....
.L_215:
        /*00f8*/ 	.word	0x000008a0


	//   ....[1]....
        /*00fc*/ 	.word	0x00000900


	//   ....[2]....
        /*0100*/ 	.word	0x00000970


	//   ....[3]....
        /*0104*/ 	.word	0x000009c0


	//   ....[4]....
        /*0108*/ 	.word	0x000009f0


	//   ....[5]....
        /*010c*/ 	.word	0x00000b80


	//   ....[6]....
        /*0110*/ 	.word	0x00000c10


	//   ....[7]....
        /*0114*/ 	.word	0x00000c60


	//   ....[8]....
        /*0118*/ 	.word	0x00000ca0


	//   ....[9]....
        /*011c*/ 	.word	0x00000ce0


	//   ....[10]....
        /*0120*/ 	.word	0x00001940


	//   ....[11]....
        /*0124*/ 	.word	0x000019c0


	//   ....[12]....
        /*0128*/ 	.word	0x00001a10


	//   ....[13]....
        /*012c*/ 	.word	0x00001a50


	//   ....[14]....
        /*0130*/ 	.word	0x00001a80


	//   ....[15]....
        /*0134*/ 	.word	0x00002330


	//   ....[16]....
        /*0138*/ 	.word	0x00002390


	//   ....[17]....
        /*013c*/ 	.word	0x00002400


	//   ....[18]....
        /*0140*/ 	.word	0x00002450


	//   ....[19]....
        /*0144*/ 	.word	0x00002480


	//   ....[20]....
        /*0148*/ 	.word	0x00002610


	//   ....[21]....
        /*014c*/ 	.word	0x00002690


	//   ....[22]....
        /*0150*/ 	.word	0x000026d0


	//   ....[23]....
        /*0154*/ 	.word	0x00002720


	//   ....[24]....
        /*0158*/ 	.word	0x00002770


	//   ....[25]....
        /*015c*/ 	.word	0x00003550


	//   ....[26]....
        /*0160*/ 	.word	0x000035d0


	//   ....[27]....
        /*0164*/ 	.word	0x00003620


	//   ....[28]....
        /*0168*/ 	.word	0x00003660


	//   ....[29]....
        /*016c*/ 	.word	0x00003690


	//----- nvinfo : EIATTR_VRC_CTA_INIT_COUNT
	.align		4
.L_216:
        /*0170*/ 	.byte	0x02, 0x4a
	.zero		1
	.zero		1


	//----- nvinfo : EIATTR_EXIT_INSTR_OFFSETS
	.align		4
        /*0174*/ 	.byte	0x04, 0x1c
        /*0176*/ 	.short	(.L_218 - .L_217)


	//   ....[0]....
.L_217:
        /*0178*/ 	.word	0x00000080


	//   ....[1]....
        /*017c*/ 	.word	0x000000c0


	//   ....[2]....
        /*0180*/ 	.word	0x000037b0


	//   ....[3]....
        /*0184*/ 	.word	0x00003800


	//----- nvinfo : EIATTR_MAX_THREADS
	.align		4
.L_218:
        /*0188*/ 	.byte	0x04, 0x05
        /*018a*/ 	.short	(.L_220 - .L_219)
.L_219:
        /*018c*/ 	.word	0x00000100
        /*0190*/ 	.word	0x00000001
        /*0194*/ 	.word	0x00000001


	//----- nvinfo : EIATTR_CRS_STACK_SIZE
	.align		4
.L_220:
        /*0198*/ 	.byte	0x04, 0x1e
        /*019a*/ 	.short	(.L_222 - .L_221)
.L_221:
        /*019c*/ 	.word	0x00000000


	//----- nvinfo : EIATTR_CBANK_PARAM_SIZE
	.align		4
.L_222:
        /*01a0*/ 	.byte	0x03, 0x19
        /*01a2*/ 	.short	0x001d


	//----- nvinfo : EIATTR_PARAM_CBANK
	.align		4
        /*01a4*/ 	.byte	0x04, 0x0a
        /*01a6*/ 	.short	(.L_224 - .L_223)
	.align		4
.L_223:
        /*01a8*/ 	.word	index@(.nv.constant0._ZN3cub18CUB_300001_SM_10006detail6reduce28DeviceReduceSingleTileKernelINS2_10policy_hubIjjN4cuda3__47minimumIjEEE10Policy1000EPjPiiS8_ijNS5_3std3__410__identityEEEvT0_T1_T2_T3_T4_T6_)
        /*01ac*/ 	.short	0x0380
        /*01ae*/ 	.short	0x001d


	//----- nvinfo : EIATTR_SW_WAR
	.align		4
.L_224:
        /*01b0*/ 	.byte	0x04, 0x36
        /*01b2*/ 	.short	(.L_226 - .L_225)
.L_225:
        /*01b4*/ 	.word	0x00000008
.L_226:


//--------------------- .nv.info._ZN3cub18CUB_300001_SM_10006detail6reduce18DeviceReduceKernelINS2_10policy_hubIjjN4cuda3__47minimumIjEEE10Policy1000EN6thrust24THRUST_300001_SM_1000_NS6detail15normal_iteratorINSC_10device_ptrIjEEEEjS8_jNS5_3std3__410__identityEEEvT0_PT3_T1_NS0_13GridEvenShareISO_EET2_T4_ --------------------------
	.section	.nv.info._ZN3cub18CUB_300001_SM_10006detail6reduce18DeviceReduceKernelINS2_10policy_hubIjjN4cuda3__47minimumIjEEE10Policy1000EN6thrust24THRUST_300001_SM_1000_NS6detail15normal_iteratorINSC_10device_ptrIjEEEEjS8_jNS5_3std3__410__identityEEEvT0_PT3_T1_NS0_13GridEvenShareISO_EET2_T4_,"",@"SHT_CUDA_INFO"
	.sectionflags	@""
	.align	4


	//----- nvinfo : EIATTR_CUDA_API_VERSION
	.align		4
        /*0000*/ 	.byte	0x04, 0x37
        /*0002*/ 	.short	(.L_228 - .L_227)
.L_227:
        /*0004*/ 	.word	0x00000082


	//----- nvinfo : EIATTR_KPARAM_INFO
	.align		4
.L_228:
        /*0008*/ 	.byte	0x04, 0x17
        /*000a*/ 	.short	(.L_230 - .L_229)
.L_229:
        /*000c*/ 	.word	0x00000000
        /*0010*/ 	.short	0x0005
        /*0012*/ 	.short	0x003d
        /*0014*/ 	.byte	0x00, 0xf0, 0x05, 0x00


	//----- nvinfo : EIATTR_KPARAM_INFO
	.align		4
.L_230:
        /*0018*/ 	.byte	0x04, 0x17
        /*001a*/ 	.short	(.L_232 - .L_231)
.L_231:
        /*001c*/ 	.word	0x00000000
        /*0020*/ 	.short	0x0004
        /*0022*/ 	.short	0x003c
        /*0024*/ 	.byte	0x00, 0xf0, 0x05, 0x00


	//----- nvinfo : EIATTR_KPARAM_INFO
	.align		4
.L_232:
        /*0028*/ 	.byte	0x04, 0x17
        /*002a*/ 	.short	(.L_234 - .L_233)
.L_233:
        /*002c*/ 	.word	0x00000000
        /*0030*/ 	.short	0x0003
        /*0032*/ 	.short	0x0014
        /*0034*/ 	.byte	0x00, 0xf0, 0xa1, 0x00


	//----- nvinfo : EIATTR_KPARAM_INFO
	.align		4
.L_234:
        /*0038*/ 	.byte	0x04, 0x17
        /*003a*/ 	.short	(.L_236 - .L_235)
.L_235:
        /*003c*/ 	.word	0x00000000
        /*0040*/ 	.short	0x0002
        /*0042*/ 	.short	0x0010
        /*0044*/ 	.byte	0x00, 0xf0, 0x11, 0x00


	//----- nvinfo : EIATTR_KPARAM_INFO
	.align		4
.L_236:
        /*0048*/ 	.byte	0x04, 0x17
        /*004a*/ 	.short	(.L_238 - .L_237)
.L_237:
        /*004c*/ 	.word	0x00000000
        /*0050*/ 	.short	0x0001
        /*0052*/ 	.short	0x0008
        /*0054*/ 	.byte	0x00, 0xf5, 0x21, 0x00


	//----- nvinfo : EIATTR_KPARAM_INFO
	.align		4
.L_238:
        /*0058*/ 	.byte	0x04, 0x17
        /*005a*/ 	.short	(.L_240 - .L_239)
.L_239:
        /*005c*/ 	.word	0x00000000
        /*0060*/ 	.short	0x0000
        /*0062*/ 	.short	0x0000
        /*0064*/ 	.byte	0x00, 0xf0, 0x21, 0x00


	//----- nvinfo : EIATTR_SPARSE_MMA_MASK
	.align		4
.L_240:
        /*0068*/ 	.byte	0x03, 0x50
        /*006a*/ 	.short	0x0000


	//----- nvinfo : EIATTR_MAXREG_COUNT
	.align		4
        /*006c*/ 	.byte	0x03, 0x1b
        /*006e*/ 	.short	0x00ff


	//----- nvinfo : EIATTR_NUM_BARRIERS
	.align		4
        /*0070*/ 	.byte	0x02, 0x4c
        /*0072*/ 	.byte	0x01
	.zero		1


	//----- nvinfo : EIATTR_MERCURY_ISA_VERSION
	.align		4
        /*0074*/ 	.byte	0x03, 0x5f
        /*0076*/ 	.short	0x0101


	//----- nvinfo : EIATTR_COOP_GROUP_MASK_REGIDS
	.align		4
        /*0078*/ 	.byte	0x04, 0x29
        /*007a*/ 	.short	(.L_242 - .L_241)


	//   ....[0]....
.L_241:
        /*007c*/ 	.word	0xffffffff


	//   ....[1]....
        /*0080*/ 	.word	0xffffffff


	//   ....[2]....
        /*0084*/ 	.word	0xffffffff


	//   ....[3]....
        /*0088*/ 	.word	0xffffffff


	//   ....[4]....
        /*008c*/ 	.word	0xffffffff


	//   ....[5]....
        /*0090*/ 	.word	0xffffffff


	//   ....[6]....
        /*0094*/ 	.word	0xffffffff


	//   ....[7]....
        /*0098*/ 	.word	0xffffffff


	//   ....[8]....
        /*009c*/ 	.word	0xffffffff


	//   ....[9]....
        /*00a0*/ 	.word	0xffffffff


	//   ....[10]....
        /*00a4*/ 	.word	0xffffffff


	//   ....[11]....
        /*00a8*/ 	.word	0xffffffff


	//   ....[12]....
        /*00ac*/ 	.word	0xffffffff


	//   ....[13]....
        /*00b0*/ 	.word	0xffffffff


	//   ....[14]....
        /*00b4*/ 	.word	0xffffffff


	//----- nvinfo : EIATTR_COOP_GROUP_INSTR_OFFSETS
	.align		4
.L_242:
        /*00b8*/ 	.byte	0x04, 0x28
        /*00ba*/ 	.short	(.L_244 - .L_243)


	//   ....[0]....
.L_243:
        /*00bc*/ 	.word	0x00000b10


	//   ....[1]....
        /*00c0*/ 	.word	0x00000b70


	//   ....[2]....
        /*00c4*/ 	.word	0x00000be0


	//   ....[3]....
        /*00c8*/ 	.word	0x00000c30


	//   ....[4]....
        /*00cc*/ 	.word	0x00000c60


	//   ....[5]....
        /*00d0*/ 	.word	0x00000df0


	//   ....[6]....
        /*00d4*/ 	.word	0x00000e80


	//   ....[7]....
        /*00d8*/ 	.word	0x00000ed0


	//   ....[8]....
        /*00dc*/ 	.word	0x00000f10


	//   ....[9]....
        /*00e0*/ 	.word	0x00000f50


	//   ....[10]....
        /*00e4*/ 	.word	0x00002060


	//   ....[11]....
        /*00e8*/ 	.word	0x000020f0


	//   ....[12]....
        /*00ec*/ 	.word	0x00002140


	//   ....[13]....
        /*00f0*/ 	.word	0x00002180


	//   ....[14]....
        /*00f4*/ 	.word	0x000021b0


	//----- nvinfo : EIATTR_VRC_CTA_INIT_COUNT
	.align		4
.L_244:
        /*00f8*/ 	.byte	0x02, 0x4a
	.zero		1
	.zero		1


	//----- nvinfo : EIATTR_EXIT_INSTR_OFFSETS
	.align		4
        /*00fc*/ 	.byte	0x04, 0x1c
        /*00fe*/ 	.short	(.L_246 - .L_245)


	//   ....[0]....
.L_245:
        /*0100*/ 	.word	0x000022d0


	//   ....[1]....
        /*0104*/ 	.word	0x00002310


	//----- nvinfo : EIATTR_MAX_THREADS
	.align		4
.L_246:
        /*0108*/ 	.byte	0x04, 0x05
        /*010a*/ 	.short	(.L_248 - .L_247)
.L_247:
        /*010c*/ 	.word	0x00000100
        /*0110*/ 	.word	0x00000001
        /*0114*/ 	.word	0x00000001


	//----- nvinfo : EIATTR_CRS_STACK_SIZE
	.align		4
.L_248:
        /*0118*/ 	.byte	0x04, 0x1e
        /*011a*/ 	.short	(.L_250 - .L_249)
.L_249:
        /*011c*/ 	.word	0x00000000


	//----- nvinfo : EIATTR_CBANK_PARAM_SIZE
	.align		4
.L_250:
        /*0120*/ 	.byte	0x03, 0x19
        /*0122*/ 	.short	0x003e


	//----- nvinfo : EIATTR_PARAM_CBANK
	.align		4
        /*0124*/ 	.byte	0x04, 0x0a
        /*0126*/ 	.short	(.L_252 - .L_251)
	.align		4
.L_251:
        /*0128*/ 	.word	index@(.nv.constant0._ZN3cub18CUB_300001_SM_10006detail6reduce18DeviceReduceKernelINS2_10policy_hubIjjN4cuda3__47minimumIjEEE10Policy1000EN6thrust24THRUST_300001_SM_1000_NS6detail15normal_iteratorINSC_10device_ptrIjEEEEjS8_jNS5_3std3__410__identityEEEvT0_PT3_T1_NS0_13GridEvenShareISO_EET2_T4_)
        /*012c*/ 	.short	0x0380
        /*012e*/ 	.short	0x003e


	//----- nvinfo : EIATTR_SW_WAR
	.align		4
.L_252:
        /*0130*/ 	.byte	0x04, 0x36
        /*0132*/ 	.short	(.L_254 - .L_253)
.L_253:
        /*0134*/ 	.word	0x00000008
.L_254:


//--------------------- .nv.info._ZN3cub18CUB_300001_SM_10006detail6reduce28DeviceReduceSingleTileKernelINS2_10policy_hubIjjN4cuda3__47minimumIjEEE10Policy1000EN6thrust24THRUST_300001_SM_1000_NS6detail15normal_iteratorINSC_10device_ptrIjEEEEPijS8_ijNS5_3std3__410__identityEEEvT0_T1_T2_T3_T4_T6_ --------------------------
	.section	.nv.info._ZN3cub18CUB_300001_SM_10006detail6reduce28DeviceReduceSingleTileKernelINS2_10policy_hubIjjN4cuda3__47minimumIjEEE10Policy1000EN6thrust24THRUST_300001_SM_1000_NS6detail15normal_iteratorINSC_10device_ptrIjEEEEPijS8_ijNS5_3std3__410__identityEEEvT0_T1_T2_T3_T4_T6_,"",@"SHT_CUDA_INFO"
	.sectionflags	@""
	.align	4


	//----- nvinfo : EIATTR_CUDA_API_VERSION
	.align		4
        /*0000*/ 	.byte	0x04, 0x37
        /*0002*/ 	.short	(.L_256 - .L_255)
.L_255:
        /*0004*/ 	.word	0x00000082


	//----- nvinfo : EIATTR_KPARAM_INFO
	.align		4
.L_256:
        /*0008*/ 	.byte	0x04, 0x17
        /*000a*/ 	.short	(.L_258 - .L_257)
.L_257:
        /*000c*/ 	.word	0x00000000
        /*0010*/ 	.short	0x0005
        /*0012*/ 	.short	0x001c
        /*0014*/ 	.byte	0x00, 0xf0, 0x05, 0x00


	//----- nvinfo : EIATTR_KPARAM_INFO
	.align		4
.L_258:
        /*0018*/ 	.byte	0x04, 0x17
        /*001a*/ 	.short	(.L_260 - .L_259)
.L_259:
        /*001c*/ 	.word	0x00000000
        /*0020*/ 	.short	0x0004
        /*0022*/ 	.short	0x0018
        /*0024*/ 	.byte	0x00, 0xf0, 0x11, 0x00


	//----- nvinfo : EIATTR_KPARAM_INFO
	.align		4
.L_260:
        /*0028*/ 	.byte	0x04, 0x17
        /*002a*/ 	.short	(.L_262 - .L_261)
.L_261:
        /*002c*/ 	.word	0x00000000
        /*0030*/ 	.short	0x0003
        /*0032*/ 	.short	0x0014
        /*0034*/ 	.byte	0x00, 0xf0, 0x05, 0x00


	//----- nvinfo : EIATTR_KPARAM_INFO
	.align		4
.L_262:
        /*0038*/ 	.byte	0x04, 0x17
        /*003a*/ 	.short	(.L_264 - .L_263)
.L_263:
        /*003c*/ 	.word	0x00000000
        /*0040*/ 	.short	0x0002
        /*0042*/ 	.short	0x0010
        /*0044*/ 	.byte	0x00, 0xf0, 0x11, 0x00


	//----- nvinfo : EIATTR_KPARAM_INFO
	.align		4
.L_264:
        /*0048*/ 	.byte	0x04, 0x17
        /*004a*/ 	.short	(.L_266 - .L_265)
.L_265:
        /*004c*/ 	.word	0x00000000
        /*0050*/ 	.short	0x0001
        /*0052*/ 	.short	0x0008
        /*0054*/ 	.byte	0x00, 0xf5, 0x21, 0x00


	//----- nvinfo : EIATTR_KPARAM_INFO
	.align		4
.L_266:
        /*0058*/ 	.byte	0x04, 0x17
        /*005a*/ 	.short	(.L_268 - .L_267)
.L_267:
        /*005c*/ 	.word	0x00000000
        /*0060*/ 	.short	0x0000
        /*0062*/ 	.short	0x0000
        /*0064*/ 	.byte	0x00, 0xf0, 0x21, 0x00


	//----- nvinfo : EIATTR_SPARSE_MMA_MASK
	.align		4
.L_268:
        /*0068*/ 	.byte	0x03, 0x50
        /*006a*/ 	.short	0x0000


	//----- nvinfo : EIATTR_MAXREG_COUNT
	.align		4
        /*006c*/ 	.byte	0x03, 0x1b
        /*006e*/ 	.short	0x00ff


	//----- nvinfo : EIATTR_NUM_BARRIERS
	.align		4
        /*0070*/ 	.byte	0x02, 0x4c
        /*0072*/ 	.byte	0x01
	.zero		1


	//----- nvinfo : EIATTR_MERCURY_ISA_VERSION
	.align		4
        /*0074*/ 	.byte	0x03, 0x5f
        /*0076*/ 	.short	0x0101


	//----- nvinfo : EIATTR_COOP_GROUP_MASK_REGIDS
	.align		4
        /*0078*/ 	.byte	0x04, 0x29
        /*007a*/ 	.short	(.L_270 - .L_269)


	//   ....[0]....
.L_269:
        /*007c*/ 	.word	0xffffffff


	//   ....[1]....
        /*0080*/ 	.word	0xffffffff


	//   ....[2]....
        /*0084*/ 	.word	0xffffffff


	//   ....[3]....
        /*0088*/ 	.word	0xffffffff


	//   ....[4]....
        /*008c*/ 	.word	0xffffffff


	//   ....[5]....
        /*0090*/ 	.word	0xffffffff


	//   ....[6]....
        /*0094*/ 	.word	0xffffffff


	//   ....[7]....
        /*0098*/ 	.word	0xffffffff


	//   ....[8]....
        /*009c*/ 	.word	0xffffffff


	//   ....[9]....
        /*00a0*/ 	.word	0xffffffff


	//   ....[10]....
        /*00a4*/ 	.word	0xffffffff


	//   ....[11]....
        /*00a8*/ 	.word	0xffffffff


	//   ....[12]....
        /*00ac*/ 	.word	0xffffffff


	//   ....[13]....
        /*00b0*/ 	.word	0xffffffff


	//   ....[14]....
        /*00b4*/ 	.word	0xffffffff


	//----- nvinfo : EIATTR_COOP_GROUP_INSTR_OFFSETS
	.align		4
.L_270:
        /*00b8*/ 	.byte	0x04, 0x28
        /*00ba*/ 	.short	(.L_272 - .L_271)


	//   ....[0]....
.L_271:
        /*00bc*/ 	.word	0x00000840


	//   ....[1]....
        /*00c0*/ 	.word	0x000008a0


	//   ....[2]....
        /*00c4*/ 	.word	0x00000910


	//   ....[3]....
        /*00c8*/ 	.word	0x00000960


	//   ....[4]....
        /*00cc*/ 	.word	0x00000990


	//   ....[5]....
        /*00d0*/ 	.word	0x00000b20


	//   ....[6]....
        /*00d4*/ 	.word	0x00000bb0


	//   ....[7]....
        /*00d8*/ 	.word	0x00000c00


	//   ....[8]....
        /*00dc*/ 	.word	0x00000c40


	//   ....[9]....
        /*00e0*/ 	.word	0x00000c80


	//   ....[10]....
        /*00e4*/ 	.word	0x00001c30


	//   ....[11]....
        /*00e8*/ 	.word	0x00001cb0


	//   ....[12]....
        /*00ec*/ 	.word	0x00001d00


	//   ....[13]....
        /*00f0*/ 	.word	0x00001d40


	//   ....[14]....
        /*00f4*/ 	.word	0x00001d70


	//----- nvinfo : EIATTR_VRC_CTA_INIT_COUNT
	.align		4
.L_272:
        /*00f8*/ 	.byte	0x02, 0x4a
	.zero		1
	.zero		1


	//----- nvinfo : EIATTR_EXIT_INSTR_OFFSETS
	.align		4
        /*00fc*/ 	.byte	0x04, 0x1c
        /*00fe*/ 	.short	(.L_274 - .L_273)


	//   ....[0]....
.L_273:
        /*0100*/ 	.word	0x00000080


	//   ....[1]....
        /*0104*/ 	.word	0x000000c0


	//   ....[2]....
        /*0108*/ 	.word	0x00001e90


	//   ....[3]....
        /*010c*/ 	.word	0x00001ee0


	//----- nvinfo : EIATTR_MAX_THREADS
	.align		4
.L_274:
        /*0110*/ 	.byte	0x04, 0x05
        /*0112*/ 	.short	(.L_276 - .L_275)
.L_275:
        /*0114*/ 	.word	0x00000100
        /*0118*/ 	.word	0x00000001
        /*011c*/ 	.word	0x00000001


	//----- nvinfo : EIATTR_CRS_STACK_SIZE
	.align		4
.L_276:
        /*0120*/ 	.byte	0x04, 0x1e
        /*0122*/ 	.short	(.L_278 - .L_277)
.L_277:
        /*0124*/ 	.word	0x00000000


	//----- nvinfo : EIATTR_CBANK_PARAM_SIZE
	.align		4
.L_278:
        /*0128*/ 	.byte	0x03, 0x19
        /*012a*/ 	.short	0x001d


	//----- nvinfo : EIATTR_PARAM_CBANK
	.align		4
        /*012c*/ 	.byte	0x04, 0x0a
        /*012e*/ 	.short	(.L_280 - .L_279)
	.align		4
.L_279:
        /*0130*/ 	.word	index@(.nv.constant0._ZN3cub18CUB_300001_SM_10006detail6reduce28DeviceReduceSingleTileKernelINS2_10policy_hubIjjN4cuda3__47minimumIjEEE10Policy1000EN6thrust24THRUST_300001_SM_1000_NS6detail15normal_iteratorINSC_10device_ptrIjEEEEPijS8_ijNS5_3std3__410__identityEEEvT0_T1_T2_T3_T4_T6_)
        /*0134*/ 	.short	0x0380
        /*0136*/ 	.short	0x001d


	//----- nvinfo : EIATTR_SW_WAR
	.align		4
.L_280:
        /*0138*/ 	.byte	0x04, 0x36
        /*013a*/ 	.short	(.L_282 - .L_281)
.L_281:
        /*013c*/ 	.word	0x00000008
.L_282:


//--------------------- .nv.info._ZN3cub18CUB_300001_SM_10006detail6select23DeviceSelectSweepKernelINS2_10policy_hubIjjiLb0ELNS0_10SelectImplE0EE10Policy1000EN6thrust24THRUST_300001_SM_1000_NS6detail15normal_iteratorINS9_10device_ptrIjEEEESE_SE_PlNS0_13ScanTileStateIiLb1EEE6is_oneNS0_8NullTypeEiNS2_19streaming_context_tIlLb1EEELS5_0EEEvT0_T1_T2_T3_T4_T5_T6_T7_iT8_NS1_7vsmem_tE --------------------------
	.section	.nv.info._ZN3cub18CUB_300001_SM_10006detail6select23DeviceSelectSweepKernelINS2_10policy_hubIjjiLb0ELNS0_10SelectImplE0EE10Policy1000EN6thrust24THRUST_300001_SM_1000_NS6detail15normal_iteratorINS9_10device_ptrIjEEEESE_SE_PlNS0_13ScanTileStateIiLb1EEE6is_oneNS0_8NullTypeEiNS2_19streaming_context_tIlLb1EEELS5_0EEEvT0_T1_T2_T3_T4_T5_T6_T7_iT8_NS1_7vsmem_tE,"",@"SHT_CUDA_INFO"
	.sectionflags	@""
	.align	4


	//----- nvinfo : EIATTR_CUDA_API_VERSION
	.align		4
        /*0000*/ 	.byte	0x04, 0x37
        /*0002*/ 	.short	(.L_284 - .L_283)
.L_283:
        /*0004*/ 	.word	0x00000082


	//----- nvinfo : EIATTR_KPARAM_INFO
	.align		4
.L_284:
        /*0008*/ 	.byte	0x04, 0x17
        /*000a*/ 	.short	(.L_286 - .L_285)
.L_285:
        /*000c*/ 	.word	0x00000000
        /*0010*/ 	.short	0x000a
        /*0012*/ 	.short	0x0060
        /*0014*/ 	.byte	0x00, 0xf0, 0x21, 0x00


	//----- nvinfo : EIATTR_KPARAM_INFO
	.align		4
.L_286:
        /*0018*/ 	.byte	0x04, 0x17
        /*001a*/ 	.short	(.L_288 - .L_287)
.L_287:
        /*001c*/ 	.word	0x00000000
        /*0020*/ 	.short	0x0009
        /*0022*/ 	.short	0x0038
        /*0024*/ 	.byte	0x00, 0xf0, 0xa1, 0x00


	//----- nvinfo : EIATTR_KPARAM_INFO
	.align		4
.L_288:
        /*0028*/ 	.byte	0x04, 0x17
        /*002a*/ 	.short	(.L_290 - .L_289)
.L_289:
        /*002c*/ 	.word	0x00000000
        /*0030*/ 	.short	0x0008
        /*0032*/ 	.short	0x0030
        /*0034*/ 	.byte	0x00, 0xf0, 0x11, 0x00


	//----- nvinfo : EIATTR_KPARAM_INFO
	.align		4
.L_290:
        /*0038*/ 	.byte	0x04, 0x17
        /*003a*/ 	.short	(.L_292 - .L_291)
.L_291:
        /*003c*/ 	.word	0x00000000
        /*0040*/ 	.short	0x0007
        /*0042*/ 	.short	0x002c
        /*0044*/ 	.byte	0x00, 0xf0, 0x11, 0x00


	//----- nvinfo : EIATTR_KPARAM_INFO
	.align		4
.L_292:
        /*0048*/ 	.byte	0x04, 0x17
        /*004a*/ 	.short	(.L_294 - .L_293)
.L_293:
        /*004c*/ 	.word	0x00000000
        /*0050*/ 	.short	0x0006
        /*0052*/ 	.short	0x0029
        /*0054*/ 	.byte	0x00, 0xf0, 0x05, 0x00


	//----- nvinfo : EIATTR_KPARAM_INFO
	.align		4
.L_294:
        /*0058*/ 	.byte	0x04, 0x17
        /*005a*/ 	.short	(.L_296 - .L_295)
.L_295:
        /*005c*/ 	.word	0x00000000
        /*0060*/ 	.short	0x0005
        /*0062*/ 	.short	0x0028
        /*0064*/ 	.byte	0x00, 0xf0, 0x05, 0x00


	//----- nvinfo : EIATTR_KPARAM_INFO
	.align		4
.L_296:
        /*0068*/ 	.byte	0x04, 0x17
        /*006a*/ 	.short	(.L_298 - .L_297)
.L_297:
        /*006c*/ 	.word	0x00000000
        /*0070*/ 	.short	0x0004
        /*0072*/ 	.short	0x0020
        /*0074*/ 	.byte	0x00, 0xf0, 0x21, 0x00


	//----- nvinfo : EIATTR_KPARAM_INFO
	.align		4
.L_298:
        /*0078*/ 	.byte	0x04, 0x17
        /*007a*/ 	.short	(.L_300 - .L_299)
.L_299:
        /*007c*/ 	.word	0x00000000
        /*0080*/ 	.short	0x0003
        /*0082*/ 	.short	0x0018
        /*0084*/ 	.byte	0x00, 0xf5, 0x21, 0x00


	//----- nvinfo : EIATTR_KPARAM_INFO
	.align		4
.L_300:
        /*0088*/ 	.byte	0x04, 0x17
        /*008a*/ 	.short	(.L_302 - .L_301)
.L_301:
        /*008c*/ 	.word	0x00000000
        /*0090*/ 	.short	0x0002
        /*0092*/ 	.short	0x0010
        /*0094*/ 	.byte	0x00, 0xf0, 0x21, 0x00


	//----- nvinfo : EIATTR_KPARAM_INFO
	.align		4
.L_302:
        /*0098*/ 	.byte	0x04, 0x17
        /*009a*/ 	.short	(.L_304 - .L_303)
.L_303:
        /*009c*/ 	.word	0x00000000
        /*00a0*/ 	.short	0x0001
        /*00a2*/ 	.short	0x0008
        /*00a4*/ 	.byte	0x00, 0xf0, 0x21, 0x00


	//----- nvinfo : EIATTR_KPARAM_INFO
	.align		4
.L_304:
        /*00a8*/ 	.byte	0x04, 0x17
        /*00aa*/ 	.short	(.L_306 - .L_305)
.L_305:
        /*00ac*/ 	.word	0x00000000
        /*00b0*/ 	.short	0x0000
        /*00b2*/ 	.short	0x0000
        /*00b4*/ 	.byte	0x00, 0xf0, 0x21, 0x00


	//----- nvinfo : EIATTR_SPARSE_MMA_MASK
	.align		4
.L_306:
        /*00b8*/ 	.byte	0x03, 0x50
        /*00ba*/ 	.short	0x0000


	//----- nvinfo : EIATTR_MAXREG_COUNT
	.align		4
        /*00bc*/ 	.byte	0x03, 0x1b
        /*00be*/ 	.short	0x0080


	//----- nvinfo : EIATTR_NUM_BARRIERS
	.align		4
        /*00c0*/ 	.byte	0x02, 0x4c
        /*00c2*/ 	.byte	0x01
	.zero		1


	//----- nvinfo : EIATTR_ANNOTATIONS
	.align		4
        /*00c4*/ 	.byte	0x04, 0x55
        /*00c6*/ 	.short	(.L_308 - .L_307)


	//   ....[0]....
.L_307:
        /*00c8*/ 	.word	0x00000001
        /*00cc*/ 	.byte	0x40, 0x0d, 0x00, 0x00, 0x01, 0x00, 0x00, 0x00, 0xf0, 0x0d, 0x00, 0x00


	//----- nvinfo : EIATTR_MERCURY_ISA_VERSION
	.align		4
.L_308:
        /*00d8*/ 	.byte	0x03, 0x5f
        /*00da*/ 	.short	0x0101


	//----- nvinfo : EIATTR_UNUSED_LOAD_BYTE_OFFSET
	.align		4
        /*00dc*/ 	.byte	0x04, 0x44
        /*00de*/ 	.short	(.L_310 - .L_309)


	//   ....[0]....
.L_309:
        /*00e0*/ 	.word	0x000090b0
        /*00e4*/ 	.word	0x0000fff0


	//----- nvinfo : EIATTR_COOP_GROUP_MASK_REGIDS
	.align		4
.L_310:
        /*00e8*/ 	.byte	0x04, 0x29
        /*00ea*/ 	.short	(.L_312 - .L_311)


	//   ....[0]....
.L_311:
        /*00ec*/ 	.word	0xffffffff


	//   ....[1]....
        /*00f0*/ 	.word	0xffffffff


	//   ....[2]....
        /*00f4*/ 	.word	0xffffffff


	//   ....[3]....
        /*00f8*/ 	.word	0xffffffff


	//   ....[4]....
        /*00fc*/ 	.word	0xffffffff


	//   ....[5]....
        /*0100*/ 	.word	0xffffffff


	//   ....[6]....
        /*0104*/ 	.word	0xffffffff


	//   ....[7]....
        /*0108*/ 	.word	0xffffffff


	//   ....[8]....
        /*010c*/ 	.word	0xffffffff


	//   ....[9]....
        /*0110*/ 	.word	0xffffffff


	//   ....[10]....
        /*0114*/ 	.word	0xffffffff


	//   ....[11]....
        /*0118*/ 	.word	0xffffffff


	//   ....[12]....
        /*011c*/ 	.word	0xffffffff


	//   ....[13]....
        /*0120*/ 	.word	0xffffffff


	//   ....[14]....
        /*0124*/ 	.word	0xffffffff


	//   ....[15]....
        /*0128*/ 	.word	0xffffffff


	//   ....[16]....
        /*012c*/ 	.word	0xffffffff


	//   ....[17]....
        /*0130*/ 	.word	0xffffffff


	//   ....[18]....
        /*0134*/ 	.word	0xffffffff


	//   ....[19]....
        /*0138*/ 	.word	0xffffffff


	//   ....[20]....
        /*013c*/ 	.word	0xffffffff


	//   ....[21]....
        /*0140*/ 	.word	0xffffffff


	//   ....[22]....
        /*0144*/ 	.word	0xffffffff


	//   ....[23]....
        /*0148*/ 	.word	0xffffffff


	//   ....[24]....
        /*014c*/ 	.word	0xffffffff


	//   ....[25]....
        /*0150*/ 	.word	0xffffffff


	//   ....[26]....
        /*0154*/ 	.word	0xffffffff


	//   ....[27]....
        /*0158*/ 	.word	0xffffffff


	//   ....[28]....
        /*015c*/ 	.word	0xffffffff


	//   ....[29]....
        /*0160*/ 	.word	0xffffffff


	//   ....[30]....
        /*0164*/ 	.word	0xffffffff


	//   ....[31]....
        /*0168*/ 	.word	0xffffffff


	//   ....[32]....
        /*016c*/ 	.word	0xffffffff


	//   ....[33]....
        /*0170*/ 	.word	0xffffffff


	//   ....[34]....
        /*0174*/ 	.word	0xffffffff


	//   ....[35]....
        /*0178*/ 	.word	0xffffffff


	//   ....[36]....
        /*017c*/ 	.word	0xffffffff


	//   ....[37]....
        /*0180*/ 	.word	0xffffffff


	//   ....[38]....
        /*0184*/ 	.word	0xffffffff


	//   ....[39]....
        /*0188*/ 	.word	0xffffffff


	//   ....[40]....
        /*018c*/ 	.word	0xffffffff


	//   ....[41]....
        /*0190*/ 	.word	0xffffffff


	//   ....[42]....
        /*0194*/ 	.word	0xffffffff


	//   ....[43]....
        /*0198*/ 	.word	0xffffffff


	//   ....[44]....
        /*019c*/ 	.word	0xffffffff


	//   ....[45]....
        /*01a0*/ 	.word	0xffffffff


	//   ....[46]....
        /*01a4*/ 	.word	0xffffffff


	//   ....[47]....
        /*01a8*/ 	.word	0xffffffff


	//   ....[48]....
        /*01ac*/ 	.word	0xffffffff


	//   ....[49]....
        /*01b0*/ 	.word	0xffffffff


	//   ....[50]....
        /*01b4*/ 	.word	0xffffffff


	//   ....[51]....
        /*01b8*/ 	.word	0xffffffff


	//   ....[52]....
        /*01bc*/ 	.word	0xffffffff


	//   ....[53]....
        /*01c0*/ 	.word	0xffffffff


	//   ....[54]....
        /*01c4*/ 	.word	0xffffffff


	//   ....[55]....
        /*01c8*/ 	.word	0xffffffff


	//   ....[56]....
        /*01cc*/ 	.word	0x05000012


	//   ....[57]....
        /*01d0*/ 	.word	0x05000012


	//   ....[58]....
        /*01d4*/ 	.word	0x05000012


	//   ....[59]....
        /*01d8*/ 	.word	0x05000012


	//   ....[60]....
        /*01dc*/ 	.word	0x05000012


	//   ....[61]....
        /*01e0*/ 	.word	0x05000012


	//   ....[62]....
        /*01e4*/ 	.word	0x05000012


	//   ....[63]....
        /*01e8*/ 	.word	0x05000012


	//   ....[64]....
        /*01ec*/ 	.word	0x05000012


	//   ....[65]....
        /*01f0*/ 	.word	0x05000012


	//   ....[66]....
        /*01f4*/ 	.word	0x05000012


	//   ....[67]....
        /*01f8*/ 	.word	0x05000012


	//   ....[68]....
        /*01fc*/ 	.word	0x05000012


	//   ....[69]....
        /*0200*/ 	.word	0x05000012


	//   ....[70]....
        /*0204*/ 	.word	0x05000012


	//   ....[71]....
        /*0208*/ 	.word	0x05000012


	//   ....[72]....
        /*020c*/ 	.word	0x05000012


	//   ....[73]....
        /*0210*/ 	.word	0x05000012


	//   ....[74]....
        /*0214*/ 	.word	0x05000012


	//   ....[75]....
        /*0218*/ 	.word	0x05000012


	//   ....[76]....
        /*021c*/ 	.word	0x05000012


	//   ....[77]....
        /*0220*/ 	.word	0x05000012


	//   ....[78]....
        /*0224*/ 	.word	0x05000012


	//   ....[79]....
        /*0228*/ 	.word	0x05000012


	//   ....[80]....
        /*022c*/ 	.word	0x05000012


	//   ....[81]....
        /*0230*/ 	.word	0x05000012


	//   ....[82]....
        /*0234*/ 	.word	0x05000012


	//   ....[83]....
        /*0238*/ 	.word	0x05000012


	//   ....[84]....
        /*023c*/ 	.word	0x05000012


	//   ....[85]....
        /*0240*/ 	.word	0x05000012


	//   ....[86]....
        /*0244*/ 	.word	0x05000012


	//   ....[87]....
        /*0248*/ 	.word	0x05000012


	//   ....[88]....
        /*024c*/ 	.word	0x05000012


	//   ....[89]....
        /*0250*/ 	.word	0x05000012


	//   ....[90]....
        /*0254*/ 	.word	0x05000012


	//   ....[91]....
        /*0258*/ 	.word	0x05000012


	//----- nvinfo : EIATTR_COOP_GROUP_INSTR_OFFSETS
	.align		4
.L_312:
        /*025c*/ 	.byte	0x04, 0x28
        /*025e*/ 	.short	(.L_314 - .L_313)


	//   ....[0]....
.L_313:
        /*0260*/ 	.word	0x00000740


	//   ....[1]....
        /*0264*/ 	.word	0x00000760


	//   ....[2]....
        /*0268*/ 	.word	0x00000780


	//   ....[3]....
        /*026c*/ 	.word	0x000007a0


	//   ....[4]....
        /*0270*/ 	.word	0x000007f0


	//   ....[5]....
        /*0274*/ 	.word	0x00002af0


	//   ....[6]....
        /*0278*/ 	.word	0x00002b20


	//   ....[7]....
        /*027c*/ 	.word	0x00002b40


	//   ....[8]....
        /*0280*/ 	.word	0x00002b60


	//   ....[9]....
        /*0284*/ 	.word	0x00002b80


	//   ....[10]....
        /*0288*/ 	.word	0x00003010


	//   ....[11]....
        /*028c*/ 	.word	0x000031e0


	//   ....[12]....
        /*0290*/ 	.word	0x00003240


	//   ....[13]....
        /*0294*/ 	.word	0x000032c0


	//   ....[14]....
        /*0298*/ 	.word	0x00003310


	//   ....[15]....
        /*029c*/ 	.word	0x00003360


	//   ....[16]....
        /*02a0*/ 	.word	0x000033b0


	//   ....[17]....
        /*02a4*/ 	.word	0x00003400


	//   ....[18]....
        /*02a8*/ 	.word	0x00003410


	//   ....[19]....
        /*02ac*/ 	.word	0x00003510


	//   ....[20]....
        /*02b0*/ 	.word	0x000036e0


	//   ....[21]....
        /*02b4*/ 	.word	0x00003730


	//   ....[22]....
        /*02b8*/ 	.word	0x00003790


	//   ....[23]....
        /*02bc*/ 	.word	0x000037f0


	//   ....[24]....
        /*02c0*/ 	.word	0x00003830


	//   ....[25]....
        /*02c4*/ 	.word	0x00003870


	//   ....[26]....
        /*02c8*/ 	.word	0x000038b0


	//   ....[27]....
        /*02cc*/ 	.word	0x000038c0


	//   ....[28]....
        /*02d0*/ 	.word	0x00005bb0


	//   ....[29]....
        /*02d4*/ 	.word	0x00005bd0


	//   ....[30]....
        /*02d8*/ 	.word	0x00005bf0


	//   ....[31]....
        /*02dc*/ 	.word	0x00005c10


	//   ....[32]....
        /*02e0*/ 	.word	0x00005c40


	//   ....[33]....
        /*02e4*/ 	.word	0x00008100


	//   ....[34]....
        /*02e8*/ 	.word	0x00008120


	//   ....[35]....
        /*02ec*/ 	.word	0x00008140


	//   ....[36]....
        /*02f0*/ 	.word	0x00008160


	//   ....[37]....
        /*02f4*/ 	.word	0x00008190


	//   ....[38]....
        /*02f8*/ 	.word	0x00008630


	//   ....[39]....
        /*02fc*/ 	.word	0x00008800


	//   ....[40]....
        /*0300*/ 	.word	0x00008860


	//   ....[41]....
        /*0304*/ 	.word	0x000088f0


	//   ....[42]....
        /*0308*/ 	.word	0x00008960


	//   ....[43]....
        /*030c*/ 	.word	0x000089b0


	//   ....[44]....
        /*0310*/ 	.word	0x00008a00


	//   ....[45]....
        /*0314*/ 	.word	0x00008a40


	//   ....[46]....
        /*0318*/ 	.word	0x00008a50


	//   ....[47]....
        /*031c*/ 	.word	0x00008b30


	//   ....[48]....
        /*0320*/ 	.word	0x00008d00


	//   ....[49]....
        /*0324*/ 	.word	0x00008d50


	//   ....[50]....
        /*0328*/ 	.word	0x00008db0


	//   ....[51]....
        /*032c*/ 	.word	0x00008e10


	//   ....[52]....
        /*0330*/ 	.word	0x00008e50


	//   ....[53]....
        /*0334*/ 	.word	0x00008e90


	//   ....[54]....
        /*0338*/ 	.word	0x00008ed0


	//   ....[55]....
        /*033c*/ 	.word	0x00008ee0


	//   ....[56]....
        /*0340*/ 	.word	0x0000ab20


	//   ....[57]....
        /*0344*/ 	.word	0x0000aba0


	//   ....[58]....
        /*0348*/ 	.word	0x0000ac30


	//   ....[59]....
        /*034c*/ 	.word	0x0000ad10


	//   ....[60]....
        /*0350*/ 	.word	0x0000ad90


	//   ....[61]....
        /*0354*/ 	.word	0x0000ae30


	//   ....[62]....
        /*0358*/ 	.word	0x0000aec0


	//   ....[63]....
        /*035c*/ 	.word	0x0000af40


	//   ....[64]....
        /*0360*/ 	.word	0x0000af70


	//   ....[65]....
        /*0364*/ 	.word	0x0000b030


	//   ....[66]....
        /*0368*/ 	.word	0x0000b0b0


	//   ....[67]....
        /*036c*/ 	.word	0x0000b130


	//   ....[68]....
        /*0370*/ 	.word	0x0000b1e0


	//   ....[69]....
        /*0374*/ 	.word	0x0000b270


	//   ....[70]....
        /*0378*/ 	.word	0x0000b2f0


	//   ....[71]....
        /*037c*/ 	.word	0x0000b360


	//   ....[72]....
        /*0380*/ 	.word	0x0000b3e0


	//   ....[73]....
        /*0384*/ 	.word	0x0000b440


	//   ....[74]....
        /*0388*/ 	.word	0x0000b4b0


	//   ....[75]....
        /*038c*/ 	.word	0x0000b530


	//   ....[76]....
        /*0390*/ 	.word	0x0000b5c0


	//   ....[77]....
        /*0394*/ 	.word	0x0000b6d0


	//   ....[78]....
        /*0398*/ 	.word	0x0000b750


	//   ....[79]....
        /*039c*/ 	.word	0x0000b7e0


	//   ....[80]....
        /*03a0*/ 	.word	0x0000b860


	//   ....[81]....
        /*03a4*/ 	.word	0x0000b8e0


	//   ....[82]....
        /*03a8*/ 	.word	0x0000b910


	//   ....[83]....
        /*03ac*/ 	.word	0x0000b9c0


	//   ....[84]....
        /*03b0*/ 	.word	0x0000ba40


	//   ....[85]....
        /*03b4*/ 	.word	0x0000bac0


	//   ....[86]....
        /*03b8*/ 	.word	0x0000bb70


	//   ....[87]....
        /*03bc*/ 	.word	0x0000bc10


	//   ....[88]....
        /*03c0*/ 	.word	0x0000bc90


	//   ....[89]....
        /*03c4*/ 	.word	0x0000bd10


	//   ....[90]....
        /*03c8*/ 	.word	0x0000bd90


	//   ....[91]....
        /*03cc*/ 	.word	0x0000bdc0


	//----- nvinfo : EIATTR_VRC_CTA_INIT_COUNT
	.align		4
.L_314:
        /*03d0*/ 	.byte	0x02, 0x4a
	.zero		1
	.zero		1


	//----- nvinfo : EIATTR_EXIT_INSTR_OFFSETS
	.align		4
        /*03d4*/ 	.byte	0x04, 0x1c
        /*03d6*/ 	.short	(.L_316 - .L_315)


	//   ....[0]....
.L_315:
        /*03d8*/ 	.word	0x00001b30


	//   ....[1]....
        /*03dc*/ 	.word	0x00001bf0


	//   ....[2]....
        /*03e0*/ 	.word	0x00001ed0


	//   ....[3]....
        /*03e4*/ 	.word	0x00002150


	//   ....[4]....
        /*03e8*/ 	.word	0x000024d0


	//   ....[5]....
        /*03ec*/ 	.word	0x00004890


	//   ....[6]....
        /*03f0*/ 	.word	0x00004950


	//   ....[7]....
        /*03f4*/ 	.word	0x00004d10


	//   ....[8]....
        /*03f8*/ 	.word	0x00004f30


	//   ....[9]....
        /*03fc*/ 	.word	0x00005290


	//   ....[10]....
        /*0400*/ 	.word	0x0000a940


	//   ....[11]....
        /*0404*/ 	.word	0x0000aa20


	//   ....[12]....
        /*0408*/ 	.word	0x0000aad0


	//----- nvinfo : EIATTR_MAX_THREADS
	.align		4
.L_316:
        /*040c*/ 	.byte	0x04, 0x05
        /*040e*/ 	.short	(.L_318 - .L_317)
.L_317:
        /*0410*/ 	.word	0x00000200
        /*0414*/ 	.word	0x00000001
        /*0418*/ 	.word	0x00000001


	//----- nvinfo : EIATTR_CRS_STACK_SIZE
	.align		4
.L_318:
        /*041c*/ 	.byte	0x04, 0x1e
        /*041e*/ 	.short	(.L_320 - .L_319)
.L_319:
        /*0420*/ 	.word	0x00000000


	//----- nvinfo : EIATTR_CBANK_PARAM_SIZE
	.align		4
.L_320:
        /*0424*/ 	.byte	0x03, 0x19
        /*0426*/ 	.short	0x0068


	//----- nvinfo : EIATTR_PARAM_CBANK
	.align		4
        /*0428*/ 	.byte	0x04, 0x0a
        /*042a*/ 	.short	(.L_322 - .L_321)
	.align		4
.L_321:
        /*042c*/ 	.word	index@(.nv.constant0._ZN3cub18CUB_300001_SM_10006detail6select23DeviceSelectSweepKernelINS2_10policy_hubIjjiLb0ELNS0_10SelectImplE0EE10Policy1000EN6thrust24THRUST_300001_SM_1000_NS6detail15normal_iteratorINS9_10device_ptrIjEEEESE_SE_PlNS0_13ScanTileStateIiLb1EEE6is_oneNS0_8NullTypeEiNS2_19streaming_context_tIlLb1EEELS5_0EEEvT0_T1_T2_T3_T4_T5_T6_T7_iT8_NS1_7vsmem_tE)
        /*0430*/ 	.short	0x0380
        /*0432*/ 	.short	0x0068


	//----- nvinfo : EIATTR_SW_WAR
	.align		4
.L_322:
        /*0434*/ 	.byte	0x04, 0x36
        /*0436*/ 	.short	(.L_324 - .L_323)
.L_323:
        /*0438*/ 	.word	0x00000008
.L_324:


//--------------------- .nv.info._ZN3cub18CUB_300001_SM_10006detail4scan23DeviceCompactInitKernelINS0_13ScanTileStateIiLb1EEEPlEEvT_iT0_ --------------------------
	.section	.nv.info._ZN3cub18CUB_300001_SM_10006detail4scan23DeviceCompactInitKernelINS0_13ScanTileStateIiLb1EEEPlEEvT_iT0_,"",@"SHT_CUDA_INFO"
	.sectionflags	@""
	.align	4


	//----- nvinfo : EIATTR_CUDA_API_VERSION
	.align		4
        /*0000*/ 	.byte	0x04, 0x37
        /*0002*/ 	.short	(.L_326 - .L_325)
.L_325:
        /*0004*/ 	.word	0x00000082


	//----- nvinfo : EIATTR_KPARAM_INFO
	.align		4
.L_326:
        /*0008*/ 	.byte	0x04, 0x17
        /*000a*/ 	.short	(.L_328 - .L_327)
.L_327:
        /*000c*/ 	.word	0x00000000
        /*0010*/ 	.short	0x0002
        /*0012*/ 	.short	0x0010
        /*0014*/ 	.byte	0x00, 0xf5, 0x21, 0x00


	//----- nvinfo : EIATTR_KPARAM_INFO
	.align		4
.L_328:
        /*0018*/ 	.byte	0x04, 0x17
        /*001a*/ 	.short	(.L_330 - .L_329)
.L_329:
        /*001c*/ 	.word	0x00000000
        /*0020*/ 	.short	0x0001
        /*0022*/ 	.short	0x0008
        /*0024*/ 	.byte	0x00, 0xf0, 0x11, 0x00


	//----- nvinfo : EIATTR_KPARAM_INFO
	.align		4
.L_330:
        /*0028*/ 	.byte	0x04, 0x17
        /*002a*/ 	.short	(.L_332 - .L_331)
.L_331:
        /*002c*/ 	.word	0x00000000
        /*0030*/ 	.short	0x0000
        /*0032*/ 	.short	0x0000
        /*0034*/ 	.byte	0x00, 0xf0, 0x21, 0x00


	//----- nvinfo : EIATTR_SPARSE_MMA_MASK
	.align		4
.L_332:
        /*0038*/ 	.byte	0x03, 0x50
        /*003a*/ 	.short	0x0000


	//----- nvinfo : EIATTR_MAXREG_COUNT
	.align		4
        /*003c*/ 	.byte	0x03, 0x1b
        /*003e*/ 	.short	0x00ff


	//----- nvinfo : EIATTR_MERCURY_ISA_VERSION
	.align		4
        /*0040*/ 	.byte	0x03, 0x5f
        /*0042*/ 	.short	0x0101


	//----- nvinfo : EIATTR_VRC_CTA_INIT_COUNT
	.align		4
        /*0044*/ 	.byte	0x02, 0x4a
	.zero		1
	.zero		1


	//----- nvinfo : EIATTR_EXIT_INSTR_OFFSETS
	.align		4
        /*0048*/ 	.byte	0x04, 0x1c
        /*004a*/ 	.short	(.L_334 - .L_333)


	//   ....[0]....
.L_333:
        /*004c*/ 	.word	0x00000130


	//   ....[1]....
        /*0050*/ 	.word	0x00000160


	//----- nvinfo : EIATTR_CBANK_PARAM_SIZE
	.align		4
.L_334:
        /*0054*/ 	.byte	0x03, 0x19
        /*0056*/ 	.short	0x0018


	//----- nvinfo : EIATTR_PARAM_CBANK
	.align		4
        /*0058*/ 	.byte	0x04, 0x0a
        /*005a*/ 	.short	(.L_336 - .L_335)
	.align		4
.L_335:
        /*005c*/ 	.word	index@(.nv.constant0._ZN3cub18CUB_300001_SM_10006detail4scan23DeviceCompactInitKernelINS0_13ScanTileStateIiLb1EEEPlEEvT_iT0_)
        /*0060*/ 	.short	0x0380
        /*0062*/ 	.short	0x0018


	//----- nvinfo : EIATTR_SW_WAR
	.align		4
.L_336:
        /*0064*/ 	.byte	0x04, 0x36
        /*0066*/ 	.short	(.L_338 - .L_337)
.L_337:
        /*0068*/ 	.word	0x00000008
.L_338:


//--------------------- .nv.info._ZN3cub18CUB_300001_SM_10006detail8for_each13static_kernelINS2_12policy_hub_t12policy_500_tEmN6thrust24THRUST_300001_SM_1000_NS8cuda_cub20__uninitialized_fill7functorINS7_10device_ptrIjEEjEEEEvT0_T1_ --------------------------
	.section	.nv.info._ZN3cub18CUB_300001_SM_10006detail8for_each13static_kernelINS2_12policy_hub_t12policy_500_tEmN6thrust24THRUST_300001_SM_1000_NS8cuda_cub20__uninitialized_fill7functorINS7_10device_ptrIjEEjEEEEvT0_T1_,"",@"SHT_CUDA_INFO"
	.sectionflags	@""
	.align	4


	//----- nvinfo : EIATTR_CUDA_API_VERSION
	.align		4
        /*0000*/ 	.byte	0x04, 0x37
        /*0002*/ 	.short	(.L_340 - .L_339)
.L_339:
        /*0004*/ 	.word	0x00000082


	//----- nvinfo : EIATTR_KPARAM_INFO
	.align		4
.L_340:
        /*0008*/ 	.byte	0x04, 0x17
        /*000a*/ 	.short	(.L_342 - .L_341)
.L_341:
        /*000c*/ 	.word	0x00000000
        /*0010*/ 	.short	0x0001
        /*0012*/ 	.short	0x0008
        /*0014*/ 	.byte	0x00, 0xf0, 0x41, 0x00


	//----- nvinfo : EIATTR_KPARAM_INFO
	.align		4
.L_342:
        /*0018*/ 	.byte	0x04, 0x17
        /*001a*/ 	.short	(.L_344 - .L_343)
.L_343:
        /*001c*/ 	.word	0x00000000
        /*0020*/ 	.short	0x0000
        /*0022*/ 	.short	0x0000
        /*0024*/ 	.byte	0x00, 0xf0, 0x21, 0x00


	//----- nvinfo : EIATTR_SPARSE_MMA_MASK
	.align		4
.L_344:
        /*0028*/ 	.byte	0x03, 0x50
        /*002a*/ 	.short	0x0000


	//----- nvinfo : EIATTR_MAXREG_COUNT
	.align		4
        /*002c*/ 	.byte	0x03, 0x1b
        /*002e*/ 	.short	0x00ff


	//----- nvinfo : EIATTR_MERCURY_ISA_VERSION
	.align		4
        /*0030*/ 	.byte	0x03, 0x5f
        /*0032*/ 	.short	0x0101


	//----- nvinfo : EIATTR_VRC_CTA_INIT_COUNT
	.align		4
        /*0034*/ 	.byte	0x02, 0x4a
	.zero		1
	.zero		1


	//----- nvinfo : EIATTR_EXIT_INSTR_OFFSETS
	.align		4
        /*0038*/ 	.byte	0x04, 0x1c
        /*003a*/ 	.short	(.L_346 - .L_345)


	//   ....[0]....
.L_345:
        /*003c*/ 	.word	0x00000130


	//   ....[1]....
        /*0040*/ 	.word	0x00000230


	//   ....[2]....
        /*0044*/ 	.word	0x00000260


	//----- nvinfo : EIATTR_MAX_THREADS
	.align		4
.L_346:
        /*0048*/ 	.byte	0x04, 0x05
        /*004a*/ 	.short	(.L_348 - .L_347)
.L_347:
        /*004c*/ 	.word	0x00000100
        /*0050*/ 	.word	0x00000001
        /*0054*/ 	.word	0x00000001


	//----- nvinfo : EIATTR_CBANK_PARAM_SIZE
	.align		4
.L_348:
        /*0058*/ 	.byte	0x03, 0x19
        /*005a*/ 	.short	0x0018


	//----- nvinfo : EIATTR_PARAM_CBANK
	.align		4
        /*005c*/ 	.byte	0x04, 0x0a
        /*005e*/ 	.short	(.L_350 - .L_349)
	.align		4
.L_349:
        /*0060*/ 	.word	index@(.nv.constant0._ZN3cub18CUB_300001_SM_10006detail8for_each13static_kernelINS2_12policy_hub_t12policy_500_tEmN6thrust24THRUST_300001_SM_1000_NS8cuda_cub20__uninitialized_fill7functorINS7_10device_ptrIjEEjEEEEvT0_T1_)
        /*0064*/ 	.short	0x0380
        /*0066*/ 	.short	0x0018


	//----- nvinfo : EIATTR_SW_WAR
	.align		4
.L_350:
        /*0068*/ 	.byte	0x04, 0x36
        /*006a*/ 	.short	(.L_352 - .L_351)
.L_351:
        /*006c*/ 	.word	0x00000008
.L_352:


//--------------------- .nv.info._ZN3cub18CUB_300001_SM_10006detail11EmptyKernelIvEEvv --------------------------
	.section	.nv.info._ZN3cub18CUB_300001_SM_10006detail11EmptyKernelIvEEvv,"",@"SHT_CUDA_INFO"
	.sectionflags	@""
	.align	4


	//----- nvinfo : EIATTR_CUDA_API_VERSION
	.align		4
        /*0000*/ 	.byte	0x04, 0x37
        /*0002*/ 	.short	(.L_354 - .L_353)
.L_353:
        /*0004*/ 	.word	0x00000082


	//----- nvinfo : EIATTR_SPARSE_MMA_MASK
	.align		4
.L_354:
        /*0008*/ 	.byte	0x03, 0x50
        /*000a*/ 	.short	0x0000


	//----- nvinfo : EIATTR_MAXREG_COUNT
	.align		4
        /*000c*/ 	.byte	0x03, 0x1b
        /*000e*/ 	.short	0x00ff


	//----- nvinfo : EIATTR_MERCURY_ISA_VERSION
	.align		4
        /*0010*/ 	.byte	0x03, 0x5f
        /*0012*/ 	.short	0x0101


	//----- nvinfo : EIATTR_VRC_CTA_INIT_COUNT
	.align		4
        /*0014*/ 	.byte	0x02, 0x4a
	.zero		1
	.zero		1


	//----- nvinfo : EIATTR_EXIT_INSTR_OFFSETS
	.align		4
        /*0018*/ 	.byte	0x04, 0x1c
        /*001a*/ 	.short	(.L_356 - .L_355)


	//   ....[0]....
.L_355:
        /*001c*/ 	.word	0x00000010


	//----- nvinfo : EIATTR_SW_WAR
	.align		4
.L_356:
        /*0020*/ 	.byte	0x04, 0x36
        /*0022*/ 	.short	(.L_358 - .L_357)
.L_357:
        /*0024*/ 	.word	0x00000008
.L_358:


//--------------------- .nv.info._Z9makeArrayPjS_j --------------------------
	.section	.nv.info._Z9makeArrayPjS_j,"",@"SHT_CUDA_INFO"
	.sectionflags	@""
	.align	4


	//----- nvinfo : EIATTR_CUDA_API_VERSION
	.align		4
        /*0000*/ 	.byte	0x04, 0x37
        /*0002*/ 	.short	(.L_360 - .L_359)
.L_359:
        /*0004*/ 	.word	0x00000082


	//----- nvinfo : EIATTR_KPARAM_INFO
	.align		4
.L_360:
        /*0008*/ 	.byte	0x04, 0x17
        /*000a*/ 	.short	(.L_362 - .L_361)
.L_361:
        /*000c*/ 	.word	0x00000000
        /*0010*/ 	.short	0x0002
        /*0012*/ 	.short	0x0010
        /*0014*/ 	.byte	0x00, 0xf0, 0x11, 0x00


	//----- nvinfo : EIATTR_KPARAM_INFO
	.align		4
.L_362:
        /*0018*/ 	.byte	0x04, 0x17
        /*001a*/ 	.short	(.L_364 - .L_363)
.L_363:
        /*001c*/ 	.word	0x00000000
        /*0020*/ 	.short	0x0001
        /*0022*/ 	.short	0x0008
        /*0024*/ 	.byte	0x00, 0xf5, 0x21, 0x00


	//----- nvinfo : EIATTR_KPARAM_INFO
	.align		4
.L_364:
        /*0028*/ 	.byte	0x04, 0x17
        /*002a*/ 	.short	(.L_366 - .L_365)
.L_365:
        /*002c*/ 	.word	0x00000000
        /*0030*/ 	.short	0x0000
        /*0032*/ 	.short	0x0000
        /*0034*/ 	.byte	0x00, 0xf5, 0x21, 0x00


	//----- nvinfo : EIATTR_SPARSE_MMA_MASK
	.align		4
.L_366:
        /*0038*/ 	.byte	0x03, 0x50
        /*003a*/ 	.short	0x0000


	//----- nvinfo : EIATTR_MAXREG_COUNT
	.align		4
        /*003c*/ 	.byte	0x03, 0x1b
        /*003e*/ 	.short	0x00ff


	//----- nvinfo : EIATTR_MERCURY_ISA_VERSION
	.align		4
        /*0040*/ 	.byte	0x03, 0x5f
        /*0042*/ 	.short	0x0101


	//----- nvinfo : EIATTR_VRC_CTA_INIT_COUNT
	.align		4
        /*0044*/ 	.byte	0x02, 0x4a
	.zero		1
	.zero		1


	//----- nvinfo : EIATTR_EXIT_INSTR_OFFSETS
	.align		4
        /*0048*/ 	.byte	0x04, 0x1c
        /*004a*/ 	.short	(.L_368 - .L_367)


	//   ....[0]....
.L_367:
        /*004c*/ 	.word	0x00000070


	//   ....[1]....
        /*0050*/ 	.word	0x000000f0


	//   ....[2]....
        /*0054*/ 	.word	0x00000130


	//   ....[3]....
        /*0058*/ 	.word	0x00000170


	//----- nvinfo : EIATTR_CRS_STACK_SIZE
	.align		4
.L_368:
        /*005c*/ 	.byte	0x04, 0x1e
        /*005e*/ 	.short	(.L_370 - .L_369)
.L_369:
        /*0060*/ 	.word	0x00000000


	//----- nvinfo : EIATTR_CBANK_PARAM_SIZE
	.align		4
.L_370:
        /*0064*/ 	.byte	0x03, 0x19
        /*0066*/ 	.short	0x0014


	//----- nvinfo : EIATTR_PARAM_CBANK
	.align		4
        /*0068*/ 	.byte	0x04, 0x0a
        /*006a*/ 	.short	(.L_372 - .L_371)
	.align		4
.L_371:
        /*006c*/ 	.word	index@(.nv.constant0._Z9makeArrayPjS_j)
        /*0070*/ 	.short	0x0380
        /*0072*/ 	.short	0x0014


	//----- nvinfo : EIATTR_SW_WAR
	.align		4
.L_372:
        /*0074*/ 	.byte	0x04, 0x36
        /*0076*/ 	.short	(.L_374 - .L_373)
.L_373:
        /*0078*/ 	.word	0x00000008
.L_374:


//--------------------- .nv.info._Z15falseFlagsMakerPjjj --------------------------
	.section	.nv.info._Z15falseFlagsMakerPjjj,"",@"SHT_CUDA_INFO"
	.sectionflags	@""
	.align	4


	//----- nvinfo : EIATTR_CUDA_API_VERSION
	.align		4
        /*0000*/ 	.byte	0x04, 0x37
        /*0002*/ 	.short	(.L_376 - .L_375)
.L_375:
        /*0004*/ 	.word	0x00000082


	//----- nvinfo : EIATTR_KPARAM_INFO
	.align		4
.L_376:
        /*0008*/ 	.byte	0x04, 0x17
        /*000a*/ 	.short	(.L_378 - .L_377)
.L_377:
        /*000c*/ 	.word	0x00000000
        /*0010*/ 	.short	0x0002
        /*0012*/ 	.short	0x000c
        /*0014*/ 	.byte	0x00, 0xf0, 0x11, 0x00


	//----- nvinfo : EIATTR_KPARAM_INFO
	.align		4
.L_378:
        /*0018*/ 	.byte	0x04, 0x17
        /*001a*/ 	.short	(.L_380 - .L_379)
.L_379:
        /*001c*/ 	.word	0x00000000
        /*0020*/ 	.short	0x0001
        /*0022*/ 	.short	0x0008
        /*0024*/ 	.byte	0x00, 0xf0, 0x11, 0x00


	//----- nvinfo : EIATTR_KPARAM_INFO
	.align		4
.L_380:
        /*0028*/ 	.byte	0x04, 0x17
        /*002a*/ 	.short	(.L_382 - .L_381)
.L_381:
        /*002c*/ 	.word	0x00000000
        /*0030*/ 	.short	0x0000
        /*0032*/ 	.short	0x0000
        /*0034*/ 	.byte	0x00, 0xf5, 0x21, 0x00


	//----- nvinfo : EIATTR_SPARSE_MMA_MASK
	.align		4
.L_382:
        /*0038*/ 	.byte	0x03, 0x50
        /*003a*/ 	.short	0x0000


	//----- nvinfo : EIATTR_MAXREG_COUNT
	.align		4
        /*003c*/ 	.byte	0x03, 0x1b
        /*003e*/ 	.short	0x00ff


	//----- nvinfo : EIATTR_MERCURY_ISA_VERSION
	.align		4
        /*0040*/ 	.byte	0x03, 0x5f
        /*0042*/ 	.short	0x0101


	//----- nvinfo : EIATTR_VRC_CTA_INIT_COUNT
	.align		4
        /*0044*/ 	.byte	0x02, 0x4a
	.zero		1
	.zero		1


	//----- nvinfo : EIATTR_EXIT_INSTR_OFFSETS
	.align		4
        /*0048*/ 	.byte	0x04, 0x1c
        /*004a*/ 	.short	(.L_384 - .L_383)


	//   ....[0]....
.L_383:
        /*004c*/ 	.word	0x00000070


	//   ....[1]....
        /*0050*/ 	.word	0x00000210


	//   ....[2]....
        /*0054*/ 	.word	0x00000230


	//----- nvinfo : EIATTR_CBANK_PARAM_SIZE
	.align		4
.L_384:
        /*0058*/ 	.byte	0x03, 0x19
        /*005a*/ 	.short	0x0010


	//----- nvinfo : EIATTR_PARAM_CBANK
	.align		4
        /*005c*/ 	.byte	0x04, 0x0a
        /*005e*/ 	.short	(.L_386 - .L_385)
	.align		4
.L_385:
        /*0060*/ 	.word	index@(.nv.constant0._Z15falseFlagsMakerPjjj)
        /*0064*/ 	.short	0x0380
        /*0066*/ 	.short	0x0010


	//----- nvinfo : EIATTR_SW_WAR
	.align		4
.L_386:
        /*0068*/ 	.byte	0x04, 0x36
        /*006a*/ 	.short	(.L_388 - .L_387)
.L_387:
        /*006c*/ 	.word	0x00000008
.L_388:


//--------------------- .nv.callgraph             --------------------------
	.section	.nv.callgraph,"",@"SHT_CUDA_CALLGRAPH"
	.align	4
	.sectionentsize	8
	.align		4
        /*0000*/ 	.word	0x00000000
	.align		4
        /*0004*/ 	.word	0xffffffff
	.align		4
        /*0008*/ 	.word	0x00000000
	.align		4
        /*000c*/ 	.word	0xfffffffe
	.align		4
        /*0010*/ 	.word	0x00000000
	.align		4
        /*0014*/ 	.word	0xfffffffd
	.align		4
        /*0018*/ 	.word	0x00000000
	.align		4
        /*001c*/ 	.word	0xfffffffc


//--------------------- .nv.constant4             --------------------------
	.section	.nv.constant4,"a",@progbits
	.align	8
	.align		8
.nv.constant4:
        /*0000*/ 	.dword	_ZN34_INTERNAL_d002f0d1_4_k_cu_debd2cd94cuda3std3__45__cpo5beginE
	.align		8
        /*0008*/ 	.dword	_ZN34_INTERNAL_d002f0d1_4_k_cu_debd2cd94cuda3std3__45__cpo3endE
	.align		8
        /*0010*/ 	.dword	_ZN34_INTERNAL_d002f0d1_4_k_cu_debd2cd94cuda3std3__45__cpo6cbeginE
	.align		8
        /*0018*/ 	.dword	_ZN34_INTERNAL_d002f0d1_4_k_cu_debd2cd94cuda3std3__45__cpo4cendE
	.align		8
        /*0020*/ 	.dword	_ZN34_INTERNAL_d002f0d1_4_k_cu_debd2cd94cuda3std3__45__cpo6rbeginE
	.align		8
        /*0028*/ 	.dword	_ZN34_INTERNAL_d002f0d1_4_k_cu_debd2cd94cuda3std3__45__cpo4rendE
	.align		8
        /*0030*/ 	.dword	_ZN34_INTERNAL_d002f0d1_4_k_cu_debd2cd94cuda3std3__45__cpo7crbeginE
	.align		8
        /*0038*/ 	.dword	_ZN34_INTERNAL_d002f0d1_4_k_cu_debd2cd94cuda3std3__45__cpo5crendE
	.align		8
        /*0040*/ 	.dword	_ZN34_INTERNAL_d002f0d1_4_k_cu_debd2cd94cuda3std3__436_GLOBAL__N__d002f0d1_4_k_cu_debd2cd96ignoreE
	.align		8
        /*0048*/ 	.dword	_ZN34_INTERNAL_d002f0d1_4_k_cu_debd2cd94cuda3std3__419piecewise_constructE
	.align		8
        /*0050*/ 	.dword	_ZN34_INTERNAL_d002f0d1_4_k_cu_debd2cd94cuda3std3__48in_placeE
	.align		8
        /*0058*/ 	.dword	_ZN34_INTERNAL_d002f0d1_4_k_cu_debd2cd94cuda3std3__420unreachable_sentinelE
	.align		8
        /*0060*/ 	.dword	_ZN34_INTERNAL_d002f0d1_4_k_cu_debd2cd94cuda3std3__47nulloptE
	.align		8
        /*0068*/ 	.dword	_ZN34_INTERNAL_d002f0d1_4_k_cu_debd2cd94cuda3std3__48unexpectE
	.align		8
        /*0070*/ 	.dword	_ZN34_INTERNAL_d002f0d1_4_k_cu_debd2cd94cuda3std6ranges3__45__cpo4swapE
	.align		8
        /*0078*/ 	.dword	_ZN34_INTERNAL_d002f0d1_4_k_cu_debd2cd94cuda3std6ranges3__45__cpo9iter_moveE
	.align		8
        /*0080*/ 	.dword	_ZN34_INTERNAL_d002f0d1_4_k_cu_debd2cd94cuda3std6ranges3__45__cpo5beginE
	.align		8
        /*0088*/ 	.dword	_ZN34_INTERNAL_d002f0d1_4_k_cu_debd2cd94cuda3std6ranges3__45__cpo3endE
	.align		8
        /*0090*/ 	.dword	_ZN34_INTERNAL_d002f0d1_4_k_cu_debd2cd94cuda3std6ranges3__45__cpo6cbeginE
	.align		8
        /*0098*/ 	.dword	_ZN34_INTERNAL_d002f0d1_4_k_cu_debd2cd94cuda3std6ranges3__45__cpo4cendE
	.align		8
        /*00a0*/ 	.dword	_ZN34_INTERNAL_d002f0d1_4_k_cu_debd2cd94cuda3std6ranges3__45__cpo7advanceE
	.align		8
        /*00a8*/ 	.dword	_ZN34_INTERNAL_d002f0d1_4_k_cu_debd2cd94cuda3std6ranges3__45__cpo9iter_swapE
	.align		8
        /*00b0*/ 	.dword	_ZN34_INTERNAL_d002f0d1_4_k_cu_debd2cd94cuda3std6ranges3__45__cpo4nextE
	.align		8
        /*00b8*/ 	.dword	_ZN34_INTERNAL_d002f0d1_4_k_cu_debd2cd94cuda3std6ranges3__45__cpo4prevE
	.align		8
        /*00c0*/ 	.dword	_ZN34_INTERNAL_d002f0d1_4_k_cu_debd2cd94cuda3std6ranges3__45__cpo4dataE
	.align		8
        /*00c8*/ 	.dword	_ZN34_INTERNAL_d002f0d1_4_k_cu_debd2cd94cuda3std6ranges3__45__cpo5cdataE
	.align		8
        /*00d0*/ 	.dword	_ZN34_INTERNAL_d002f0d1_4_k_cu_debd2cd94cuda3std6ranges3__45__cpo4sizeE
	.align		8
        /*00d8*/ 	.dword	_ZN34_INTERNAL_d002f0d1_4_k_cu_debd2cd94cuda3std6ranges3__45__cpo5ssizeE
	.align		8
        /*00e0*/ 	.dword	_ZN34_INTERNAL_d002f0d1_4_k_cu_debd2cd94cuda3std6ranges3__45__cpo8distanceE
	.align		8
        /*00e8*/ 	.dword	_ZN34_INTERNAL_d002f0d1_4_k_cu_debd2cd96thrust24THRUST_300001_SM_1000_NS6system6detail10sequential3seqE
	.align		8
        /*00f0*/ 	.dword	_ZN34_INTERNAL_d002f0d1_4_k_cu_debd2cd96thrust24THRUST_300001_SM_1000_NS8cuda_cub3parE
	.align		8
        /*00f8*/ 	.dword	_ZN34_INTERNAL_d002f0d1_4_k_cu_debd2cd96thrust24THRUST_300001_SM_1000_NS8cuda_cub10par_nosyncE
	.align		8
        /*0100*/ 	.dword	_ZN34_INTERNAL_d002f0d1_4_k_cu_debd2cd96thrust24THRUST_300001_SM_1000_NS12placeholders2_1E
	.align		8
        /*0108*/ 	.dword	_ZN34_INTERNAL_d002f0d1_4_k_cu_debd2cd96thrust24THRUST_300001_SM_1000_NS12placeholders2_2E
	.align		8
        /*0110*/ 	.dword	_ZN34_INTERNAL_d002f0d1_4_k_cu_debd2cd96thrust24THRUST_300001_SM_1000_NS12placeholders2_3E
	.align		8
        /*0118*/ 	.dword	_ZN34_INTERNAL_d002f0d1_4_k_cu_debd2cd96thrust24THRUST_300001_SM_1000_NS12placeholders2_4E
	.align		8
        /*0120*/ 	.dword	_ZN34_INTERNAL_d002f0d1_4_k_cu_debd2cd96thrust24THRUST_300001_SM_1000_NS12placeholders2_5E
	.align		8
        /*0128*/ 	.dword	_ZN34_INTERNAL_d002f0d1_4_k_cu_debd2cd96thrust24THRUST_300001_SM_1000_NS12placeholders2_6E
	.align		8
        /*0130*/ 	.dword	_ZN34_INTERNAL_d002f0d1_4_k_cu_debd2cd96thrust24THRUST_300001_SM_1000_NS12placeholders2_7E
	.align		8
        /*0138*/ 	.dword	_ZN34_INTERNAL_d002f0d1_4_k_cu_debd2cd96thrust24THRUST_300001_SM_1000_NS12placeholders2_8E
	.align		8
        /*0140*/ 	.dword	_ZN34_INTERNAL_d002f0d1_4_k_cu_debd2cd96thrust24THRUST_300001_SM_1000_NS12placeholders2_9E
	.align		8
        /*0148*/ 	.dword	_ZN34_INTERNAL_d002f0d1_4_k_cu_debd2cd96thrust24THRUST_300001_SM_1000_NS12placeholders3_10E
	.align		8
        /*0150*/ 	.dword	_ZN34_INTERNAL_d002f0d1_4_k_cu_debd2cd96thrust24THRUST_300001_SM_1000_NS3seqE


//--------------------- .text._ZN3cub18CUB_300001_SM_10006detail6reduce28DeviceReduceSingleTileKernelINS2_10policy_hubIjyN4cuda3__47minimumIjEEE10Policy1000EPjPiiS8_ijNS5_3std3__410__identityEEEvT0_T1_T2_T3_T4_T6_ --------------------------
	.section	.text._ZN3cub18CUB_300001_SM_10006detail6reduce28DeviceReduceSingleTileKernelINS2_10policy_hubIjyN4cuda3__47minimumIjEEE10Policy1000EPjPiiS8_ijNS5_3std3__410__identityEEEvT0_T1_T2_T3_T4_T6_,"ax",@progbits
	.align	128
        .global         _ZN3cub18CUB_300001_SM_10006detail6reduce28DeviceReduceSingleTileKernelINS2_10policy_hubIjyN4cuda3__47minimumIjEEE10Policy1000EPjPiiS8_ijNS5_3std3__410__identityEEEvT0_T1_T2_T3_T4_T6_
        .type           _ZN3cub18CUB_300001_SM_10006detail6reduce28DeviceReduceSingleTileKernelINS2_10policy_hubIjyN4cuda3__47minimumIjEEE10Policy1000EPjPiiS8_ijNS5_3std3__410__identityEEEvT0_T1_T2_T3_T4_T6_,@function
        .size           _ZN3cub18CUB_300001_SM_10006detail6reduce28DeviceReduceSingleTileKernelINS2_10policy_hubIjyN4cuda3__47minimumIjEEE10Policy1000EPjPiiS8_ijNS5_3std3__410__identityEEEvT0_T1_T2_T3_T4_T6_,(.L_x_521 - _ZN3cub18CUB_300001_SM_10006detail6reduce28DeviceReduceSingleTileKernelINS2_10policy_hubIjyN4cuda3__47minimumIjEEE10Policy1000EPjPiiS8_ijNS5_3std3__410__identityEEEvT0_T1_T2_T3_T4_T6_)
        .other          _ZN3cub18CUB_300001_SM_10006detail6reduce28DeviceReduceSingleTileKernelINS2_10policy_hubIjyN4cuda3__47minimumIjEEE10Policy1000EPjPiiS8_ijNS5_3std3__410__identityEEEvT0_T1_T2_T3_T4_T6_,@"STO_CUDA_ENTRY STV_DEFAULT"
_ZN3cub18CUB_300001_SM_10006detail6reduce28DeviceReduceSingleTileKernelINS2_10policy_hubIjyN4cuda3__47minimumIjEEE10Policy1000EPjPiiS8_ijNS5_3std3__410__identityEEEvT0_T1_T2_T3_T4_T6_:
.text._ZN3cub18CUB_300001_SM_10006detail6reduce28DeviceReduceSingleTileKernelINS2_10policy_hubIjyN4cuda3__47minimumIjEEE10Policy1000EPjPiiS8_ijNS5_3std3__410__identityEEEvT0_T1_T2_T3_T4_T6_:
[----:B------:R-:W-:Y:S01]  /*0000*/  LDC R1, c[0x0][0x37c] ;  /* 0x0000df00ff017b82 */ /* 0x000fe20000000800 */
[----:B------:R-:W0:Y:S01]  /*0010*/  LDCU UR4, c[0x0][0x390] ;  /* 0x00007200ff0477ac */ /* 0x000e220008000800 */
[----:B------:R-:W1:Y:S01]  /*0020*/  LDCU.64 UR6, c[0x0][0x358] ;  /* 0x00006b00ff0677ac */ /* 0x000e620008000a00 */
[----:B0-----:R-:W-:-:S05]  /*0030*/  IMAD.U32 R2, RZ, RZ, UR4 ;  /* 0x00000004ff027e24 */ /* 0x001fca000f8e00ff */
[----:B------:R-:W-:-:S13]  /*0040*/  ISETP.NE.AND P0, PT, R2, RZ, PT ;  /* 0x000000ff0200720c */ /* 0x000fda0003f05270 */
[----:B-1----:R-:W-:Y:S05]  /*0050*/  @P0 BRA `(.L_x_0) ;  /* 0x00000000001c0947 */ /* 0x002fea0003800000 */
[----:B------:R-:W0:Y:S02]  /*0060*/  S2R R0, SR_TID.X ;  /* 0x0000000000007919 */ /* 0x000e240000002100 */
[----:B0-----:R-:W-:-:S13]  /*0070*/  ISETP.NE.AND P0, PT, R0, RZ, PT ;  /* 0x000000ff0000720c */ /* 0x001fda0003f05270 */
[----:B------:R-:W-:Y:S05]  /*0080*/  @P0 EXIT ;  /* 0x000000000000094d */ /* 0x000fea0003800000 */
[----:B------:R-:W0:Y:S08]  /*0090*/  LDC R5, c[0x0][0x398] ;  /* 0x0000e600ff057b82 */ /* 0x000e300000000800 */
[----:B------:R-:W0:Y:S02]  /*00a0*/  LDC.64 R2, c[0x0][0x388] ;  /* 0x0000e200ff027b82 */ /* 0x000e240000000a00 */
[----:B0-----:R-:W-:Y:S01]  /*00b0*/  STG.E desc[UR6][R2.64], R5 ;  /* 0x0000000502007986 */ /* 0x001fe2000c101906 */
[----:B------:R-:W-:Y:S05]  /*00c0*/  EXIT ;  /* 0x000000000000794d */ /* 0x000fea0003800000 */
.L_x_0:
[----:B------:R-:W0:Y:S01]  /*00d0*/  LDCU UR4, c[0x0][0x380] ;  /* 0x00007000ff0477ac */ /* 0x000e220008000800 */
[----:B------:R-:W-:Y:S01]  /*00e0*/  BSSY.RECONVERGENT B0, `(.L_x_1) ;  /* 0x000036c000007945 */ /* 0x000fe20003800200 */
[----:B0-----:R-:W-:-:S09]  /*00f0*/  ULOP3.LUT UP0, URZ, UR4, 0xf, URZ, 0xc0, !UPT ;  /* 0x0000000f04ff7892 */ /* 0x001fd2000f80c0ff */
[----:B------:R-:W-:Y:S05]  /*0100*/  BRA.U UP0, `(.L_x_2) ;  /* 0x0000001900a47547 */ /* 0x000fea000b800000 */
[----:B------:R-:W-:-:S13]  /*0110*/  ISETP.GT.AND P0, PT, R2, 0xfff, PT ;  /* 0x00000fff0200780c */ /* 0x000fda0003f04270 */
[----:B------:R-:W-:Y:S05]  /*0120*/  @P0 BRA `(.L_x_3) ;  /* 0x0000000c00640947 */ /* 0x000fea0003800000 */
[----:B------:R-:W0:Y:S01]  /*0130*/  S2R R3, SR_TID.X ;  /* 0x0000000000037919 */ /* 0x000e220000002100 */
[----:B------:R-:W-:Y:S01]  /*0140*/  BSSY.RECONVERGENT B1, `(.L_x_4) ;  /* 0x0000009000017945 */ /* 0x000fe20003800200 */
[----:B------:R-:W-:Y:S01]  /*0150*/  IMAD.MOV.U32 R0, RZ, RZ, RZ ;  /* 0x000000ffff007224 */ /* 0x000fe200078e00ff */
[----:B0-----:R-:W-:Y:S01]  /*0160*/  ISETP.GE.AND P0, PT, R3, R2, PT ;  /* 0x000000020300720c */ /* 0x001fe20003f06270 */
[----:B------:R-:W-:-:S12]  /*0170*/  IMAD.MOV.U32 R11, RZ, RZ, R3 ;  /* 0x000000ffff0b7224 */ /* 0x000fd800078e0003 */
[----:B------:R-:W-:Y:S05]  /*0180*/  @P0 BRA `(.L_x_5) ;  /* 0x0000000000100947 */ /* 0x000fea0003800000 */
[----:B------:R-:W0:Y:S02]  /*0190*/  LDC.64 R4, c[0x0][0x380] ;  /* 0x0000e000ff047b82 */ /* 0x000e240000000a00 */
[----:B0-----:R-:W-:-:S05]  /*01a0*/  IMAD.WIDE.U32 R4, R3, 0x4, R4 ;  /* 0x0000000403047825 */ /* 0x001fca00078e0004 */
[----:B------:R0:W5:Y:S01]  /*01b0*/  LDG.E.CONSTANT R0, desc[UR6][R4.64] ;  /* 0x0000000604007981 */ /* 0x000162000c1e9900 */
[----:B------:R-:W-:-:S07]  /*01c0*/  VIADD R11, R3, 0x100 ;  /* 0x00000100030b7836 */ /* 0x000fce0000000000 */
.L_x_5:
[----:B------:R-:W-:Y:S05]  /*01d0*/  BSYNC.RECONVERGENT B1 ;  /* 0x0000000000017941 */ /* 0x000fea0003800200 */
.L_x_4:
[----:B------:R-:W-:Y:S01]  /*01e0*/  ISETP.GE.AND P0, PT, R11, R2, PT ;  /* 0x000000020b00720c */ /* 0x000fe20003f06270 */
[----:B------:R-:W-:-:S12]  /*01f0*/  BSSY.RECONVERGENT B1, `(.L_x_6) ;  /* 0x0000066000017945 */ /* 0x000fd80003800200 */
[----:B------:R-:W-:Y:S05]  /*0200*/  @P0 BRA `(.L_x_7) ;  /* 0x0000000400900947 */ /* 0x000fea0003800000 */
[----:B0-----:R-:W-:Y:S01]  /*0210*/  LOP3.LUT R5, RZ, R11, RZ, 0x33, !PT ;  /* 0x0000000bff057212 */ /* 0x001fe200078e33ff */
[----:B------:R-:W-:Y:S04]  /*0220*/  BSSY.RECONVERGENT B2, `(.L_x_8) ;  /* 0x0000015000027945 */ /* 0x000fe80003800200 */
[----:B------:R-:W-:-:S05]  /*0230*/  IMAD.IADD R6, R5, 0x1, R2 ;  /* 0x0000000105067824 */ /* 0x000fca00078e0202 */
[C---:B------:R-:W-:Y:S02]  /*0240*/  LOP3.LUT R4, R6.reuse, 0x300, RZ, 0xc0, !PT ;  /* 0x0000030006047812 */ /* 0x040fe400078ec0ff */
[----:B------:R-:W-:Y:S02]  /*0250*/  ISETP.GE.U32.AND P1, PT, R6, 0x300, PT ;  /* 0x000003000600780c */ /* 0x000fe40003f26070 */
[----:B------:R-:W-:-:S13]  /*0260*/  ISETP.NE.AND P0, PT, R4, 0x300, PT ;  /* 0x000003000400780c */ /* 0x000fda0003f05270 */
[----:B------:R-:W-:Y:S05]  /*0270*/  @!P0 BRA `(.L_x_9) ;  /* 0x00000000003c8947 */ /* 0x000fea0003800000 */
[----:B------:R-:W0:Y:S01]  /*0280*/  LDC.64 R4, c[0x0][0x380] ;  /* 0x0000e000ff047b82 */ /* 0x000e220000000a00 */
[----:B------:R-:W-:-:S04]  /*0290*/  LEA.HI R6, R6, 0x1, RZ, 0x18 ;  /* 0x0000000106067811 */ /* 0x000fc800078fc0ff */
[----:B------:R-:W-:-:S05]  /*02a0*/  LOP3.LUT R6, R6, 0x3, RZ, 0xc0, !PT ;  /* 0x0000000306067812 */ /* 0x000fca00078ec0ff */
[----:B------:R-:W-:Y:S02]  /*02b0*/  IMAD.MOV R6, RZ, RZ, -R6 ;  /* 0x000000ffff067224 */ /* 0x000fe400078e0a06 */
[----:B0-----:R-:W-:-:S04]  /*02c0*/  IMAD.WIDE.U32 R4, R11, 0x4, R4 ;  /* 0x000000040b047825 */ /* 0x001fc800078e0004 */
[----:B------:R-:W-:-:S07]  /*02d0*/  IMAD.MOV.U32 R7, RZ, RZ, R5 ;  /* 0x000000ffff077224 */ /* 0x000fce00078e0005 */
.L_x_10:
[----:B------:R-:W-:-:S06]  /*02e0*/  IMAD.MOV.U32 R5, RZ, RZ, R7 ;  /* 0x000000ffff057224 */ /* 0x000fcc00078e0007 */
[----:B------:R0:W2:Y:S01]  /*02f0*/  LDG.E.CONSTANT R5, desc[UR6][R4.64] ;  /* 0x0000000604057981 */ /* 0x0000a2000c1e9900 */
[----:B------:R-:W-:Y:S02]  /*0300*/  VIADD R6, R6, 0x1 ;  /* 0x0000000106067836 */ /* 0x000fe40000000000 */
[----:B------:R-:W-:-:S03]  /*0310*/  VIADD R11, R11, 0x100 ;  /* 0x000001000b0b7836 */ /* 0x000fc60000000000 */
[----:B------:R-:W-:Y:S02]  /*0320*/  ISETP.NE.AND P0, PT, R6, RZ, PT ;  /* 0x000000ff0600720c */ /* 0x000fe40003f05270 */
[----:B0-----:R-:W-:-:S05]  /*0330*/  IADD3 R4, P2, PT, R4, 0x400, RZ ;  /* 0x0000040004047810 */ /* 0x001fca0007f5e0ff */
[----:B------:R-:W-:Y:S01]  /*0340*/  IMAD.X R7, RZ, RZ, R7, P2 ;  /* 0x000000ffff077224 */ /* 0x000fe200010e0607 */
[----:B--2--5:R-:W-:-:S05]  /*0350*/  VIMNMX.U32 R0, PT, PT, R5, R0, PT ;  /* 0x0000000005007248 */ /* 0x024fca0003fe0000 */
[----:B------:R-:W-:Y:S05]  /*0360*/  @P0 BRA `(.L_x_10) ;  /* 0xfffffffc00dc0947 */ /* 0x000fea000383ffff */
.L_x_9:
[----:B------:R-:W-:Y:S05]  /*0370*/  BSYNC.RECONVERGENT B2 ;  /* 0x0000000000027941 */ /* 0x000fea0003800200 */
.L_x_8:
[----:B------:R-:W-:Y:S05]  /*0380*/  @!P1 BRA `(.L_x_7) ;  /* 0x0000000400309947 */ /* 0x000fea0003800000 */
[----:B------:R-:W-:Y:S01]  /*0390*/  IMAD.IADD R4, R2, 0x1, -R11 ;  /* 0x0000000102047824 */ /* 0x000fe200078e0a0b */
[----:B------:R-:W-:Y:S01]  /*03a0*/  BSSY.RECONVERGENT B2, `(.L_x_11) ;  /* 0x0000029000027945 */ /* 0x000fe20003800200 */
[----:B------:R-:W-:-:S03]  /*03b0*/  PLOP3.LUT P0, PT, PT, PT, PT, 0x80, 0x8 ;  /* 0x000000000008781c */ /* 0x000fc60003f0f070 */
[----:B------:R-:W-:-:S13]  /*03c0*/  ISETP.GT.AND P1, PT, R4, 0xc00, PT ;  /* 0x00000c000400780c */ /* 0x000fda0003f24270 */
[----:B------:R-:W-:Y:S05]  /*03d0*/  @!P1 BRA `(.L_x_12) ;  /* 0x0000000000949947 */ /* 0x000fea0003800000 */
[----:B------:R-:W-:Y:S01]  /*03e0*/  PLOP3.LUT P0, PT, PT, PT, PT, 0x8, 0x80 ;  /* 0x000000000080781c */ /* 0x000fe20003f0e170 */
[----:B------:R-:W-:-:S12]  /*03f0*/  VIADD R10, R2, 0xfffff400 ;  /* 0xfffff400020a7836 */ /* 0x000fd80000000000 */
.L_x_13:
[----:B------:R-:W0:Y:S01]  /*0400*/  LDC.64 R6, c[0x0][0x380] ;  /* 0x0000e000ff067b82 */ /* 0x000e220000000a00 */
[C---:B------:R-:W-:Y:S02]  /*0410*/  VIADD R9, R11.reuse, 0x400 ;  /* 0x000004000b097836 */ /* 0x040fe40000000000 */
[C---:B------:R-:W-:Y:S02]  /*0420*/  VIADD R5, R11.reuse, 0x800 ;  /* 0x000008000b057836 */ /* 0x040fe40000000000 */
[----:B0-----:R-:W-:-:S05]  /*0430*/  IMAD.WIDE R22, R11, 0x4, R6 ;  /* 0x000000040b167825 */ /* 0x001fca00078e0206 */
[----:B------:R-:W2:Y:S01]  /*0440*/  LDG.E.CONSTANT R12, desc[UR6][R22.64] ;  /* 0x00000006160c7981 */ /* 0x000ea2000c1e9900 */
[----:B------:R-:W-:-:S03]  /*0450*/  IMAD.WIDE R8, R9, 0x4, R6 ;  /* 0x0000000409087825 */ /* 0x000fc600078e0206 */
[----:B------:R-:W2:Y:S04]  /*0460*/  LDG.E.CONSTANT R13, desc[UR6][R22.64+0x400] ;  /* 0x00040006160d7981 */ /* 0x000ea8000c1e9900 */
[----:B------:R-:W3:Y:S04]  /*0470*/  LDG.E.CONSTANT R14, desc[UR6][R22.64+0x800] ;  /* 0x00080006160e7981 */ /* 0x000ee8000c1e9900 */
[----:B------:R-:W3:Y:S01]  /*0480*/  LDG.E.CONSTANT R21, desc[UR6][R22.64+0xc00] ;  /* 0x000c000616157981 */ /* 0x000ee2000c1e9900 */
[----:B------:R-:W-:-:S03]  /*0490*/  IMAD.WIDE R4, R5, 0x4, R6 ;  /* 0x0000000405047825 */ /* 0x000fc600078e0206 */
[----:B------:R-:W4:Y:S04]  /*04a0*/  LDG.E.CONSTANT R17, desc[UR6][R8.64] ;  /* 0x0000000608117981 */ /* 0x000f28000c1e9900 */
[----:B------:R-:W4:Y:S01]  /*04b0*/  LDG.E.CONSTANT R16, desc[UR6][R8.64+0x400] ;  /* 0x0004000608107981 */ /* 0x000f22000c1e9900 */
[----:B------:R-:W-:-:S03]  /*04c0*/  VIADD R25, R11, 0xc00 ;  /* 0x00000c000b197836 */ /* 0x000fc60000000000 */
[----:B------:R-:W4:Y:S04]  /*04d0*/  LDG.E.CONSTANT R15, desc[UR6][R8.64+0x800] ;  /* 0x00080006080f7981 */ /* 0x000f28000c1e9900 */
[----:B------:R-:W4:Y:S01]  /*04e0*/  LDG.E.CONSTANT R20, desc[UR6][R8.64+0xc00] ;  /* 0x000c000608147981 */ /* 0x000f22000c1e9900 */
[----:B------:R-:W-:-:S03]  /*04f0*/  IMAD.WIDE R6, R25, 0x4, R6 ;  /* 0x0000000419067825 */ /* 0x000fc600078e0206 */
[----:B------:R-:W4:Y:S04]  /*0500*/  LDG.E.CONSTANT R19, desc[UR6][R4.64] ;  /* 0x0000000604137981 */ /* 0x000f28000c1e9900 */
[----:B------:R-:W4:Y:S04]  /*0510*/  LDG.E.CONSTANT R18, desc[UR6][R4.64+0x400] ;  /* 0x0004000604127981 */ /* 0x000f28000c1e9900 */
[----:B------:R-:W4:Y:S04]  /*0520*/  LDG.E.CONSTANT R23, desc[UR6][R4.64+0x800] ;  /* 0x0008000604177981 */ /* 0x000f28000c1e9900 */
[----:B------:R-:W4:Y:S04]  /*0530*/  LDG.E.CONSTANT R24, desc[UR6][R4.64+0xc00] ;  /* 0x000c000604187981 */ /* 0x000f28000c1e9900 */
[----:B------:R-:W4:Y:S04]  /*0540*/  LDG.E.CONSTANT R25, desc[UR6][R6.64] ;  /* 0x0000000606197981 */ /* 0x000f28000c1e9900 */
[----:B------:R-:W4:Y:S04]  /*0550*/  LDG.E.CONSTANT R26, desc[UR6][R6.64+0x400] ;  /* 0x00040006061a7981 */ /* 0x000f28000c1e9900 */
[----:B------:R-:W4:Y:S04]  /*0560*/  LDG.E.CONSTANT R22, desc[UR6][R6.64+0x800] ;  /* 0x0008000606167981 */ /* 0x000f28000c1e9900 */
[----:B------:R-:W4:Y:S01]  /*0570*/  LDG.E.CONSTANT R27, desc[UR6][R6.64+0xc00] ;  /* 0x000c0006061b7981 */ /* 0x000f22000c1e9900 */
[----:B------:R-:W-:-:S05]  /*0580*/  VIADD R11, R11, 0x1000 ;  /* 0x000010000b0b7836 */ /* 0x000fca0000000000 */
[----:B------:R-:W-:Y:S02]  /*0590*/  ISETP.GE.AND P1, PT, R11, R10, PT ;  /* 0x0000000a0b00720c */ /* 0x000fe40003f26270 */
[----:B--2--5:R-:W-:-:S04]  /*05a0*/  VIMNMX3.U32 R12, R0, R12, R13, PT ;  /* 0x0000000c000c720f */ /* 0x024fc8000380000d */
[----:B---3--:R-:W-:-:S04]  /*05b0*/  VIMNMX3.U32 R12, R12, R14, R21, PT ;  /* 0x0000000e0c0c720f */ /* 0x008fc80003800015 */
[----:B----4-:R-:W-:-:S04]  /*05c0*/  VIMNMX3.U32 R12, R12, R17, R16, PT ;  /* 0x000000110c0c720f */ /* 0x010fc80003800010 */
[----:B------:R-:W-:-:S04]  /*05d0*/  VIMNMX3.U32 R12, R12, R15, R20, PT ;  /* 0x0000000f0c0c720f */ /* 0x000fc80003800014 */
[----:B------:R-:W-:-:S04]  /*05e0*/  VIMNMX3.U32 R12, R12, R19, R18, PT ;  /* 0x000000130c0c720f */ /* 0x000fc80003800012 */
[----:B------:R-:W-:-:S04]  /*05f0*/  VIMNMX3.U32 R12, R12, R23, R24, PT ;  /* 0x000000170c0c720f */ /* 0x000fc80003800018 */
[----:B------:R-:W-:-:S04]  /*0600*/  VIMNMX3.U32 R25, R12, R25, R26, PT ;  /* 0x000000190c19720f */ /* 0x000fc8000380001a */
[----:B------:R-:W-:Y:S01]  /*0610*/  VIMNMX3.U32 R0, R25, R22, R27, PT ;  /* 0x000000161900720f */ /* 0x000fe2000380001b */
[----:B------:R-:W-:Y:S06]  /*0620*/  @!P1 BRA `(.L_x_13) ;  /* 0xfffffffc00749947 */ /* 0x000fec000383ffff */
.L_x_12:
[----:B------:R-:W-:Y:S05]  /*0630*/  BSYNC.RECONVERGENT B2 ;  /* 0x0000000000027941 */ /* 0x000fea0003800200 */
.L_x_11:
[----:B------:R-:W-:Y:S01]  /*0640*/  IMAD.IADD R4, R2, 0x1, -R11 ;  /* 0x0000000102047824 */ /* 0x000fe200078e0a0b */
[----:B------:R-:W-:Y:S04]  /*0650*/  BSSY.RECONVERGENT B2, `(.L_x_14) ;  /* 0x0000015000027945 */ /* 0x000fe80003800200 */
[----:B------:R-:W-:-:S13]  /*0660*/  ISETP.GT.AND P1, PT, R4, 0x400, PT ;  /* 0x000004000400780c */ /* 0x000fda0003f24270 */
[----:B------:R-:W-:Y:S05]  /*0670*/  @!P1 BRA `(.L_x_15) ;  /* 0x0000000000489947 */ /* 0x000fea0003800000 */
[----:B------:R-:W0:Y:S01]  /*0680*/  LDC.64 R6, c[0x0][0x380] ;  /* 0x0000e000ff067b82 */ /* 0x000e220000000a00 */
[C---:B------:R-:W-:Y:S02]  /*0690*/  VIADD R13, R11.reuse, 0x400 ;  /* 0x000004000b0d7836 */ /* 0x040fe40000000000 */
[----:B0-----:R-:W-:-:S05]  /*06a0*/  IMAD.WIDE R4, R11, 0x4, R6 ;  /* 0x000000040b047825 */ /* 0x001fca00078e0206 */
[----:B------:R-:W2:Y:S01]  /*06b0*/  LDG.E.CONSTANT R9, desc[UR6][R4.64] ;  /* 0x0000000604097981 */ /* 0x000ea2000c1e9900 */
[----:B------:R-:W-:-:S03]  /*06c0*/  IMAD.WIDE R6, R13, 0x4, R6 ;  /* 0x000000040d067825 */ /* 0x000fc600078e0206 */
[----:B------:R-:W2:Y:S04]  /*06d0*/  LDG.E.CONSTANT R8, desc[UR6][R4.64+0x400] ;  /* 0x0004000604087981 */ /* 0x000ea8000c1e9900 */
[----:B------:R-:W3:Y:S04]  /*06e0*/  LDG.E.CONSTANT R13, desc[UR6][R4.64+0x800] ;  /* 0x00080006040d7981 */ /* 0x000ee8000c1e9900 */
[----:B------:R-:W3:Y:S04]  /*06f0*/  LDG.E.CONSTANT R10, desc[UR6][R4.64+0xc00] ;  /* 0x000c0006040a7981 */ /* 0x000ee8000c1e9900 */
[----:B------:R-:W4:Y:S04]  /*0700*/  LDG.E.CONSTANT R15, desc[UR6][R6.64] ;  /* 0x00000006060f7981 */ /* 0x000f28000c1e9900 */
[----:B------:R-:W4:Y:S04]  /*0710*/  LDG.E.CONSTANT R12, desc[UR6][R6.64+0x400] ;  /* 0x00040006060c7981 */ /* 0x000f28000c1e9900 */
[----:B------:R-:W4:Y:S04]  /*0720*/  LDG.E.CONSTANT R17, desc[UR6][R6.64+0x800] ;  /* 0x0008000606117981 */ /* 0x000f28000c1e9900 */
[----:B------:R-:W4:Y:S01]  /*0730*/  LDG.E.CONSTANT R14, desc[UR6][R6.64+0xc00] ;  /* 0x000c0006060e7981 */ /* 0x000f22000c1e9900 */
[----:B------:R-:W-:Y:S01]  /*0740*/  PLOP3.LUT P0, PT, PT, PT, PT, 0x8, 0x80 ;  /* 0x000000000080781c */ /* 0x000fe20003f0e170 */
[----:B------:R-:W-:Y:S01]  /*0750*/  VIADD R11, R11, 0x800 ;  /* 0x000008000b0b7836 */ /* 0x000fe20000000000 */
[----:B--2--5:R-:W-:-:S04]  /*0760*/  VIMNMX3.U32 R8, R0, R9, R8, PT ;  /* 0x000000090008720f */ /* 0x024fc80003800008 */
[----:B---3--:R-:W-:-:S04]  /*0770*/  VIMNMX3.U32 R8, R8, R13, R10, PT ;  /* 0x0000000d0808720f */ /* 0x008fc8000380000a */
[----:B----4-:R-:W-:-:S04]  /*0780*/  VIMNMX3.U32 R8, R8, R15, R12, PT ;  /* 0x0000000f0808720f */ /* 0x010fc8000380000c */
[----:B------:R-:W-:-:S07]  /*0790*/  VIMNMX3.U32 R0, R8, R17, R14, PT ;  /* 0x000000110800720f */ /* 0x000fce000380000e */
.L_x_15:
[----:B------:R-:W-:Y:S05]  /*07a0*/  BSYNC.RECONVERGENT B2 ;  /* 0x0000000000027941 */ /* 0x000fea0003800200 */
.L_x_14:
[----:B------:R-:W-:-:S13]  /*07b0*/  ISETP.LT.OR P0, PT, R11, R2, P0 ;  /* 0x000000020b00720c */ /* 0x000fda0000701670 */
[----:B------:R-:W-:Y:S05]  /*07c0*/  @!P0 BRA `(.L_x_7) ;  /* 0x0000000000208947 */ /* 0x000fea0003800000 */
[----:B------:R-:W0:Y:S02]  /*07d0*/  LDC.64 R4, c[0x0][0x380] ;  /* 0x0000e000ff047b82 */ /* 0x000e240000000a00 */
[----:B0-----:R-:W-:-:S05]  /*07e0*/  IMAD.WIDE R4, R11, 0x4, R4 ;  /* 0x000000040b047825 */ /* 0x001fca00078e0204 */
[----:B------:R-:W2:Y:S04]  /*07f0*/  LDG.E.CONSTANT R7, desc[UR6][R4.64] ;  /* 0x0000000604077981 */ /* 0x000ea8000c1e9900 */
[----:B------:R-:W2:Y:S04]  /*0800*/  LDG.E.CONSTANT R6, desc[UR6][R4.64+0x400] ;  /* 0x0004000604067981 */ /* 0x000ea8000c1e9900 */
[----:B------:R-:W3:Y:S04]  /*0810*/  LDG.E.CONSTANT R9, desc[UR6][R4.64+0x800] ;  /* 0x0008000604097981 */ /* 0x000ee8000c1e9900 */
[----:B------:R-:W3:Y:S01]  /*0820*/  LDG.E.CONSTANT R8, desc[UR6][R4.64+0xc00] ;  /* 0x000c000604087981 */ /* 0x000ee2000c1e9900 */
[----:B--2--5:R-:W-:-:S04]  /*0830*/  VIMNMX3.U32 R0, R0, R7, R6, PT ;  /* 0x000000070000720f */ /* 0x024fc80003800006 */
[----:B---3--:R-:W-:-:S07]  /*0840*/  VIMNMX3.U32 R0, R0, R9, R8, PT ;  /* 0x000000090000720f */ /* 0x008fce0003800008 */
.L_x_7:
[----:B------:R-:W-:Y:S05]  /*0850*/  BSYNC.RECONVERGENT B1 ;  /* 0x0000000000017941 */ /* 0x000fea0003800200 */
.L_x_6:
[----:B------:R-:W-:Y:S01]  /*0860*/  ISETP.GE.AND P0, PT, R2, 0x100, PT ;  /* 0x000001000200780c */ /* 0x000fe20003f06270 */
[----:B-----5:R-:W-:-:S12]  /*0870*/  IMAD.MOV.U32 R9, RZ, RZ, R0 ;  /* 0x000000ffff097224 */ /* 0x020fd800078e0000 */
[----:B------:R-:W-:Y:S05]  /*0880*/  @!P0 BRA `(.L_x_16) ;  /* 0x0000000000a08947 */ /* 0x000fea0003800000 */
[----:B------:R-:W1:Y:S01]  /*0890*/  S2R R6, SR_LANEID ;  /* 0x0000000000067919 */ /* 0x000e620000000000 */
[----:B------:R-:W2:Y:S02]  /*08a0*/  SHFL.DOWN PT, R0, R9, 0x1, 0x1f ;  /* 0x08201f0009007f89 */ /* 0x000ea400000e0000 */
[----:B--2---:R-:W-:Y:S02]  /*08b0*/  VIMNMX.U32 R0, PT, PT, R0, R9, PT ;  /* 0x0000000900007248 */ /* 0x004fe40003fe0000 */
[C---:B-1----:R-:W-:Y:S02]  /*08c0*/  ISETP.GT.AND P0, PT, R6.reuse, 0x1e, PT ;  /* 0x0000001e0600780c */ /* 0x042fe40003f04270 */
[C---:B------:R-:W-:Y:S02]  /*08d0*/  ISETP.NE.AND P1, PT, R6.reuse, RZ, PT ;  /* 0x000000ff0600720c */ /* 0x040fe40003f25270 */
[----:B------:R-:W-:Y:S02]  /*08e0*/  SEL R0, R9, R0, P0 ;  /* 0x0000000009007207 */ /* 0x000fe40000000000 */
[----:B------:R-:W-:-:S03]  /*08f0*/  ISETP.GT.AND P0, PT, R6, 0x1d, PT ;  /* 0x0000001d0600780c */ /* 0x000fc60003f04270 */
[----:B0-----:R-:W0:Y:S06]  /*0900*/  SHFL.DOWN PT, R5, R0, 0x2, 0x1f ;  /* 0x08401f0000057f89 */ /* 0x001e2c00000e0000 */
[----:B------:R-:W1:Y:S01]  /*0910*/  @!P1 S2R R7, SR_CgaCtaId ;  /* 0x0000000000079919 */ /* 0x000e620000008800 */
[----:B------:R-:W-:Y:S02]  /*0920*/  @!P1 MOV R4, 0x400 ;  /* 0x0000040000049802 */ /* 0x000fe40000000f00 */
[----:B------:R-:W-:-:S04]  /*0930*/  @!P1 SHF.R.U32.HI R2, RZ, 0x3, R3 ;  /* 0x00000003ff029819 */ /* 0x000fc80000011603 */
[----:B------:R-:W-:Y:S02]  /*0940*/  @!P1 LOP3.LUT R2, R2, 0x7c, RZ, 0xc0, !PT ;  /* 0x0000007c02029812 */ /* 0x000fe400078ec0ff */
[----:B0-----:R-:W-:Y:S02]  /*0950*/  @!P0 VIMNMX.U32 R0, PT, PT, R0, R5, PT ;  /* 0x0000000500008248 */ /* 0x001fe40003fe0000 */
[----:B------:R-:W-:-:S03]  /*0960*/  ISETP.GT.AND P0, PT, R6, 0x1b, PT ;  /* 0x0000001b0600780c */ /* 0x000fc60003f04270 */
[----:B------:R-:W0:Y:S01]  /*0970*/  SHFL.DOWN PT, R5, R0, 0x4, 0x1f ;  /* 0x08801f0000057f89 */ /* 0x000e2200000e0000 */
[----:B-1----:R-:W-:-:S05]  /*0980*/  @!P1 LEA R7, R7, R4, 0x18 ;  /* 0x0000000407079211 */ /* 0x002fca00078ec0ff */
[----:B------:R-:W-:-:S04]  /*0990*/  @!P1 IMAD.IADD R2, R2, 0x1, R7 ;  /* 0x0000000102029824 */ /* 0x000fc800078e0207 */
[----:B0-----:R-:W-:Y:S02]  /*09a0*/  @!P0 VIMNMX.U32 R0, PT, PT, R0, R5, PT ;  /* 0x0000000500008248 */ /* 0x001fe40003fe0000 */
[----:B------:R-:W-:-:S03]  /*09b0*/  ISETP.GT.AND P0, PT, R6, 0x17, PT ;  /* 0x000000170600780c */ /* 0x000fc60003f04270 */
[----:B------:R-:W0:Y:S10]  /*09c0*/  SHFL.DOWN PT, R5, R0, 0x8, 0x1f ;  /* 0x09001f0000057f89 */ /* 0x000e3400000e0000 */
[----:B0-----:R-:W-:-:S02]  /*09d0*/  @!P0 VIMNMX.U32 R0, PT, PT, R0, R5, PT ;  /* 0x0000000500008248 */ /* 0x001fc40003fe0000 */
[----:B------:R-:W-:-:S03]  /*09e0*/  ISETP.NE.AND P0, PT, R3, RZ, PT ;  /* 0x000000ff0300720c */ /* 0x000fc60003f05270 */
[----:B------:R-:W0:Y:S02]  /*09f0*/  SHFL.DOWN PT, R5, R0, 0x10, 0x1f ;  /* 0x0a001f0000057f89 */ /* 0x000e2400000e0000 */
[----:B0-----:R-:W-:-:S05]  /*0a00*/  VIMNMX.U32 R7, PT, PT, R0, R5, PT ;  /* 0x0000000500077248 */ /* 0x001fca0003fe0000 */
[----:B------:R0:W-:Y:S01]  /*0a10*/  @!P1 STS [R2+0x8], R7 ;  /* 0x0000080702009388 */ /* 0x0001e20000000800 */
[----:B------:R-:W-:Y:S01]  /*0a20*/  BAR.SYNC.DEFER_BLOCKING 0x0 ;  /* 0x0000000000007b1d */ /* 0x000fe20000010000 */
[----:B------:R-:W-:-:S04]  /*0a30*/  ISETP.GT.AND P1, PT, R6, 0xf, PT ;  /* 0x0000000f0600780c */ /* 0x000fc80003f24270 */
[----:B------:R-:W-:Y:S01]  /*0a40*/  SEL R5, R0, R7, P1 ;  /* 0x0000000700057207 */ /* 0x000fe20000800000 */
[----:B------:R-:W-:Y:S08]  /*0a50*/  @P0 BRA `(.L_x_17) ;  /* 0x0000002c00500947 */ /* 0x000ff00003800000 */
[----:B------:R-:W1:Y:S01]  /*0a60*/  S2UR UR5, SR_CgaCtaId ;  /* 0x00000000000579c3 */ /* 0x000e620000008800 */
[----:B------:R-:W-:Y:S02]  /*0a70*/  UMOV UR4, 0x400 ;  /* 0x0000040000047882 */ /* 0x000fe40000000000 */
[----:B-1----:R-:W-:-:S09]  /*0a80*/  ULEA UR4, UR5, UR4, 0x18 ;  /* 0x0000000405047291 */ /* 0x002fd2000f8ec0ff */
[----:B------:R-:W-:Y:S04]  /*0a90*/  LDS R0, [UR4+0xc] ;  /* 0x00000c04ff007984 */ /* 0x000fe80008000800 */
[----:B------:R-:W1:Y:S04]  /*0aa0*/  LDS.128 R8, [UR4+0x10] ;  /* 0x00001004ff087984 */ /* 0x000e680008000c00 */
[----:B0-----:R-:W0:Y:S01]  /*0ab0*/  LDS.64 R2, [UR4+0x20] ;  /* 0x00002004ff027984 */ /* 0x001e220008000a00 */
[----:B-1----:R-:W-:-:S04]  /*0ac0*/  VIMNMX3.U32 R0, R5, R0, R8, PT ;  /* 0x000000000500720f */ /* 0x002fc80003800008 */
[----:B------:R-:W-:-:S04]  /*0ad0*/  VIMNMX3.U32 R0, R0, R9, R10, PT ;  /* 0x000000090000720f */ /* 0x000fc8000380000a */
[----:B0-----:R-:W-:-:S04]  /*0ae0*/  VIMNMX3.U32 R0, R0, R11, R2, PT ;  /* 0x0000000b0000720f */ /* 0x001fc80003800002 */
[----:B------:R-:W-:Y:S01]  /*0af0*/  VIMNMX.U32 R5, PT, PT, R0, R3, PT ;  /* 0x0000000300057248 */ /* 0x000fe20003fe0000 */
[----:B------:R-:W-:Y:S06]  /*0b00*/  BRA `(.L_x_17) ;  /* 0x0000002c00247947 */ /* 0x000fec0003800000 */
.L_x_16:
[----:B------:R-:W1:Y:S01]  /*0b10*/  S2R R6, SR_LANEID ;  /* 0x0000000000067919 */ /* 0x000e620000000000 */
[----:B------:R-:W-:-:S04]  /*0b20*/  LOP3.LUT R0, R3, 0x3e0, RZ, 0xc0, !PT ;  /* 0x000003e003007812 */ /* 0x000fc800078ec0ff */
[----:B------:R-:W-:Y:S01]  /*0b30*/  LOP3.LUT R7, RZ, R0, RZ, 0x33, !PT ;  /* 0x00000000ff077212 */ /* 0x000fe200078e33ff */
[----:B0-----:R-:W-:-:S04]  /*0b40*/  VIADD R5, R0, 0x20 ;  /* 0x0000002000057836 */ /* 0x001fc80000000000 */
[----:B------:R-:W-:Y:S01]  /*0b50*/  IMAD.IADD R7, R7, 0x1, R2 ;  /* 0x0000000107077824 */ /* 0x000fe200078e0202 */
[----:B------:R-:W-:-:S04]  /*0b60*/  ISETP.GT.AND P0, PT, R5, R2, PT ;  /* 0x000000020500720c */ /* 0x000fc80003f04270 */
[----:B------:R-:W-:-:S05]  /*0b70*/  SEL R7, R7, 0x1f, P0 ;  /* 0x0000001f07077807 */ /* 0x000fca0000000000 */
[----:B------:R-:W0:Y:S01]  /*0b80*/  SHFL.DOWN PT, R0, R9, 0x1, R7 ;  /* 0x0820000009007989 */ /* 0x000e2200000e0007 */
[C---:B-1----:R-:W-:Y:S01]  /*0b90*/  ISETP.GE.AND P0, PT, R6.reuse, R7, PT ;  /* 0x000000070600720c */ /* 0x042fe20003f06270 */
[C---:B------:R-:W-:Y:S01]  /*0ba0*/  VIADD R4, R6.reuse, 0x2 ;  /* 0x0000000206047836 */ /* 0x040fe20000000000 */
[----:B------:R-:W-:-:S11]  /*0bb0*/  ISETP.NE.AND P1, PT, R6, RZ, PT ;  /* 0x000000ff0600720c */ /* 0x000fd60003f25270 */
[----:B0-----:R-:W-:Y:S02]  /*0bc0*/  @!P0 VIMNMX.U32 R9, PT, PT, R0, R9, PT ;  /* 0x0000000900098248 */ /* 0x001fe40003fe0000 */
[----:B------:R-:W-:Y:S01]  /*0bd0*/  ISETP.GT.AND P0, PT, R4, R7, PT ;  /* 0x000000070400720c */ /* 0x000fe20003f04270 */
[----:B------:R-:W-:Y:S01]  /*0be0*/  VIADD R4, R6, 0x4 ;  /* 0x0000000406047836 */ /* 0x000fe20000000000 */
[----:B------:R-:W0:Y:S01]  /*0bf0*/  @!P1 S2R R8, SR_CgaCtaId ;  /* 0x0000000000089919 */ /* 0x000e220000008800 */
[----:B------:R-:W-:Y:S01]  /*0c00*/  @!P1 MOV R5, 0x400 ;  /* 0x0000040000059802 */ /* 0x000fe20000000f00 */
[----:B------:R-:W1:Y:S09]  /*0c10*/  SHFL.DOWN PT, R0, R9, 0x2, R7 ;  /* 0x0840000009007989 */ /* 0x000e7200000e0007 */
[----:B-1----:R-:W-:-:S02]  /*0c20*/  @!P0 VIMNMX.U32 R9, PT, PT, R9, R0, PT ;  /* 0x0000000009098248 */ /* 0x002fc40003fe0000 */
[----:B------:R-:W-:Y:S01]  /*0c30*/  ISETP.GT.AND P0, PT, R4, R7, PT ;  /* 0x000000070400720c */ /* 0x000fe20003f04270 */
[----:B------:R-:W-:Y:S01]  /*0c40*/  VIADD R4, R6, 0x8 ;  /* 0x0000000806047836 */ /* 0x000fe20000000000 */
[----:B0-----:R-:W-:Y:S01]  /*0c50*/  @!P1 LEA R5, R8, R5, 0x18 ;  /* 0x0000000508059211 */ /* 0x001fe200078ec0ff */
[----:B------:R-:W0:Y:S10]  /*0c60*/  SHFL.DOWN PT, R0, R9, 0x4, R7 ;  /* 0x0880000009007989 */ /* 0x000e3400000e0007 */
[----:B0-----:R-:W-:-:S02]  /*0c70*/  @!P0 VIMNMX.U32 R9, PT, PT, R9, R0, PT ;  /* 0x0000000009098248 */ /* 0x001fc40003fe0000 */
[----:B------:R-:W-:Y:S01]  /*0c80*/  ISETP.GT.AND P0, PT, R4, R7, PT ;  /* 0x000000070400720c */ /* 0x000fe20003f04270 */
[----:B------:R-:W-:Y:S02]  /*0c90*/  VIADD R4, R6, 0x10 ;  /* 0x0000001006047836 */ /* 0x000fe40000000000 */
[----:B------:R-:W0:Y:S10]  /*0ca0*/  SHFL.DOWN PT, R0, R9, 0x8, R7 ;  /* 0x0900000009007989 */ /* 0x000e3400000e0007 */
[----:B0-----:R-:W-:-:S02]  /*0cb0*/  @!P0 VIMNMX.U32 R9, PT, PT, R9, R0, PT ;  /* 0x0000000009098248 */ /* 0x001fc40003fe0000 */
[----:B------:R-:W-:Y:S02]  /*0cc0*/  ISETP.GT.AND P0, PT, R4, R7, PT ;  /* 0x000000070400720c */ /* 0x000fe40003f04270 */
[----:B------:R-:W-:Y:S01]  /*0cd0*/  @!P1 SHF.R.U32.HI R4, RZ, 0x3, R3 ;  /* 0x00000003ff049819 */ /* 0x000fe20000011603 */
[----:B------:R-:W0:Y:S03]  /*0ce0*/  SHFL.DOWN PT, R0, R9, 0x10, R7 ;  /* 0x0a00000009007989 */ /* 0x000e2600000e0007 */
[----:B------:R-:W-:-:S05]  /*0cf0*/  @!P1 LOP3.LUT R4, R4, 0x7c, RZ, 0xc0, !PT ;  /* 0x0000007c04049812 */ /* 0x000fca00078ec0ff */
[----:B------:R-:W-:Y:S02]  /*0d00*/  @!P1 IMAD.IADD R4, R4, 0x1, R5 ;  /* 0x0000000104049824 */ /* 0x000fe400078e0205 */
[----:B0-----:R-:W-:Y:S02]  /*0d10*/  @!P0 VIMNMX.U32 R9, PT, PT, R9, R0, PT ;  /* 0x0000000009098248 */ /* 0x001fe40003fe0000 */
[----:B------:R-:W-:-:S03]  /*0d20*/  ISETP.NE.AND P0, PT, R3, RZ, PT ;  /* 0x000000ff0300720c */ /* 0x000fc60003f05270 */
[----:B------:R-:W-:-:S05]  /*0d30*/  IMAD.MOV.U32 R5, RZ, RZ, R9 ;  /* 0x000000ffff057224 */ /* 0x000fca00078e0009 */
[----:B------:R4:W-:Y:S01]  /*0d40*/  @!P1 STS [R4+0x8], R5 ;  /* 0x0000080504009388 */ /* 0x0009e20000000800 */
[----:B------:R-:W-:Y:S06]  /*0d50*/  BAR.SYNC.DEFER_BLOCKING 0x0 ;  /* 0x0000000000007b1d */ /* 0x000fec0000010000 */
[----:B------:R-:W-:Y:S05]  /*0d60*/  @P0 BRA `(.L_x_17) ;  /* 0x00000028008c0947 */ /* 0x000fea0003800000 */
[----:B------:R-:W0:Y:S01]  /*0d70*/  S2UR UR5, SR_CgaCtaId ;  /* 0x00000000000579c3 */ /* 0x000e220000008800 */
[----:B------:R-:W-:Y:S01]  /*0d80*/  UMOV UR4, 0x400 ;  /* 0x0000040000047882 */ /* 0x000fe20000000000 */
[C---:B------:R-:W-:Y:S02]  /*0d90*/  ISETP.GT.AND P2, PT, R2.reuse, 0x20, PT ;  /* 0x000000200200780c */ /* 0x040fe40003f44270 */
[C---:B------:R-:W-:Y:S02]  /*0da0*/  ISETP.GT.AND P4, PT, R2.reuse, 0x40, PT ;  /* 0x000000400200780c */ /* 0x040fe40003f84270 */
[C---:B------:R-:W-:Y:S02]  /*0db0*/  ISETP.GT.AND P3, PT, R2.reuse, 0x60, PT ;  /* 0x000000600200780c */ /* 0x040fe40003f64270 */
[----:B------:R-:W-:Y:S01]  /*0dc0*/  ISETP.GT.AND P1, PT, R2, 0x80, PT ;  /* 0x000000800200780c */ /* 0x000fe20003f24270 */
[----:B0-----:R-:W-:-:S09]  /*0dd0*/  ULEA UR4, UR5, UR4, 0x18 ;  /* 0x0000000405047291 */ /* 0x001fd2000f8ec0ff */
[----:B------:R-:W4:Y:S04]  /*0de0*/  LDS R0, [UR4+0xc] ;  /* 0x00000c04ff007984 */ /* 0x000f280008000800 */
[----:B------:R-:W0:Y:S04]  /*0df0*/  LDS.128 R8, [UR4+0x10] ;  /* 0x00001004ff087984 */ /* 0x000e280008000c00 */
[----:B------:R-:W1:Y:S01]  /*0e00*/  LDS.64 R6, [UR4+0x20] ;  /* 0x00002004ff067984 */ /* 0x000e620008000a00 */
[----:B----4-:R-:W-:Y:S02]  /*0e10*/  @P2 VIMNMX.U32 R5, PT, PT, R5, R0, PT ;  /* 0x0000000005052248 */ /* 0x010fe40003fe0000 */
[----:B------:R-:W-:-:S02]  /*0e20*/  ISETP.GT.AND P2, PT, R2, 0xa0, PT ;  /* 0x000000a00200780c */ /* 0x000fc40003f44270 */
[----:B0-----:R-:W-:Y:S02]  /*0e30*/  @P4 VIMNMX.U32 R5, PT, PT, R5, R8, PT ;  /* 0x0000000805054248 */ /* 0x001fe40003fe0000 */
[C---:B------:R-:W-:Y:S02]  /*0e40*/  ISETP.GT.AND P4, PT, R2.reuse, 0xc0, PT ;  /* 0x000000c00200780c */ /* 0x040fe40003f84270 */
[----:B------:R-:W-:Y:S02]  /*0e50*/  @P3 VIMNMX.U32 R5, PT, PT, R5, R9, PT ;  /* 0x0000000905053248 */ /* 0x000fe40003fe0000 */
[----:B------:R-:W-:Y:S02]  /*0e60*/  ISETP.GT.AND P3, PT, R2, 0xe0, PT ;  /* 0x000000e00200780c */ /* 0x000fe40003f64270 */
[----:B------:R-:W-:-:S04]  /*0e70*/  @P1 VIMNMX.U32 R5, PT, PT, R5, R10, PT ;  /* 0x0000000a05051248 */ /* 0x000fc80003fe0000 */
[----:B------:R-:W-:-:S04]  /*0e80*/  @P2 VIMNMX.U32 R5, PT, PT, R5, R11, PT ;  /* 0x0000000b05052248 */ /* 0x000fc80003fe0000 */
[----:B-1----:R-:W-:-:S04]  /*0e90*/  @P4 VIMNMX.U32 R5, PT, PT, R5, R6, PT ;  /* 0x0000000605054248 */ /* 0x002fc80003fe0000 */
[----:B------:R-:W-:Y:S01]  /*0ea0*/  @P3 VIMNMX.U32 R5, PT, PT, R5, R7, PT ;  /* 0x0000000705053248 */ /* 0x000fe20003fe0000 */
[----:B------:R-:W-:Y:S06]  /*0eb0*/  BRA `(.L_x_17) ;  /* 0x0000002800387947 */ /* 0x000fec0003800000 */
.L_x_3:
[----:B------:R-:W0:Y:S01]  /*0ec0*/  S2R R0, SR_TID.X ;  /* 0x0000000000007919 */ /* 0x000e220000002100 */
[----:B------:R-:W1:Y:S01]  /*0ed0*/  LDC.64 R20, c[0x0][0x380] ;  /* 0x0000e000ff147b82 */ /* 0x000e620000000a00 */
[----:B0-----:R-:W-:-:S04]  /*0ee0*/  IMAD.SHL.U32 R3, R0, 0x4, RZ ;  /* 0x0000000400037824 */ /* 0x001fc800078e00ff */
[----:B-1----:R-:W-:-:S05]  /*0ef0*/  IMAD.WIDE.U32 R20, R3, 0x4, R20 ;  /* 0x0000000403147825 */ /* 0x002fca00078e0014 */
[----:B------:R-:W2:Y:S04]  /*0f00*/  LDG.E.128.CONSTANT R4, desc[UR6][R20.64] ;  /* 0x0000000614047981 */ /* 0x000ea8000c1e9d00 */
[----:B------:R-:W3:Y:S04]  /*0f10*/  LDG.E.128.CONSTANT R8, desc[UR6][R20.64+0x1000] ;  /* 0x0010000614087981 */ /* 0x000ee8000c1e9d00 */
[----:B------:R-:W4:Y:S04]  /*0f20*/  LDG.E.128.CONSTANT R12, desc[UR6][R20.64+0x2000] ;  /* 0x00200006140c7981 */ /* 0x000f28000c1e9d00 */
[----:B------:R-:W5:Y:S01]  /*0f30*/  LDG.E.128.CONSTANT R16, desc[UR6][R20.64+0x3000] ;  /* 0x0030000614107981 */ /* 0x000f62000c1e9d00 */
[----:B------:R-:W-:Y:S01]  /*0f40*/  ISETP.GE.U32.AND P0, PT, R2, 0x2000, PT ;  /* 0x000020000200780c */ /* 0x000fe20003f06070 */
[----:B------:R-:W-:Y:S01]  /*0f50*/  IMAD.MOV.U32 R23, RZ, RZ, 0x1000 ;  /* 0x00001000ff177424 */ /* 0x000fe200078e00ff */
[----:B--2---:R-:W-:-:S02]  /*0f60*/  VIMNMX3.U32 R4, R4, R5, R6, PT ;  /* 0x000000050404720f */ /* 0x004fc40003800006 */
[----:B---3--:R-:W-:Y:S02]  /*0f70*/  VIMNMX3.U32 R7, R7, R8, R9, PT ;  /* 0x000000080707720f */ /* 0x008fe40003800009 */
[----:B----4-:R-:W-:Y:S02]  /*0f80*/  VIMNMX3.U32 R10, R10, R11, R12, PT ;  /* 0x0000000b0a0a720f */ /* 0x010fe4000380000c */
[----:B------:R-:W-:Y:S02]  /*0f90*/  VIMNMX3.U32 R13, R13, R14, R15, PT ;  /* 0x0000000e0d0d720f */ /* 0x000fe4000380000f */
[----:B-----5:R-:W-:Y:S02]  /*0fa0*/  VIMNMX3.U32 R18, R16, R17, R18, PT ;  /* 0x000000111012720f */ /* 0x020fe40003800012 */
[----:B------:R-:W-:Y:S02]  /*0fb0*/  VIMNMX3.U32 R4, R4, R7, R10, PT ;  /* 0x000000070404720f */ /* 0x000fe4000380000a */
[----:B------:R-:W-:-:S04]  /*0fc0*/  VIMNMX3.U32 R13, R13, R18, R19, PT ;  /* 0x000000120d0d720f */ /* 0x000fc80003800013 */
[----:B------:R-:W-:Y:S01]  /*0fd0*/  VIMNMX.U32 R3, PT, PT, R4, R13, PT ;  /* 0x0000000d04037248 */ /* 0x000fe20003fe0000 */
[----:B------:R-:W-:Y:S06]  /*0fe0*/  @!P0 BRA `(.L_x_18) ;  /* 0x0000000000608947 */ /* 0x000fec0003800000 */
[----:B------:R-:W0:Y:S01]  /*0ff0*/  LDC R24, c[0x0][0x390] ;  /* 0x0000e400ff187b82 */ /* 0x000e220000000800 */
[----:B------:R-:W-:Y:S02]  /*1000*/  VIADD R22, R2, 0xfffff000 ;  /* 0xfffff00002167836 */ /* 0x000fe40000000000 */
[----:B------:R-:W-:-:S07]  /*1010*/  IMAD.MOV.U32 R23, RZ, RZ, 0x1000 ;  /* 0x00001000ff177424 */ /* 0x000fce00078e00ff */
.L_x_20:
[----:B------:R-:W-:-:S05]  /*1020*/  IMAD.WIDE R26, R23, 0x4, R20 ;  /* 0x00000004171a7825 */ /* 0x000fca00078e0214 */
[----:B------:R-:W2:Y:S04]  /*1030*/  LDG.E.128.CONSTANT R4, desc[UR6][R26.64] ;  /* 0x000000061a047981 */ /* 0x000ea8000c1e9d00 */
[----:B------:R-:W3:Y:S04]  /*1040*/  LDG.E.128.CONSTANT R8, desc[UR6][R26.64+0x1000] ;  /* 0x001000061a087981 */ /* 0x000ee8000c1e9d00 */
[----:B------:R-:W4:Y:S04]  /*1050*/  LDG.E.128.CONSTANT R12, desc[UR6][R26.64+0x2000] ;  /* 0x002000061a0c7981 */ /* 0x000f28000c1e9d00 */
[----:B------:R-:W5:Y:S01]  /*1060*/  LDG.E.128.CONSTANT R16, desc[UR6][R26.64+0x3000] ;  /* 0x003000061a107981 */ /* 0x000f62000c1e9d00 */
[----:B0-----:R-:W-:Y:S01]  /*1070*/  IMAD.MOV.U32 R2, RZ, RZ, R24 ;  /* 0x000000ffff027224 */ /* 0x001fe200078e0018 */
[----:B--2---:R-:W-:-:S03]  /*1080*/  VIMNMX3.U32 R3, R3, R4, R5, PT ;  /* 0x000000040303720f */ /* 0x004fc60003800005 */
[----:B------:R-:W-:Y:S01]  /*1090*/  IMAD.IADD R4, R2, 0x1, -R23 ;  /* 0x0000000102047824 */ /* 0x000fe200078e0a17 */
[----:B---3--:R-:W-:-:S04]  /*10a0*/  VIMNMX3.U32 R6, R6, R7, R8, PT ;  /* 0x000000070606720f */ /* 0x008fc80003800008 */
[----:B------:R-:W-:Y:S02]  /*10b0*/  ISETP.GE.AND P0, PT, R4, 0x1000, PT ;  /* 0x000010000400780c */ /* 0x000fe40003f06270 */
[----:B------:R-:W-:Y:S02]  /*10c0*/  VIMNMX3.U32 R8, R9, R10, R11, PT ;  /* 0x0000000a0908720f */ /* 0x000fe4000380000b */
[----:B----4-:R-:W-:Y:S02]  /*10d0*/  VIMNMX3.U32 R12, R12, R13, R14, PT ;  /* 0x0000000d0c0c720f */ /* 0x010fe4000380000e */
[----:B-----5:R-:W-:Y:S02]  /*10e0*/  VIMNMX3.U32 R15, R15, R16, R17, PT ;  /* 0x000000100f0f720f */ /* 0x020fe40003800011 */
[----:B------:R-:W-:Y:S02]  /*10f0*/  VIMNMX.U32 R18, PT, PT, R18, R19, PT ;  /* 0x0000001312127248 */ /* 0x000fe40003fe0000 */
[----:B------:R-:W-:-:S02]  /*1100*/  VIMNMX3.U32 R3, R3, R6, R8, PT ;  /* 0x000000060303720f */ /* 0x000fc40003800008 */
[----:B------:R-:W-:-:S04]  /*1110*/  VIMNMX3.U32 R12, R12, R15, R18, PT ;  /* 0x0000000f0c0c720f */ /* 0x000fc80003800012 */
[----:B------:R-:W-:Y:S01]  /*1120*/  VIMNMX.U32 R3, PT, PT, R3, R12, PT ;  /* 0x0000000c03037248 */ /* 0x000fe20003fe0000 */
[----:B------:R-:W-:Y:S06]  /*1130*/  @!P0 BRA `(.L_x_19) ;  /* 0x0000000400fc8947 */ /* 0x000fec0003800000 */
[----:B------:R-:W-:-:S05]  /*1140*/  VIADD R23, R23, 0x1000 ;  /* 0x0000100017177836 */ /* 0x000fca0000000000 */
[----:B------:R-:W-:-:S13]  /*1150*/  ISETP.GT.AND P0, PT, R23, R22, PT ;  /* 0x000000161700720c */ /* 0x000fda0003f04270 */
[----:B------:R-:W-:Y:S05]  /*1160*/  @!P0 BRA `(.L_x_20) ;  /* 0xfffffffc00ac8947 */ /* 0x000fea000383ffff */
.L_x_18:
[----:B------:R-:W-:-:S13]  /*1170*/  ISETP.GE.AND P0, PT, R23, R2, PT ;  /* 0x000000021700720c */ /* 0x000fda0003f06270 */
[----:B------:R-:W-:Y:S05]  /*1180*/  @P0 BRA `(.L_x_19) ;  /* 0x0000000400e80947 */ /* 0x000fea0003800000 */
[----:B------:R-:W-:Y:S01]  /*1190*/  IMAD.IADD R11, R2, 0x1, -R23 ;  /* 0x00000001020b7824 */ /* 0x000fe200078e0a17 */
[----:B------:R-:W-:Y:S04]  /*11a0*/  BSSY.RECONVERGENT B1, `(.L_x_19) ;  /* 0x0000078000017945 */ /* 0x000fe80003800200 */
[----:B------:R-:W-:-:S13]  /*11b0*/  ISETP.GE.AND P0, PT, R0, R11, PT ;  /* 0x0000000b0000720c */ /* 0x000fda0003f06270 */
[----:B------:R-:W-:Y:S05]  /*11c0*/  @P0 BRA `(.L_x_21) ;  /* 0x0000000400d40947 */ /* 0x000fea0003800000 */
[----:B------:R-:W-:Y:S01]  /*11d0*/  LOP3.LUT R4, RZ, R0, RZ, 0x33, !PT ;  /* 0x00000000ff047212 */ /* 0x000fe200078e33ff */
[----:B------:R-:W-:Y:S03]  /*11e0*/  BSSY.RECONVERGENT B2, `(.L_x_22) ;  /* 0x0000015000027945 */ /* 0x000fe60003800200 */
[----:B------:R-:W-:-:S04]  /*11f0*/  IADD3 R4, PT, PT, -R23, R2, R4 ;  /* 0x0000000217047210 */ /* 0x000fc80007ffe104 */
[C---:B------:R-:W-:Y:S02]  /*1200*/  LOP3.LUT R2, R4.reuse, 0x300, RZ, 0xc0, !PT ;  /* 0x0000030004027812 */ /* 0x040fe400078ec0ff */
[----:B------:R-:W-:Y:S02]  /*1210*/  ISETP.GE.U32.AND P1, PT, R4, 0x300, PT ;  /* 0x000003000400780c */ /* 0x000fe40003f26070 */
[----:B------:R-:W-:Y:S01]  /*1220*/  ISETP.NE.AND P0, PT, R2, 0x300, PT ;  /* 0x000003000200780c */ /* 0x000fe20003f05270 */
[----:B------:R-:W-:-:S12]  /*1230*/  IMAD.MOV.U32 R2, RZ, RZ, R0 ;  /* 0x000000ffff027224 */ /* 0x000fd800078e0000 */
[----:B------:R-:W-:Y:S05]  /*1240*/  @!P0 BRA `(.L_x_23) ;  /* 0x0000000000388947 */ /* 0x000fea0003800000 */
[----:B------:R-:W0:Y:S01]  /*1250*/  LDC.64 R6, c[0x0][0x380] ;  /* 0x0000e000ff067b82 */ /* 0x000e220000000a00 */
[----:B------:R-:W-:Y:S01]  /*1260*/  LEA.HI R2, R4, 0x1, RZ, 0x18 ;  /* 0x0000000104027811 */ /* 0x000fe200078fc0ff */
[----:B------:R-:W-:-:S03]  /*1270*/  IMAD.IADD R9, R0, 0x1, R23 ;  /* 0x0000000100097824 */ /* 0x000fc600078e0217 */
[----:B------:R-:W-:Y:S01]  /*1280*/  LOP3.LUT R4, R2, 0x3, RZ, 0xc0, !PT ;  /* 0x0000000302047812 */ /* 0x000fe200078ec0ff */
[----:B------:R-:W-:-:S04]  /*1290*/  IMAD.MOV.U32 R2, RZ, RZ, R0 ;  /* 0x000000ffff027224 */ /* 0x000fc800078e0000 */
[----:B------:R-:W-:-:S07]  /*12a0*/  IMAD.MOV R8, RZ, RZ, -R4 ;  /* 0x000000ffff087224 */ /* 0x000fce00078e0a04 */
.L_x_24:
[----:B0-----:R-:W-:-:S06]  /*12b0*/  IMAD.WIDE.U32 R4, R9, 0x4, R6 ;  /* 0x0000000409047825 */ /* 0x001fcc00078e0006 */
[----:B------:R-:W2:Y:S01]  /*12c0*/  LDG.E.CONSTANT R4, desc[UR6][R4.64] ;  /* 0x0000000604047981 */ /* 0x000ea2000c1e9900 */
[----:B------:R-:W-:Y:S02]  /*12d0*/  VIADD R8, R8, 0x1 ;  /* 0x0000000108087836 */ /* 0x000fe40000000000 */
[----:B------:R-:W-:Y:S02]  /*12e0*/  VIADD R2, R2, 0x100 ;  /* 0x0000010002027836 */ /* 0x000fe40000000000 */
[----:B------:R-:W-:Y:S01]  /*12f0*/  VIADD R9, R9, 0x100 ;  /* 0x0000010009097836 */ /* 0x000fe20000000000 */
[----:B------:R-:W-:Y:S02]  /*1300*/  ISETP.NE.AND P0, PT, R8, RZ, PT ;  /* 0x000000ff0800720c */ /* 0x000fe40003f05270 */
[----:B--2---:R-:W-:-:S11]  /*1310*/  VIMNMX.U32 R3, PT, PT, R4, R3, PT ;  /* 0x0000000304037248 */ /* 0x004fd60003fe0000 */
[----:B------:R-:W-:Y:S05]  /*1320*/  @P0 BRA `(.L_x_24) ;  /* 0xfffffffc00e00947 */ /* 0x000fea000383ffff */
.L_x_23:
[----:B------:R-:W-:Y:S05]  /*1330*/  BSYNC.RECONVERGENT B2 ;  /* 0x0000000000027941 */ /* 0x000fea0003800200 */
.L_x_22:
[----:B------:R-:W-:Y:S05]  /*1340*/  @!P1 BRA `(.L_x_21) ;  /* 0x0000000400749947 */ /* 0x000fea0003800000 */
[----:B------:R-:W0:Y:S01]  /*1350*/  LDCU.64 UR4, c[0x0][0x380] ;  /* 0x00007000ff0477ac */ /* 0x000e220008000a00 */
[----:B------:R-:W-:Y:S01]  /*1360*/  IMAD.IADD R7, R11, 0x1, -R2 ;  /* 0x000000010b077824 */ /* 0x000fe200078e0a02 */
[C---:B------:R-:W-:Y:S01]  /*1370*/  IADD3 R5, P0, PT, R2.reuse, R23, RZ ;  /* 0x0000001702057210 */ /* 0x040fe20007f1e0ff */
[----:B------:R-:W-:Y:S01]  /*1380*/  BSSY.RECONVERGENT B2, `(.L_x_25) ;  /* 0x0000033000027945 */ /* 0x000fe20003800200 */
[----:B------:R-:W-:Y:S02]  /*1390*/  IMAD.IADD R13, R2, 0x1, R23 ;  /* 0x00000001020d7824 */ /* 0x000fe400078e0217 */
[----:B------:R-:W-:Y:S01]  /*13a0*/  ISETP.GT.AND P1, PT, R7, 0xc00, PT ;  /* 0x00000c000700780c */ /* 0x000fe20003f24270 */
[----:B------:R-:W-:Y:S01]  /*13b0*/  IMAD.X R6, RZ, RZ, RZ, P0 ;  /* 0x000000ffff067224 */ /* 0x000fe200000e06ff */
[----:B0-----:R-:W-:-:S04]  /*13c0*/  LEA R4, P0, R5, UR4, 0x2 ;  /* 0x0000000405047c11 */ /* 0x001fc8000f8010ff */
[----:B------:R-:W-:Y:S02]  /*13d0*/  LEA.HI.X R5, R5, UR5, R6, 0x2, P0 ;  /* 0x0000000505057c11 */ /* 0x000fe400080f1406 */
[----:B------:R-:W-:-:S05]  /*13e0*/  IADD3 R4, P0, PT, R4, 0x800, RZ ;  /* 0x0000080004047810 */ /* 0x000fca0007f1e0ff */
[----:B------:R-:W-:Y:S01]  /*13f0*/  IMAD.X R5, RZ, RZ, R5, P0 ;  /* 0x000000ffff057224 */ /* 0x000fe200000e0605 */
[----:B------:R-:W-:Y:S01]  /*1400*/  PLOP3.LUT P0, PT, PT, PT, PT, 0x80, 0x8 ;  /* 0x000000000008781c */ /* 0x000fe20003f0f070 */
[----:B------:R-:W-:-:S12]  /*1410*/  @!P1 BRA `(.L_x_26) ;  /* 0x0000000000a49947 */ /* 0x000fd80003800000 */
[----:B------:R-:W-:Y:S01]  /*1420*/  PLOP3.LUT P0, PT, PT, PT, PT, 0x8, 0x80 ;  /* 0x000000000080781c */ /* 0x000fe20003f0e170 */
[----:B------:R-:W-:-:S12]  /*1430*/  VIADD R15, R11, 0xfffff400 ;  /* 0xfffff4000b0f7836 */ /* 0x000fd80000000000 */
.L_x_27:
[----:B------:R-:W0:Y:S01]  /*1440*/  LDC.64 R6, c[0x0][0x380] ;  /* 0x0000e000ff067b82 */ /* 0x000e220000000a00 */
[C---:B------:R-:W-:Y:S01]  /*1450*/  VIADD R25, R13.reuse, 0x400 ;  /* 0x000004000d197836 */ /* 0x040fe20000000000 */
[----:B------:R-:W2:Y:S01]  /*1460*/  LDG.E.CONSTANT R10, desc[UR6][R4.64+-0x400] ;  /* 0xfffc0006040a7981 */ /* 0x000ea2000c1e9900 */
[----:B------:R-:W-:-:S03]  /*1470*/  VIADD R9, R13, 0x800 ;  /* 0x000008000d097836 */ /* 0x000fc60000000000 */
[----:B------:R-:W3:Y:S04]  /*1480*/  LDG.E.CONSTANT R21, desc[UR6][R4.64] ;  /* 0x0000000604157981 */ /* 0x000ee8000c1e9900 */
[----:B------:R-:W3:Y:S04]  /*1490*/  LDG.E.CONSTANT R18, desc[UR6][R4.64+0x400] ;  /* 0x0004000604127981 */ /* 0x000ee8000c1e9900 */
[----:B------:R-:W4:Y:S01]  /*14a0*/  LDG.E.CONSTANT R16, desc[UR6][R4.64+0xc00] ;  /* 0x000c000604107981 */ /* 0x000f22000c1e9900 */
[----:B------:R-:W-:-:S03]  /*14b0*/  VIADD R27, R13, 0xc00 ;  /* 0x00000c000d1b7836 */ /* 0x000fc60000000000 */
[----:B------:R-:W5:Y:S04]  /*14c0*/  LDG.E.CONSTANT R17, desc[UR6][R4.64+0x1000] ;  /* 0x0010000604117981 */ /* 0x000f68000c1e9900 */
[----:B------:R-:W5:Y:S01]  /*14d0*/  LDG.E.CONSTANT R14, desc[UR6][R4.64+0x1400] ;  /* 0x00140006040e7981 */ /* 0x000f62000c1e9900 */
[----:B0-----:R-:W-:-:S03]  /*14e0*/  IMAD.WIDE.U32 R22, R13, 0x4, R6 ;  /* 0x000000040d167825 */ /* 0x001fc600078e0006 */
[----:B------:R-:W5:Y:S04]  /*14f0*/  LDG.E.CONSTANT R20, desc[UR6][R4.64+0x1c00] ;  /* 0x001c000604147981 */ /* 0x000f68000c1e9900 */
[----:B------:R-:W2:Y:S01]  /*1500*/  LDG.E.CONSTANT R12, desc[UR6][R22.64] ;  /* 0x00000006160c7981 */ /* 0x000ea2000c1e9900 */
[----:B------:R-:W-:-:S05]  /*1510*/  IMAD.WIDE.U32 R24, R25, 0x4, R6 ;  /* 0x0000000419187825 */ /* 0x000fca00078e0006 */
[----:B------:R-:W4:Y:S01]  /*1520*/  LDG.E.CONSTANT R19, desc[UR6][R24.64] ;  /* 0x0000000618137981 */ /* 0x000f22000c1e9900 */
[----:B------:R-:W-:-:S03]  /*1530*/  IMAD.WIDE.U32 R8, R9, 0x4, R6 ;  /* 0x0000000409087825 */ /* 0x000fc600078e0006 */
[----:B------:R-:W5:Y:S01]  /*1540*/  LDG.E.CONSTANT R23, desc[UR6][R4.64+0x2000] ;  /* 0x0020000604177981 */ /* 0x000f62000c1e9900 */
[----:B------:R-:W-:-:S03]  /*1550*/  IMAD.WIDE.U32 R6, R27, 0x4, R6 ;  /* 0x000000041b067825 */ /* 0x000fc600078e0006 */
[----:B------:R-:W5:Y:S04]  /*1560*/  LDG.E.CONSTANT R9, desc[UR6][R8.64] ;  /* 0x0000000608097981 */ /* 0x000f68000c1e9900 */
[----:B------:R-:W5:Y:S04]  /*1570*/  LDG.E.CONSTANT R22, desc[UR6][R4.64+0x2400] ;  /* 0x0024000604167981 */ /* 0x000f68000c1e9900 */
[----:B------:R0:W5:Y:S04]  /*1580*/  LDG.E.CONSTANT R6, desc[UR6][R6.64] ;  /* 0x0000000606067981 */ /* 0x000168000c1e9900 */
[----:B------:R-:W5:Y:S04]  /*1590*/  LDG.E.CONSTANT R25, desc[UR6][R4.64+0x2c00] ;  /* 0x002c000604197981 */ /* 0x000f68000c1e9900 */
[----:B------:R-:W5:Y:S04]  /*15a0*/  LDG.E.CONSTANT R27, desc[UR6][R4.64+0x3000] ;  /* 0x00300006041b7981 */ /* 0x000f68000c1e9900 */
[----:B------:R1:W5:Y:S01]  /*15b0*/  LDG.E.CONSTANT R24, desc[UR6][R4.64+0x3400] ;  /* 0x0034000604187981 */ /* 0x000362000c1e9900 */
[----:B------:R-:W-:-:S05]  /*15c0*/  VIADD R2, R2, 0x1000 ;  /* 0x0000100002027836 */ /* 0x000fca0000000000 */
[----:B------:R-:W-:Y:S02]  /*15d0*/  ISETP.GE.AND P1, PT, R2, R15, PT ;  /* 0x0000000f0200720c */ /* 0x000fe40003f26270 */
[----:B0-----:R-:W-:Y:S01]  /*15e0*/  IADD3 R7, P2, PT, R4, 0x4000, RZ ;  /* 0x0000400004077810 */ /* 0x001fe20007f5e0ff */
[----:B------:R-:W-:-:S04]  /*15f0*/  VIADD R13, R13, 0x1000 ;  /* 0x000010000d0d7836 */ /* 0x000fc80000000000 */
[----:B-1----:R-:W-:Y:S02]  /*1600*/  IMAD.X R5, RZ, RZ, R5, P2 ;  /* 0x000000ffff057224 */ /* 0x002fe400010e0605 */
[----:B------:R-:W-:Y:S01]  /*1610*/  IMAD.MOV.U32 R4, RZ, RZ, R7 ;  /* 0x000000ffff047224 */ /* 0x000fe200078e0007 */
[----:B--2---:R-:W-:-:S04]  /*1620*/  VIMNMX3.U32 R10, R3, R12, R10, PT ;  /* 0x0000000c030a720f */ /* 0x004fc8000380000a */
[----:B---3--:R-:W-:-:S04]  /*1630*/  VIMNMX3.U32 R10, R10, R21, R18, PT ;  /* 0x000000150a0a720f */ /* 0x008fc80003800012 */
[----:B----4-:R-:W-:-:S04]  /*1640*/  VIMNMX3.U32 R10, R10, R19, R16, PT ;  /* 0x000000130a0a720f */ /* 0x010fc80003800010 */
[----:B-----5:R-:W-:-:S04]  /*1650*/  VIMNMX3.U32 R10, R10, R17, R14, PT ;  /* 0x000000110a0a720f */ /* 0x020fc8000380000e */
[----:B------:R-:W-:-:S04]  /*1660*/  VIMNMX3.U32 R9, R10, R9, R20, PT ;  /* 0x000000090a09720f */ /* 0x000fc80003800014 */
[----:B------:R-:W-:-:S04]  /*1670*/  VIMNMX3.U32 R9, R9, R23, R22, PT ;  /* 0x000000170909720f */ /* 0x000fc80003800016 */
[----:B------:R-:W-:-:S04]  /*1680*/  VIMNMX3.U32 R6, R9, R6, R25, PT ;  /* 0x000000060906720f */ /* 0x000fc80003800019 */
[----:B------:R-:W-:Y:S01]  /*1690*/  VIMNMX3.U32 R3, R6, R27, R24, PT ;  /* 0x0000001b0603720f */ /* 0x000fe20003800018 */
[----:B------:R-:W-:Y:S06]  /*16a0*/  @!P1 BRA `(.L_x_27) ;  /* 0xfffffffc00649947 */ /* 0x000fec000383ffff */
.L_x_26:
[----:B------:R-:W-:Y:S05]  /*16b0*/  BSYNC.RECONVERGENT B2 ;  /* 0x0000000000027941 */ /* 0x000fea0003800200 */
.L_x_25:
[----:B------:R-:W-:Y:S01]  /*16c0*/  IMAD.IADD R6, R11, 0x1, -R2 ;  /* 0x000000010b067824 */ /* 0x000fe200078e0a02 */
[----:B------:R-:W-:Y:S04]  /*16d0*/  BSSY.RECONVERGENT B2, `(.L_x_28) ;  /* 0x000001a000027945 */ /* 0x000fe80003800200 */
[----:B------:R-:W-:-:S13]  /*16e0*/  ISETP.GT.AND P1, PT, R6, 0x400, PT ;  /* 0x000004000600780c */ /* 0x000fda0003f24270 */
[----:B------:R-:W-:Y:S05]  /*16f0*/  @!P1 BRA `(.L_x_29) ;  /* 0x00000000005c9947 */ /* 0x000fea0003800000 */
[----:B------:R-:W0:Y:S01]  /*1700*/  LDC.64 R8, c[0x0][0x380] ;  /* 0x0000e000ff087b82 */ /* 0x000e220000000a00 */
[C---:B------:R-:W-:Y:S01]  /*1710*/  VIADD R15, R13.reuse, 0x400 ;  /* 0x000004000d0f7836 */ /* 0x040fe20000000000 */
[----:B------:R-:W2:Y:S04]  /*1720*/  LDG.E.CONSTANT R10, desc[UR6][R4.64+-0x400] ;  /* 0xfffc0006040a7981 */ /* 0x000ea8000c1e9900 */
[----:B------:R-:W3:Y:S04]  /*1730*/  LDG.E.CONSTANT R12, desc[UR6][R4.64+0x400] ;  /* 0x00040006040c7981 */ /* 0x000ee8000c1e9900 */
[----:B------:R-:W4:Y:S04]  /*1740*/  LDG.E.CONSTANT R14, desc[UR6][R4.64+0xc00] ;  /* 0x000c0006040e7981 */ /* 0x000f28000c1e9900 */
[----:B------:R-:W5:Y:S04]  /*1750*/  LDG.E.CONSTANT R17, desc[UR6][R4.64+0x1000] ;  /* 0x0010000604117981 */ /* 0x000f68000c1e9900 */
[----:B------:R1:W5:Y:S01]  /*1760*/  LDG.E.CONSTANT R16, desc[UR6][R4.64+0x1400] ;  /* 0x0014000604107981 */ /* 0x000362000c1e9900 */
[----:B0-----:R-:W-:-:S04]  /*1770*/  IMAD.WIDE.U32 R6, R13, 0x4, R8 ;  /* 0x000000040d067825 */ /* 0x001fc800078e0008 */
[----:B------:R-:W-:Y:S02]  /*1780*/  IMAD.WIDE.U32 R8, R15, 0x4, R8 ;  /* 0x000000040f087825 */ /* 0x000fe400078e0008 */
[----:B------:R-:W2:Y:S04]  /*1790*/  LDG.E.CONSTANT R6, desc[UR6][R6.64] ;  /* 0x0000000606067981 */ /* 0x000ea8000c1e9900 */
[----:B------:R-:W3:Y:S04]  /*17a0*/  LDG.E.CONSTANT R15, desc[UR6][R4.64] ;  /* 0x00000006040f7981 */ /* 0x000ee8000c1e9900 */
[----:B------:R-:W4:Y:S01]  /*17b0*/  LDG.E.CONSTANT R9, desc[UR6][R8.64] ;  /* 0x0000000608097981 */ /* 0x000f22000c1e9900 */
[----:B------:R-:W-:Y:S01]  /*17c0*/  PLOP3.LUT P0, PT, PT, PT, PT, 0x8, 0x80 ;  /* 0x000000000080781c */ /* 0x000fe20003f0e170 */
[----:B------:R-:W-:-:S02]  /*17d0*/  VIADD R2, R2, 0x800 ;  /* 0x0000080002027836 */ /* 0x000fc40000000000 */
[----:B------:R-:W-:Y:S01]  /*17e0*/  VIADD R13, R13, 0x800 ;  /* 0x000008000d0d7836 */ /* 0x000fe20000000000 */
[----:B--2---:R-:W-:Y:S02]  /*17f0*/  VIMNMX3.U32 R10, R3, R6, R10, PT ;  /* 0x00000006030a720f */ /* 0x004fe4000380000a */
[----:B------:R-:W-:Y:S02]  /*1800*/  IADD3 R6, P1, PT, R4, 0x2000, RZ ;  /* 0x0000200004067810 */ /* 0x000fe40007f3e0ff */
[----:B---3--:R-:W-:-:S03]  /*1810*/  VIMNMX3.U32 R10, R10, R15, R12, PT ;  /* 0x0000000f0a0a720f */ /* 0x008fc6000380000c */
[----:B------:R-:W-:Y:S01]  /*1820*/  IMAD.X R7, RZ, RZ, R5, P1 ;  /* 0x000000ffff077224 */ /* 0x000fe200008e0605 */
[----:B----4-:R-:W-:Y:S01]  /*1830*/  VIMNMX3.U32 R10, R10, R9, R14, PT ;  /* 0x000000090a0a720f */ /* 0x010fe2000380000e */
[----:B-1----:R-:W-:Y:S02]  /*1840*/  IMAD.MOV.U32 R4, RZ, RZ, R6 ;  /* 0x000000ffff047224 */ /* 0x002fe400078e0006 */
[----:B------:R-:W-:Y:S01]  /*1850*/  IMAD.MOV.U32 R5, RZ, RZ, R7 ;  /* 0x000000ffff057224 */ /* 0x000fe200078e0007 */
[----:B-----5:R-:W-:-:S07]  /*1860*/  VIMNMX3.U32 R3, R10, R17, R16, PT ;  /* 0x000000110a03720f */ /* 0x020fce0003800010 */
.L_x_29:
[----:B------:R-:W-:Y:S05]  /*1870*/  BSYNC.RECONVERGENT B2 ;  /* 0x0000000000027941 */ /* 0x000fea0003800200 */
.L_x_28:
[----:B------:R-:W-:-:S13]  /*1880*/  ISETP.LT.OR P0, PT, R2, R11, P0 ;  /* 0x0000000b0200720c */ /* 0x000fda0000701670 */
[----:B------:R-:W-:Y:S05]  /*1890*/  @!P0 BRA `(.L_x_21) ;  /* 0x0000000000208947 */ /* 0x000fea0003800000 */
[----:B------:R-:W0:Y:S01]  /*18a0*/  LDC.64 R6, c[0x0][0x380] ;  /* 0x0000e000ff067b82 */ /* 0x000e220000000a00 */
[----:B------:R-:W2:Y:S04]  /*18b0*/  LDG.E.CONSTANT R2, desc[UR6][R4.64+-0x400] ;  /* 0xfffc000604027981 */ /* 0x000ea8000c1e9900 */
[----:B------:R-:W3:Y:S04]  /*18c0*/  LDG.E.CONSTANT R9, desc[UR6][R4.64] ;  /* 0x0000000604097981 */ /* 0x000ee8000c1e9900 */
[----:B------:R-:W3:Y:S01]  /*18d0*/  LDG.E.CONSTANT R8, desc[UR6][R4.64+0x400] ;  /* 0x0004000604087981 */ /* 0x000ee2000c1e9900 */
[----:B0-----:R-:W-:-:S06]  /*18e0*/  IMAD.WIDE.U32 R6, R13, 0x4, R6 ;  /* 0x000000040d067825 */ /* 0x001fcc00078e0006 */
[----:B------:R-:W2:Y:S02]  /*18f0*/  LDG.E.CONSTANT R6, desc[UR6][R6.64] ;  /* 0x0000000606067981 */ /* 0x000ea4000c1e9900 */
[----:B--2---:R-:W-:-:S04]  /*1900*/  VIMNMX3.U32 R2, R3, R6, R2, PT ;  /* 0x000000060302720f */ /* 0x004fc80003800002 */
[----:B---3--:R-:W-:-:S07]  /*1910*/  VIMNMX3.U32 R3, R2, R9, R8, PT ;  /* 0x000000090203720f */ /* 0x008fce0003800008 */
.L_x_21:
[----:B------:R-:W-:Y:S05]  /*1920*/  BSYNC.RECONVERGENT B1 ;  /* 0x0000000000017941 */ /* 0x000fea0003800200 */
.L_x_19:
[----:B------:R-:W0:Y:S01]  /*1930*/  S2R R8, SR_LANEID ;  /* 0x0000000000087919 */ /* 0x000e220000000000 */
[----:B------:R-:W1:Y:S01]  /*1940*/  SHFL.DOWN PT, R2, R3, 0x1, 0x1f ;  /* 0x08201f0003027f89 */ /* 0x000e6200000e0000 */
[C---:B0-----:R-:W-:Y:S02]  /*1950*/  ISETP.GT.AND P0, PT, R8.reuse, 0x1e, PT ;  /* 0x0000001e0800780c */ /* 0x041fe40003f04270 */
[----:B------:R-:W-:-:S11]  /*1960*/  ISETP.NE.AND P1, PT, R8, RZ, PT ;  /* 0x000000ff0800720c */ /* 0x000fd60003f25270 */
[----:B-1----:R-:W-:Y:S02]  /*1970*/  @!P0 VIMNMX.U32 R3, PT, PT, R2, R3, PT ;  /* 0x0000000302038248 */ /* 0x002fe40003fe0000 */
[----:B------:R-:W-:Y:S01]  /*1980*/  ISETP.GT.AND P0, PT, R8, 0x1d, PT ;  /* 0x0000001d0800780c */ /* 0x000fe20003f04270 */
[----:B------:R-:W0:Y:S01]  /*1990*/  @!P1 S2R R6, SR_CgaCtaId ;  /* 0x0000000000069919 */ /* 0x000e220000008800 */
[----:B------:R-:W-:Y:S02]  /*19a0*/  @!P1 MOV R5, 0x400 ;  /* 0x0000040000059802 */ /* 0x000fe40000000f00 */
[----:B------:R-:W-:Y:S01]  /*19b0*/  @!P1 SHF.R.U32.HI R4, RZ, 0x3, R0 ;  /* 0x00000003ff049819 */ /* 0x000fe20000011600 */
[----:B------:R-:W1:Y:S03]  /*19c0*/  SHFL.DOWN PT, R2, R3, 0x2, 0x1f ;  /* 0x08401f0003027f89 */ /* 0x000e6600000e0000 */
[----:B------:R-:W-:-:S05]  /*19d0*/  @!P1 LOP3.LUT R4, R4, 0x7c, RZ, 0xc0, !PT ;  /* 0x0000007c04049812 */ /* 0x000fca00078ec0ff */
[----:B-1----:R-:W-:Y:S02]  /*19e0*/  @!P0 VIMNMX.U32 R3, PT, PT, R3, R2, PT ;  /* 0x0000000203038248 */ /* 0x002fe40003fe0000 */
[----:B------:R-:W-:Y:S02]  /*19f0*/  ISETP.GT.AND P0, PT, R8, 0x1b, PT ;  /* 0x0000001b0800780c */ /* 0x000fe40003f04270 */
[----:B0-----:R-:W-:Y:S01]  /*1a00*/  @!P1 LEA R5, R6, R5, 0x18 ;  /* 0x0000000506059211 */ /* 0x001fe200078ec0ff */
[----:B------:R-:W0:Y:S04]  /*1a10*/  SHFL.DOWN PT, R2, R3, 0x4, 0x1f ;  /* 0x08801f0003027f89 */ /* 0x000e2800000e0000 */
[----:B------:R-:W-:-:S06]  /*1a20*/  @!P1 IMAD.IADD R7, R4, 0x1, R5 ;  /* 0x0000000104079824 */ /* 0x000fcc00078e0205 */
        /* <DEDUP_REMOVED lines=12> */
[----:B------:R-:W0:Y:S01]  /*1af0*/  S2UR UR5, SR_CgaCtaId ;  /* 0x00000000000579c3 */ /* 0x000e220000008800 */
[----:B------:R-:W-:Y:S02]  /*1b00*/  UMOV UR4, 0x400 ;  /* 0x0000040000047882 */ /* 0x000fe40000000000 */
[----:B0-----:R-:W-:-:S09]  /*1b10*/  ULEA UR4, UR5, UR4, 0x18 ;  /* 0x0000000405047291 */ /* 0x001fd2000f8ec0ff */
[----:B------:R-:W-:Y:S04]  /*1b20*/  LDS R0, [UR4+0xc] ;  /* 0x00000c04ff007984 */ /* 0x000fe80008000800 */
[----:B------:R-:W0:Y:S04]  /*1b30*/  LDS.128 R8, [UR4+0x10] ;  /* 0x00001004ff087984 */ /* 0x000e280008000c00 */
[----:B---3--:R-:W1:Y:S01]  /*1b40*/  LDS.64 R2, [UR4+0x20] ;  /* 0x00002004ff027984 */ /* 0x008e620008000a00 */
[----:B0-----:R-:W-:-:S04]  /*1b50*/  VIMNMX3.U32 R0, R5, R0, R8, PT ;  /* 0x000000000500720f */ /* 0x001fc80003800008 */
[----:B------:R-:W-:-:S04]  /*1b60*/  VIMNMX3.U32 R0, R0, R9, R10, PT ;  /* 0x000000090000720f */ /* 0x000fc8000380000a */
[----:B-1----:R-:W-:-:S04]  /*1b70*/  VIMNMX3.U32 R0, R0, R11, R2, PT ;  /* 0x0000000b0000720f */ /* 0x002fc80003800002 */
[----:B------:R-:W-:Y:S01]  /*1b80*/  VIMNMX.U32 R5, PT, PT, R0, R3, PT ;  /* 0x0000000300057248 */ /* 0x000fe20003fe0000 */
[----:B------:R-:W-:Y:S06]  /*1b90*/  BRA `(.L_x_17) ;  /* 0x0000001c00007947 */ /* 0x000fec0003800000 */
.L_x_2:
        /* <DEDUP_REMOVED lines=12> */
.L_x_32:
[----:B------:R-:W-:Y:S05]  /*1c60*/  BSYNC.RECONVERGENT B1 ;  /* 0x0000000000017941 */ /* 0x000fea0003800200 */
.L_x_31:
        /* <DEDUP_REMOVED lines=16> */
.L_x_37:
        /* <DEDUP_REMOVED lines=9> */
.L_x_36:
[----:B------:R-:W-:Y:S05]  /*1e00*/  BSYNC.RECONVERGENT B2 ;  /* 0x0000000000027941 */ /* 0x000fea0003800200 */
.L_x_35:
        /* <DEDUP_REMOVED lines=8> */
.L_x_40:
        /* <DEDUP_REMOVED lines=35> */
.L_x_39:
[----:B------:R-:W-:Y:S05]  /*20c0*/  BSYNC.RECONVERGENT B2 ;  /* 0x0000000000027941 */ /* 0x000fea0003800200 */
.L_x_38:
        /* <DEDUP_REMOVED lines=22> */
.L_x_42:
[----:B------:R-:W-:Y:S05]  /*2230*/  BSYNC.RECONVERGENT B2 ;  /* 0x0000000000027941 */ /* 0x000fea0003800200 */
.L_x_41:
        /* <DEDUP_REMOVED lines=10> */
.L_x_34:
[----:B------:R-:W-:Y:S05]  /*22e0*/  BSYNC.RECONVERGENT B1 ;  /* 0x0000000000017941 */ /* 0x000fea0003800200 */
.L_x_33:
        /* <DEDUP_REMOVED lines=37> */
[----:B--2---:R-:W1:Y:S01]  /*2540*/  LDS.64 R2, [UR4+0x20] ;  /* 0x00002004ff027984 */ /* 0x004e620008000a00 */
[----:B0-----:R-:W-:-:S04]  /*2550*/  VIMNMX3.U32 R0, R5, R0, R8, PT ;  /* 0x000000000500720f */ /* 0x001fc80003800008 */
[----:B------:R-:W-:-:S04]  /*2560*/  VIMNMX3.U32 R0, R0, R9, R10, PT ;  /* 0x000000090000720f */ /* 0x000fc8000380000a */
[----:B-1----:R-:W-:-:S04]  /*2570*/  VIMNMX3.U32 R0, R0, R11, R2, PT ;  /* 0x0000000b0000720f */ /* 0x002fc80003800002 */
[----:B------:R-:W-:Y:S01]  /*2580*/  VIMNMX.U32 R5, PT, PT, R0, R3, PT ;  /* 0x0000000300057248 */ /* 0x000fe20003fe0000 */
[----:B------:R-:W-:Y:S06]  /*2590*/  BRA `(.L_x_17) ;  /* 0x0000001000807947 */ /* 0x000fec0003800000 */
.L_x_43:
[----:B0-----:R-:W0:Y:S01]  /*25a0*/  S2R R4, SR_LANEID ;  /* 0x0000000000047919 */ /* 0x001e220000000000 */
[----:B------:R-:W-:-:S04]  /*25b0*/  LOP3.LUT R0, R3, 0x3e0, RZ, 0xc0, !PT ;  /* 0x000003e003007812 */ /* 0x000fc800078ec0ff */
[----:B------:R-:W-:Y:S01]  /*25c0*/  LOP3.LUT R9, RZ, R0, RZ, 0x33, !PT ;  /* 0x00000000ff097212 */ /* 0x000fe200078e33ff */
[----:B------:R-:W-:-:S04]  /*25d0*/  VIADD R5, R0, 0x20 ;  /* 0x0000002000057836 */ /* 0x000fc80000000000 */
[----:B------:R-:W-:Y:S01]  /*25e0*/  IMAD.IADD R9, R9, 0x1, R2 ;  /* 0x0000000109097824 */ /* 0x000fe200078e0202 */
[----:B------:R-:W-:-:S04]  /*25f0*/  ISETP.GT.AND P0, PT, R5, R2, PT ;  /* 0x000000020500720c */ /* 0x000fc80003f04270 */
[----:B------:R-:W-:-:S05]  /*2600*/  SEL R6, R9, 0x1f, P0 ;  /* 0x0000001f09067807 */ /* 0x000fca0000000000 */
[----:B------:R-:W1:Y:S01]  /*2610*/  SHFL.DOWN PT, R0, R7, 0x1, R6 ;  /* 0x0820000007007989 */ /* 0x000e6200000e0006 */
[C---:B0-----:R-:W-:Y:S01]  /*2620*/  ISETP.GE.AND P0, PT, R4.reuse, R6, PT ;  /* 0x000000060400720c */ /* 0x041fe20003f06270 */
[C---:B------:R-:W-:Y:S01]  /*2630*/  VIADD R5, R4.reuse, 0x2 ;  /* 0x0000000204057836 */ /* 0x040fe20000000000 */
[----:B------:R-:W-:-:S11]  /*2640*/  ISETP.NE.AND P1, PT, R4, RZ, PT ;  /* 0x000000ff0400720c */ /* 0x000fd60003f25270 */
[----:B-1----:R-:W-:Y:S02]  /*2650*/  @!P0 VIMNMX.U32 R7, PT, PT, R0, R7, PT ;  /* 0x0000000700078248 */ /* 0x002fe40003fe0000 */
[----:B------:R-:W-:Y:S01]  /*2660*/  ISETP.GT.AND P0, PT, R5, R6, PT ;  /* 0x000000060500720c */ /* 0x000fe20003f04270 */
[----:B------:R-:W-:Y:S01]  /*2670*/  VIADD R5, R4, 0x4 ;  /* 0x0000000404057836 */ /* 0x000fe20000000000 */
[----:B------:R-:W0:Y:S01]  /*2680*/  @!P1 S2R R8, SR_CgaCtaId ;  /* 0x0000000000089919 */ /* 0x000e220000008800 */
[----:B------:R-:W1:Y:S10]  /*2690*/  SHFL.DOWN PT, R0, R7, 0x2, R6 ;  /* 0x0840000007007989 */ /* 0x000e7400000e0006 */
[----:B-1----:R-:W-:-:S02]  /*26a0*/  @!P0 VIMNMX.U32 R7, PT, PT, R7, R0, PT ;  /* 0x0000000007078248 */ /* 0x002fc40003fe0000 */
[----:B------:R-:W-:Y:S01]  /*26b0*/  ISETP.GT.AND P0, PT, R5, R6, PT ;  /* 0x000000060500720c */ /* 0x000fe20003f04270 */
[----:B------:R-:W-:Y:S02]  /*26c0*/  VIADD R5, R4, 0x8 ;  /* 0x0000000804057836 */ /* 0x000fe40000000000 */
[----:B------:R-:W1:Y:S10]  /*26d0*/  SHFL.DOWN PT, R0, R7, 0x4, R6 ;  /* 0x0880000007007989 */ /* 0x000e7400000e0006 */
[----:B-1----:R-:W-:-:S02]  /*26e0*/  @!P0 VIMNMX.U32 R7, PT, PT, R7, R0, PT ;  /* 0x0000000007078248 */ /* 0x002fc40003fe0000 */
[----:B------:R-:W-:Y:S01]  /*26f0*/  ISETP.GT.AND P0, PT, R5, R6, PT ;  /* 0x000000060500720c */ /* 0x000fe20003f04270 */
[----:B------:R-:W-:Y:S01]  /*2700*/  VIADD R5, R4, 0x10 ;  /* 0x0000001004057836 */ /* 0x000fe20000000000 */
[----:B------:R-:W-:Y:S01]  /*2710*/  @!P1 SHF.R.U32.HI R4, RZ, 0x3, R3 ;  /* 0x00000003ff049819 */ /* 0x000fe20000011603 */
[----:B------:R-:W1:Y:S03]  /*2720*/  SHFL.DOWN PT, R0, R7, 0x8, R6 ;  /* 0x0900000007007989 */ /* 0x000e6600000e0006 */
[----:B------:R-:W-:-:S07]  /*2730*/  @!P1 LOP3.LUT R4, R4, 0x7c, RZ, 0xc0, !PT ;  /* 0x0000007c04049812 */ /* 0x000fce00078ec0ff */
[----:B-1----:R-:W-:Y:S02]  /*2740*/  @!P0 VIMNMX.U32 R7, PT, PT, R7, R0, PT ;  /* 0x0000000007078248 */ /* 0x002fe40003fe0000 */
[----:B------:R-:W-:Y:S02]  /*2750*/  ISETP.GT.AND P0, PT, R5, R6, PT ;  /* 0x000000060500720c */ /* 0x000fe40003f04270 */
[----:B------:R-:W-:Y:S01]  /*2760*/  @!P1 MOV R5, 0x400 ;  /* 0x0000040000059802 */ /* 0x000fe20000000f00 */
[----:B------:R-:W1:Y:S03]  /*2770*/  SHFL.DOWN PT, R0, R7, 0x10, R6 ;  /* 0x0a00000007007989 */ /* 0x000e6600000e0006 */
[----:B0-----:R-:W-:-:S05]  /*2780*/  @!P1 LEA R5, R8, R5, 0x18 ;  /* 0x0000000508059211 */ /* 0x001fca00078ec0ff */
[----:B------:R-:W-:Y:S02]  /*2790*/  @!P1 IMAD.IADD R4, R4, 0x1, R5 ;  /* 0x0000000104049824 */ /* 0x000fe400078e0205 */
[----:B-1----:R-:W-:Y:S02]  /*27a0*/  @!P0 VIMNMX.U32 R7, PT, PT, R7, R0, PT ;  /* 0x0000000007078248 */ /* 0x002fe40003fe0000 */
        /* <DEDUP_REMOVED lines=12> */
[----:B------:R-:W1:Y:S04]  /*2870*/  LDS R0, [UR4+0xc] ;  /* 0x00000c04ff007984 */ /* 0x000e680008000800 */
[----:B------:R-:W0:Y:S04]  /*2880*/  LDS.128 R8, [UR4+0x10] ;  /* 0x00001004ff087984 */ /* 0x000e280008000c00 */
[----:B------:R-:W2:Y:S01]  /*2890*/  LDS.64 R6, [UR4+0x20] ;  /* 0x00002004ff067984 */ /* 0x000ea20008000a00 */
[----:B-1----:R-:W-:Y:S02]  /*28a0*/  @P2 VIMNMX.U32 R5, PT, PT, R5, R0, PT ;  /* 0x0000000005052248 */ /* 0x002fe40003fe0000 */
[----:B------:R-:W-:-:S02]  /*28b0*/  ISETP.GT.AND P2, PT, R2, 0xa0, PT ;  /* 0x000000a00200780c */ /* 0x000fc40003f44270 */
[----:B0-----:R-:W-:Y:S02]  /*28c0*/  @P4 VIMNMX.U32 R5, PT, PT, R5, R8, PT ;  /* 0x0000000805054248 */ /* 0x001fe40003fe0000 */
[C---:B------:R-:W-:Y:S02]  /*28d0*/  ISETP.GT.AND P4, PT, R2.reuse, 0xc0, PT ;  /* 0x000000c00200780c */ /* 0x040fe40003f84270 */
[----:B------:R-:W-:Y:S02]  /*28e0*/  @P3 VIMNMX.U32 R5, PT, PT, R5, R9, PT ;  /* 0x0000000905053248 */ /* 0x000fe40003fe0000 */
[----:B------:R-:W-:Y:S02]  /*28f0*/  ISETP.GT.AND P3, PT, R2, 0xe0, PT ;  /* 0x000000e00200780c */ /* 0x000fe40003f64270 */
[----:B------:R-:W-:-:S04]  /*2900*/  @P1 VIMNMX.U32 R5, PT, PT, R5, R10, PT ;  /* 0x0000000a05051248 */ /* 0x000fc80003fe0000 */
[----:B------:R-:W-:-:S04]  /*2910*/  @P2 VIMNMX.U32 R5, PT, PT, R5, R11, PT ;  /* 0x0000000b05052248 */ /* 0x000fc80003fe0000 */
[----:B--2---:R-:W-:-:S04]  /*2920*/  @P4 VIMNMX.U32 R5, PT, PT, R5, R6, PT ;  /* 0x0000000605054248 */ /* 0x004fc80003fe0000 */
[----:B------:R-:W-:Y:S01]  /*2930*/  @P3 VIMNMX.U32 R5, PT, PT, R5, R7, PT ;  /* 0x0000000705053248 */ /* 0x000fe20003fe0000 */
[----:B------:R-:W-:Y:S06]  /*2940*/  BRA `(.L_x_17) ;  /* 0x0000000c00947947 */ /* 0x000fec0003800000 */
.L_x_30:
[----:B------:R-:W0:Y:S01]  /*2950*/  S2R R8, SR_TID.X ;  /* 0x0000000000087919 */ /* 0x000e220000002100 */
[----:B------:R-:W0:Y:S02]  /*2960*/  LDC.64 R4, c[0x0][0x380] ;  /* 0x0000e000ff047b82 */ /* 0x000e240000000a00 */
[----:B0-----:R-:W-:-:S05]  /*2970*/  IMAD.WIDE.U32 R4, R8, 0x4, R4 ;  /* 0x0000000408047825 */ /* 0x001fca00078e0004 */
[----:B------:R-:W2:Y:S04]  /*2980*/  LDG.E.CONSTANT R20, desc[UR6][R4.64] ;  /* 0x0000000604147981 */ /* 0x000ea8000c1e9900 */
[----:B------:R-:W2:Y:S04]  /*2990*/  LDG.E.CONSTANT R0, desc[UR6][R4.64+0x400] ;  /* 0x0004000604007981 */ /* 0x000ea8000c1e9900 */
[----:B------:R-:W2:Y:S04]  /*29a0*/  LDG.E.CONSTANT R3, desc[UR6][R4.64+0x800] ;  /* 0x0008000604037981 */ /* 0x000ea8000c1e9900 */
[----:B------:R-:W3:Y:S04]  /*29b0*/  LDG.E.CONSTANT R6, desc[UR6][R4.64+0xc00] ;  /* 0x000c000604067981 */ /* 0x000ee8000c1e9900 */
[----:B------:R-:W3:Y:S04]  /*29c0*/  LDG.E.CONSTANT R7, desc[UR6][R4.64+0x1000] ;  /* 0x0010000604077981 */ /* 0x000ee8000c1e9900 */
[----:B------:R-:W3:Y:S04]  /*29d0*/  LDG.E.CONSTANT R9, desc[UR6][R4.64+0x1400] ;  /* 0x0014000604097981 */ /* 0x000ee8000c1e9900 */
[----:B------:R-:W4:Y:S04]  /*29e0*/  LDG.E.CONSTANT R10, desc[UR6][R4.64+0x1800] ;  /* 0x00180006040a7981 */ /* 0x000f28000c1e9900 */
[----:B------:R-:W4:Y:S04]  /*29f0*/  LDG.E.CONSTANT R11, desc[UR6][R4.64+0x1c00] ;  /* 0x001c0006040b7981 */ /* 0x000f28000c1e9900 */
[----:B------:R-:W4:Y:S04]  /*2a00*/  LDG.E.CONSTANT R12, desc[UR6][R4.64+0x2000] ;  /* 0x00200006040c7981 */ /* 0x000f28000c1e9900 */
[----:B------:R-:W5:Y:S04]  /*2a10*/  LDG.E.CONSTANT R13, desc[UR6][R4.64+0x2400] ;  /* 0x00240006040d7981 */ /* 0x000f68000c1e9900 */
[----:B------:R-:W5:Y:S04]  /*2a20*/  LDG.E.CONSTANT R14, desc[UR6][R4.64+0x2800] ;  /* 0x00280006040e7981 */ /* 0x000f68000c1e9900 */
[----:B------:R-:W5:Y:S04]  /*2a30*/  LDG.E.CONSTANT R15, desc[UR6][R4.64+0x2c00] ;  /* 0x002c0006040f7981 */ /* 0x000f68000c1e9900 */
[----:B------:R-:W5:Y:S04]  /*2a40*/  LDG.E.CONSTANT R16, desc[UR6][R4.64+0x3000] ;  /* 0x0030000604107981 */ /* 0x000f68000c1e9900 */
[----:B------:R-:W5:Y:S04]  /*2a50*/  LDG.E.CONSTANT R17, desc[UR6][R4.64+0x3400] ;  /* 0x0034000604117981 */ /* 0x000f68000c1e9900 */
[----:B------:R-:W5:Y:S04]  /*2a60*/  LDG.E.CONSTANT R18, desc[UR6][R4.64+0x3800] ;  /* 0x0038000604127981 */ /* 0x000f68000c1e9900 */
[----:B------:R-:W5:Y:S01]  /*2a70*/  LDG.E.CONSTANT R19, desc[UR6][R4.64+0x3c00] ;  /* 0x003c000604137981 */ /* 0x000f62000c1e9900 */
[----:B------:R-:W-:-:S02]  /*2a80*/  ISETP.GE.U32.AND P0, PT, R2, 0x2000, PT ;  /* 0x000020000200780c */ /* 0x000fc40003f06070 */
[----:B--2---:R-:W-:Y:S02]  /*2a90*/  VIMNMX3.U32 R0, R20, R0, R3, PT ;  /* 0x000000001400720f */ /* 0x004fe40003800003 */
[----:B---3--:R-:W-:Y:S02]  /*2aa0*/  VIMNMX3.U32 R7, R6, R7, R9, PT ;  /* 0x000000070607720f */ /* 0x008fe40003800009 */
[----:B----4-:R-:W-:Y:S01]  /*2ab0*/  VIMNMX3.U32 R10, R10, R11, R12, PT ;  /* 0x0000000b0a0a720f */ /* 0x010fe2000380000c */
[----:B------:R-:W-:-:S03]  /*2ac0*/  IMAD.MOV.U32 R11, RZ, RZ, 0x1000 ;  /* 0x00001000ff0b7424 */ /* 0x000fc600078e00ff */
[----:B------:R-:W-:Y:S02]  /*2ad0*/  VIMNMX3.U32 R0, R0, R7, R10, PT ;  /* 0x000000070000720f */ /* 0x000fe4000380000a */
[----:B-----5:R-:W-:Y:S02]  /*2ae0*/  VIMNMX3.U32 R14, R13, R14, R15, PT ;  /* 0x0000000e0d0e720f */ /* 0x020fe4000380000f */
[----:B------:R-:W-:-:S04]  /*2af0*/  VIMNMX3.U32 R16, R16, R17, R18, PT ;  /* 0x000000111010720f */ /* 0x000fc80003800012 */
[----:B------:R-:W-:-:S04]  /*2b00*/  VIMNMX3.U32 R19, R14, R16, R19, PT ;  /* 0x000000100e13720f */ /* 0x000fc80003800013 */
[----:B------:R-:W-:Y:S01]  /*2b10*/  VIMNMX.U32 R0, PT, PT, R0, R19, PT ;  /* 0x0000001300007248 */ /* 0x000fe20003fe0000 */
[----:B------:R-:W-:Y:S06]  /*2b20*/  @!P0 BRA `(.L_x_44) ;  /* 0x0000000000908947 */ /* 0x000fec0003800000 */
[----:B------:R-:W0:Y:S01]  /*2b30*/  LDC R3, c[0x0][0x390] ;  /* 0x0000e400ff037b82 */ /* 0x000e220000000800 */
[----:B------:R-:W-:Y:S02]  /*2b40*/  VIADD R10, R2, 0xfffff000 ;  /* 0xfffff000020a7836 */ /* 0x000fe40000000000 */
[----:B------:R-:W-:-:S07]  /*2b50*/  IMAD.MOV.U32 R11, RZ, RZ, 0x1000 ;  /* 0x00001000ff0b7424 */ /* 0x000fce00078e00ff */
.L_x_46:
[----:B------:R-:W-:-:S05]  /*2b60*/  IMAD.WIDE R6, R11, 0x4, R4 ;  /* 0x000000040b067825 */ /* 0x000fca00078e0204 */
        /* <DEDUP_REMOVED lines=14> */
[----:B------:R-:W5:Y:S04]  /*2c50*/  LDG.E.CONSTANT R12, desc[UR6][R6.64+0x3800] ;  /* 0x00380006060c7981 */ /* 0x000f68000c1e9900 */
[----:B------:R-:W5:Y:S01]  /*2c60*/  LDG.E.CONSTANT R15, desc[UR6][R6.64+0x3c00] ;  /* 0x003c0006060f7981 */ /* 0x000f62000c1e9900 */
[----:B--2---:R-:W-:Y:S01]  /*2c70*/  VIMNMX3.U32 R17, R0, R17, R2, PT ;  /* 0x000000110011720f */ /* 0x004fe20003800002 */
[----:B0-----:R-:W-:-:S04]  /*2c80*/  IMAD.MOV.U32 R2, RZ, RZ, R3 ;  /* 0x000000ffff027224 */ /* 0x001fc800078e0003 */
[----:B------:R-:W-:-:S05]  /*2c90*/  IMAD.IADD R0, R2, 0x1, -R11 ;  /* 0x0000000102007824 */ /* 0x000fca00078e0a0b */
[----:B------:R-:W-:Y:S02]  /*2ca0*/  ISETP.GE.AND P0, PT, R0, 0x1000, PT ;  /* 0x000010000000780c */ /* 0x000fe40003f06270 */
[----:B---3--:R-:W-:Y:S02]  /*2cb0*/  VIMNMX3.U32 R16, R16, R19, R18, PT ;  /* 0x000000131010720f */ /* 0x008fe40003800012 */
[----:B----4-:R-:W-:-:S04]  /*2cc0*/  VIMNMX3.U32 R20, R20, R21, R22, PT ;  /* 0x000000151414720f */ /* 0x010fc80003800016 */
[----:B------:R-:W-:Y:S02]  /*2cd0*/  VIMNMX3.U32 R16, R17, R16, R20, PT ;  /* 0x000000101110720f */ /* 0x000fe40003800014 */
[----:B-----5:R-:W-:Y:S02]  /*2ce0*/  VIMNMX3.U32 R23, R23, R24, R25, PT ;  /* 0x000000181717720f */ /* 0x020fe40003800019 */
[----:B------:R-:W-:Y:S02]  /*2cf0*/  VIMNMX3.U32 R14, R14, R13, R9, PT ;  /* 0x0000000d0e0e720f */ /* 0x000fe40003800009 */
[----:B------:R-:W-:-:S04]  /*2d00*/  VIMNMX.U32 R12, PT, PT, R12, R15, PT ;  /* 0x0000000f0c0c7248 */ /* 0x000fc80003fe0000 */
[----:B------:R-:W-:-:S04]  /*2d10*/  VIMNMX3.U32 R23, R23, R14, R12, PT ;  /* 0x0000000e1717720f */ /* 0x000fc8000380000c */
[----:B------:R-:W-:Y:S01]  /*2d20*/  VIMNMX.U32 R0, PT, PT, R16, R23, PT ;  /* 0x0000001710007248 */ /* 0x000fe20003fe0000 */
[----:B------:R-:W-:Y:S06]  /*2d30*/  @!P0 BRA `(.L_x_45) ;  /* 0x0000000400fc8947 */ /* 0x000fec0003800000 */
[----:B------:R-:W-:-:S05]  /*2d40*/  VIADD R11, R11, 0x1000 ;  /* 0x000010000b0b7836 */ /* 0x000fca0000000000 */
[----:B------:R-:W-:-:S13]  /*2d50*/  ISETP.GT.AND P0, PT, R11, R10, PT ;  /* 0x0000000a0b00720c */ /* 0x000fda0003f04270 */
[----:B------:R-:W-:Y:S05]  /*2d60*/  @!P0 BRA `(.L_x_46) ;  /* 0xfffffffc007c8947 */ /* 0x000fea000383ffff */
.L_x_44:
[----:B------:R-:W-:-:S13]  /*2d70*/  ISETP.GE.AND P0, PT, R11, R2, PT ;  /* 0x000000020b00720c */ /* 0x000fda0003f06270 */
[----:B------:R-:W-:Y:S05]  /*2d80*/  @P0 BRA `(.L_x_45) ;  /* 0x0000000400e80947 */ /* 0x000fea0003800000 */
[----:B------:R-:W-:Y:S01]  /*2d90*/  IMAD.IADD R9, R2, 0x1, -R11 ;  /* 0x0000000102097824 */ /* 0x000fe200078e0a0b */
[----:B------:R-:W-:Y:S04]  /*2da0*/  BSSY.RECONVERGENT B1, `(.L_x_45) ;  /* 0x0000078000017945 */ /* 0x000fe80003800200 */
[----:B------:R-:W-:-:S13]  /*2db0*/  ISETP.GE.AND P0, PT, R8, R9, PT ;  /* 0x000000090800720c */ /* 0x000fda0003f06270 */
[----:B------:R-:W-:Y:S05]  /*2dc0*/  @P0 BRA `(.L_x_47) ;  /* 0x0000000400d40947 */ /* 0x000fea0003800000 */
[----:B------:R-:W-:Y:S01]  /*2dd0*/  LOP3.LUT R3, RZ, R8, RZ, 0x33, !PT ;  /* 0x00000008ff037212 */ /* 0x000fe200078e33ff */
[----:B------:R-:W-:Y:S01]  /*2de0*/  BSSY.RECONVERGENT B2, `(.L_x_48) ;  /* 0x0000015000027945 */ /* 0x000fe20003800200 */
[----:B------:R-:W-:Y:S02]  /*2df0*/  IMAD.MOV.U32 R10, RZ, RZ, R8 ;  /* 0x000000ffff0a7224 */ /* 0x000fe400078e0008 */
[----:B------:R-:W-:-:S04]  /*2e00*/  IADD3 R2, PT, PT, -R11, R2, R3 ;  /* 0x000000020b027210 */ /* 0x000fc80007ffe103 */
[C---:B------:R-:W-:Y:S02]  /*2e10*/  LOP3.LUT R3, R2.reuse, 0x300, RZ, 0xc0, !PT ;  /* 0x0000030002037812 */ /* 0x040fe400078ec0ff */
[----:B------:R-:W-:Y:S02]  /*2e20*/  ISETP.GE.U32.AND P1, PT, R2, 0x300, PT ;  /* 0x000003000200780c */ /* 0x000fe40003f26070 */
[----:B------:R-:W-:-:S13]  /*2e30*/  ISETP.NE.AND P0, PT, R3, 0x300, PT ;  /* 0x000003000300780c */ /* 0x000fda0003f05270 */
[----:B------:R-:W-:Y:S05]  /*2e40*/  @!P0 BRA `(.L_x_49) ;  /* 0x0000000000388947 */ /* 0x000fea0003800000 */
[----:B------:R-:W0:Y:S01]  /*2e50*/  LDC.64 R4, c[0x0][0x380] ;  /* 0x0000e000ff047b82 */ /* 0x000e220000000a00 */
[----:B------:R-:W-:Y:S01]  /*2e60*/  LEA.HI R2, R2, 0x1, RZ, 0x18 ;  /* 0x0000000102027811 */ /* 0x000fe200078fc0ff */
[----:B------:R-:W-:Y:S02]  /*2e70*/  IMAD.IADD R7, R8, 0x1, R11 ;  /* 0x0000000108077824 */ /* 0x000fe400078e020b */
[----:B------:R-:W-:Y:S01]  /*2e80*/  IMAD.MOV.U32 R10, RZ, RZ, R8 ;  /* 0x000000ffff0a7224 */ /* 0x000fe200078e0008 */
[----:B------:R-:W-:-:S05]  /*2e90*/  LOP3.LUT R2, R2, 0x3, RZ, 0xc0, !PT ;  /* 0x0000000302027812 */ /* 0x000fca00078ec0ff */
[----:B------:R-:W-:-:S07]  /*2ea0*/  IMAD.MOV R6, RZ, RZ, -R2 ;  /* 0x000000ffff067224 */ /* 0x000fce00078e0a02 */
.L_x_50:
        /* <DEDUP_REMOVED lines=8> */
.L_x_49:
[----:B------:R-:W-:Y:S05]  /*2f30*/  BSYNC.RECONVERGENT B2 ;  /* 0x0000000000027941 */ /* 0x000fea0003800200 */
.L_x_48:
        /* <DEDUP_REMOVED lines=16> */
.L_x_53:
        /* <DEDUP_REMOVED lines=39> */
.L_x_52:
[----:B------:R-:W-:Y:S05]  /*32b0*/  BSYNC.RECONVERGENT B2 ;  /* 0x0000000000027941 */ /* 0x000fea0003800200 */
.L_x_51:
        /* <DEDUP_REMOVED lines=10> */
[----:B------:R-:W5:Y:S01]  /*3360*/  LDG.E.CONSTANT R16, desc[UR6][R2.64+0x1400] ;  /* 0x0014000602107981 */ /* 0x000f62000c1e9900 */
[----:B0-----:R-:W-:-:S04]  /*3370*/  IMAD.WIDE.U32 R4, R11, 0x4, R6 ;  /* 0x000000040b047825 */ /* 0x001fc800078e0006 */
[----:B------:R-:W-:Y:S02]  /*3380*/  IMAD.WIDE.U32 R6, R13, 0x4, R6 ;  /* 0x000000040d067825 */ /* 0x000fe400078e0006 */
[----:B------:R0:W2:Y:S04]  /*3390*/  LDG.E.CONSTANT R5, desc[UR6][R4.64] ;  /* 0x0000000604057981 */ /* 0x0000a8000c1e9900 */
[----:B------:R1:W3:Y:S04]  /*33a0*/  LDG.E.CONSTANT R13, desc[UR6][R2.64] ;  /* 0x00000006020d7981 */ /* 0x0002e8000c1e9900 */
[----:B------:R-:W4:Y:S01]  /*33b0*/  LDG.E.CONSTANT R7, desc[UR6][R6.64] ;  /* 0x0000000606077981 */ /* 0x000f22000c1e9900 */
[----:B0-----:R-:W-:Y:S01]  /*33c0*/  IADD3 R4, P1, PT, R2, 0x2000, RZ ;  /* 0x0000200002047810 */ /* 0x001fe20007f3e0ff */
[----:B------:R-:W-:Y:S01]  /*33d0*/  VIADD R10, R10, 0x800 ;  /* 0x000008000a0a7836 */ /* 0x000fe20000000000 */
[----:B------:R-:W-:Y:S01]  /*33e0*/  PLOP3.LUT P0, PT, PT, PT, PT, 0x8, 0x80 ;  /* 0x000000000080781c */ /* 0x000fe20003f0e170 */
[----:B------:R-:W-:-:S02]  /*33f0*/  VIADD R11, R11, 0x800 ;  /* 0x000008000b0b7836 */ /* 0x000fc40000000000 */
[----:B-1----:R-:W-:Y:S01]  /*3400*/  IMAD.MOV.U32 R2, RZ, RZ, R4 ;  /* 0x000000ffff027224 */ /* 0x002fe200078e0004 */
[----:B--2---:R-:W-:-:S04]  /*3410*/  VIMNMX3.U32 R12, R0, R5, R12, PT ;  /* 0x00000005000c720f */ /* 0x004fc8000380000c */
[----:B---3--:R-:W-:Y:S01]  /*3420*/  VIMNMX3.U32 R12, R12, R13, R14, PT ;  /* 0x0000000d0c0c720f */ /* 0x008fe2000380000e */
[----:B------:R-:W-:-:S03]  /*3430*/  IMAD.X R5, RZ, RZ, R3, P1 ;  /* 0x000000ffff057224 */ /* 0x000fc600008e0603 */
[----:B----4-:R-:W-:Y:S01]  /*3440*/  VIMNMX3.U32 R12, R12, R7, R15, PT ;  /* 0x000000070c0c720f */ /* 0x010fe2000380000f */
[----:B------:R-:W-:-:S03]  /*3450*/  IMAD.MOV.U32 R3, RZ, RZ, R5 ;  /* 0x000000ffff037224 */ /* 0x000fc600078e0005 */
[----:B-----5:R-:W-:-:S07]  /*3460*/  VIMNMX3.U32 R0, R12, R17, R16, PT ;  /* 0x000000110c00720f */ /* 0x020fce0003800010 */
.L_x_55:
[----:B------:R-:W-:Y:S05]  /*3470*/  BSYNC.RECONVERGENT B2 ;  /* 0x0000000000027941 */ /* 0x000fea0003800200 */
.L_x_54:
        /* <DEDUP_REMOVED lines=10> */
.L_x_47:
[----:B------:R-:W-:Y:S05]  /*3520*/  BSYNC.RECONVERGENT B1 ;  /* 0x0000000000017941 */ /* 0x000fea0003800200 */
.L_x_45:
[----:B------:R-:W0:Y:S01]  /*3530*/  S2R R6, SR_LANEID ;  /* 0x0000000000067919 */ /* 0x000e220000000000 */
[----:B------:R-:W-:-:S05]  /*3540*/  IMAD.MOV.U32 R5, RZ, RZ, R0 ;  /* 0x000000ffff057224 */ /* 0x000fca00078e0000 */
        /* <DEDUP_REMOVED lines=30> */
[----:B0-----:R-:W-:Y:S04]  /*3730*/  LDS R0, [UR4+0xc] ;  /* 0x00000c04ff007984 */ /* 0x001fe80008000800 */
[----:B------:R-:W0:Y:S04]  /*3740*/  LDS.128 R8, [UR4+0x10] ;  /* 0x00001004ff087984 */ /* 0x000e280008000c00 */
[----:B------:R-:W1:Y:S01]  /*3750*/  LDS.64 R2, [UR4+0x20] ;  /* 0x00002004ff027984 */ /* 0x000e620008000a00 */
[----:B0-----:R-:W-:-:S04]  /*3760*/  VIMNMX3.U32 R0, R5, R0, R8, PT ;  /* 0x000000000500720f */ /* 0x001fc80003800008 */
[----:B------:R-:W-:-:S04]  /*3770*/  VIMNMX3.U32 R0, R0, R9, R10, PT ;  /* 0x000000090000720f */ /* 0x000fc8000380000a */
[----:B-1----:R-:W-:-:S04]  /*3780*/  VIMNMX3.U32 R0, R0, R11, R2, PT ;  /* 0x0000000b0000720f */ /* 0x002fc80003800002 */
[----:B------:R-:W-:-:S07]  /*3790*/  VIMNMX.U32 R5, PT, PT, R0, R3, PT ;  /* 0x0000000300057248 */ /* 0x000fce0003fe0000 */
.L_x_17:
[----:B------:R-:W-:Y:S05]  /*37a0*/  BSYNC.RECONVERGENT B0 ;  /* 0x0000000000007941 */ /* 0x000fea0003800200 */
.L_x_1:
[----:B------:R-:W-:Y:S05]  /*37b0*/  @P0 EXIT ;  /* 0x000000000000094d */ /* 0x000fea0003800000 */
[----:B0-23--:R-:W0:Y:S01]  /*37c0*/  LDC.64 R2, c[0x0][0x388] ;  /* 0x0000e200ff027b82 */ /* 0x00de220000000a00 */
[----:B------:R-:W1:Y:S02]  /*37d0*/  LDCU UR4, c[0x0][0x398] ;  /* 0x00007300ff0477ac */ /* 0x000e640008000800 */
[----:B-1--4-:R-:W-:-:S05]  /*37e0*/  VIMNMX.U32 R5, PT, PT, R5, UR4, PT ;  /* 0x0000000405057c48 */ /* 0x012fca000bfe0000 */
[----:B0-----:R-:W-:Y:S01]  /*37f0*/  STG.E desc[UR6][R2.64], R5 ;  /* 0x0000000502007986 */ /* 0x001fe2000c101906 */
[----:B------:R-:W-:Y:S05]  /*3800*/  EXIT ;  /* 0x000000000000794d */ /* 0x000fea0003800000 */
.L_x_56:
[----:B------:R-:W-:-:S00]  /*3810*/  BRA `(.L_x_56) ;  /* 0xfffffffc00fc7947 */ /* 0x000fc0000383ffff */
[----:B------:R-:W-:-:S00]  /*3820*/  NOP ;  /* 0x0000000000007918 */ /* 0x000fc00000000000 */
        /* <DEDUP_REMOVED lines=13> */
.L_x_521:


//--------------------- .text._ZN3cub18CUB_300001_SM_10006detail6reduce18DeviceReduceKernelINS2_10policy_hubIjyN4cuda3__47minimumIjEEE10Policy1000EN6thrust24THRUST_300001_SM_1000_NS6detail15normal_iteratorINSC_10device_ptrIjEEEEyS8_jNS5_3std3__410__identityEEEvT0_PT3_T1_NS0_13GridEvenShareISO_EET2_T4_ --------------------------
	.section	.text._ZN3cub18CUB_300001_SM_10006detail6reduce18DeviceReduceKernelINS2_10policy_hubIjyN4cuda3__47minimumIjEEE10Policy1000EN6thrust24THRUST_300001_SM_1000_NS6detail15normal_iteratorINSC_10device_ptrIjEEEEyS8_jNS5_3std3__410__identityEEEvT0_PT3_T1_NS0_13GridEvenShareISO_EET2_T4_,"ax",@progbits
	.align	128
        .global         _ZN3cub18CUB_300001_SM_10006detail6reduce18DeviceReduceKernelINS2_10policy_hubIjyN4cuda3__47minimumIjEEE10Policy1000EN6thrust24THRUST_300001_SM_1000_NS6detail15normal_iteratorINSC_10device_ptrIjEEEEyS8_jNS5_3std3__410__identityEEEvT0_PT3_T1_NS0_13GridEvenShareISO_EET2_T4_
        .type           _ZN3cub18CUB_300001_SM_10006detail6reduce18DeviceReduceKernelINS2_10policy_hubIjyN4cuda3__47minimumIjEEE10Policy1000EN6thrust24THRUST_300001_SM_1000_NS6detail15normal_iteratorINSC_10device_ptrIjEEEEyS8_jNS5_3std3__410__identityEEEvT0_PT3_T1_NS0_13GridEvenShareISO_EET2_T4_,@function
        .size           _ZN3cub18CUB_300001_SM_10006detail6reduce18DeviceReduceKernelINS2_10policy_hubIjyN4cuda3__47minimumIjEEE10Policy1000EN6thrust24THRUST_300001_SM_1000_NS6detail15normal_iteratorINSC_10device_ptrIjEEEEyS8_jNS5_3std3__410__identityEEEvT0_PT3_T1_NS0_13GridEvenShareISO_EET2_T4_,(.L_x_522 - _ZN3cub18CUB_300001_SM_10006detail6reduce18DeviceReduceKernelINS2_10policy_hubIjyN4cuda3__47minimumIjEEE10Policy1000EN6thrust24THRUST_300001_SM_1000_NS6detail15normal_iteratorINSC_10device_ptrIjEEEEyS8_jNS5_3std3__410__identityEEEvT0_PT3_T1_NS0_13GridEvenShareISO_EET2_T4_)
        .other          _ZN3cub18CUB_300001_SM_10006detail6reduce18DeviceReduceKernelINS2_10policy_hubIjyN4cuda3__47minimumIjEEE10Policy1000EN6thrust24THRUST_300001_SM_1000_NS6detail15normal_iteratorINSC_10device_ptrIjEEEEyS8_jNS5_3std3__410__identityEEEvT0_PT3_T1_NS0_13GridEvenShareISO_EET2_T4_,@"STO_CUDA_ENTRY STV_DEFAULT"
_ZN3cub18CUB_300001_SM_10006detail6reduce18DeviceReduceKernelINS2_10policy_hubIjyN4cuda3__47minimumIjEEE10Policy1000EN6thrust24THRUST_300001_SM_1000_NS6detail15normal_iteratorINSC_10device_ptrIjEEEEyS8_jNS5_3std3__410__identityEEEvT0_PT3_T1_NS0_13GridEvenShareISO_EET2_T4_:
.text._ZN3cub18CUB_300001_SM_10006detail6reduce18DeviceReduceKernelINS2_10policy_hubIjyN4cuda3__47minimumIjEEE10Policy1000EN6thrust24THRUST_300001_SM_1000_NS6detail15normal_iteratorINSC_10device_ptrIjEEEEyS8_jNS5_3std3__410__identityEEEvT0_PT3_T1_NS0_13GridEvenShareISO_EET2_T4_:
[----:B------:R-:W-:Y:S08]  /*0000*/  LDC R1, c[0x0][0x37c] ;  /* 0x0000df00ff017b82 */ /* 0x000ff00000000800 */
[----:B------:R-:W0:Y:S01]  /*0010*/  S2UR UR16, SR_CTAID.X ;  /* 0x00000000001079c3 */ /* 0x000e220000002500 */
[----:B------:R-:W1:Y:S01]  /*0020*/  LDCU.64 UR8, c[0x0][0x3b8] ;  /* 0x00007700ff0877ac */ /* 0x000e620008000a00 */
[----:B------:R-:W-:Y:S01]  /*0030*/  BSSY.RECONVERGENT B0, `(.L_x_57) ;  /* 0x00001f8000007945 */ /* 0x000fe20003800200 */
[----:B------:R-:W2:Y:S01]  /*0040*/  LDCU UR5, c[0x0][0x3c0] ;  /* 0x00007800ff0577ac */ /* 0x000ea20008000800 */
[----:B------:R-:W3:Y:S01]  /*0050*/  LDCU.64 UR14, c[0x0][0x358] ;  /* 0x00006b00ff0e77ac */ /* 0x000ee20008000a00 */
[----:B-1----:R-:W-:-:S02]  /*0060*/  IMAD.U32 R2, RZ, RZ, UR8 ;  /* 0x00000008ff027e24 */ /* 0x002fc4000f8e00ff */
[----:B------:R-:W-:Y:S01]  /*0070*/  IMAD.U32 R3, RZ, RZ, UR9 ;  /* 0x00000009ff037e24 */ /* 0x000fe2000f8e00ff */
[----:B--2---:R-:W-:Y:S02]  /*0080*/  USHF.L.U32 UR5, UR5, 0xc, URZ ;  /* 0x0000000c05057899 */ /* 0x004fe400080006ff */
[----:B0-----:R-:W-:Y:S02]  /*0090*/  USHF.L.U32 UR7, UR16, 0xc, URZ ;  /* 0x0000000c10077899 */ /* 0x001fe400080006ff */
[----:B------:R-:W-:-:S04]  /*00a0*/  USHF.R.S32.HI UR4, URZ, 0x1f, UR5 ;  /* 0x0000001fff047899 */ /* 0x000fc80008011405 */
[----:B------:R-:W-:-:S04]  /*00b0*/  IADD3 R23, P1, PT, R2, -UR7, RZ ;  /* 0x8000000702177c10 */ /* 0x000fc8000ff3e0ff */
[----:B------:R-:W-:Y:S02]  /*00c0*/  ISETP.GT.U32.AND P0, PT, R23, 0xfff, PT ;  /* 0x00000fff1700780c */ /* 0x000fe40003f04070 */
[----:B------:R-:W-:-:S04]  /*00d0*/  IADD3.X R22, PT, PT, R3, -0x1, RZ, P1, !PT ;  /* 0xffffffff03167810 */ /* 0x000fc80000ffe4ff */
[----:B------:R-:W-:-:S13]  /*00e0*/  ISETP.GT.U32.AND.EX P0, PT, R22, RZ, PT, P0 ;  /* 0x000000ff1600720c */ /* 0x000fda0003f04100 */
[----:B---3--:R-:W-:Y:S05]  /*00f0*/  @P0 BRA `(.L_x_58) ;  /* 0x0000000c00840947 */ /* 0x008fea0003800000 */
[----:B------:R-:W0:Y:S01]  /*0100*/  S2R R0, SR_TID.X ;  /* 0x0000000000007919 */ /* 0x000e220000002100 */
[----:B------:R-:W-:Y:S01]  /*0110*/  VIADD R3, R2, -UR7 ;  /* 0x8000000702037c36 */ /* 0x000fe20008000000 */
[----:B------:R-:W-:Y:S01]  /*0120*/  BSSY.RECONVERGENT B1, `(.L_x_59) ;  /* 0x000000a000017945 */ /* 0x000fe20003800200 */
[----:B------:R-:W-:-:S03]  /*0130*/  IMAD.MOV.U32 R4, RZ, RZ, RZ ;  /* 0x000000ffff047224 */ /* 0x000fc600078e00ff */
[----:B0-----:R-:W-:Y:S01]  /*0140*/  ISETP.GE.AND P0, PT, R0, R3, PT ;  /* 0x000000030000720c */ /* 0x001fe20003f06270 */
[----:B------:R-:W-:-:S12]  /*0150*/  IMAD.MOV.U32 R6, RZ, RZ, R0 ;  /* 0x000000ffff067224 */ /* 0x000fd800078e0000 */
[----:B------:R-:W-:Y:S05]  /*0160*/  @P0 BRA `(.L_x_60) ;  /* 0x0000000000140947 */ /* 0x000fea0003800000 */
[----:B------:R-:W0:Y:S01]  /*0170*/  LDC.64 R4, c[0x0][0x380] ;  /* 0x0000e000ff047b82 */ /* 0x000e220000000a00 */
[----:B------:R-:W-:-:S04]  /*0180*/  VIADD R7, R0, UR7 ;  /* 0x0000000700077c36 */ /* 0x000fc80008000000 */
[----:B0-----:R-:W-:-:S06]  /*0190*/  IMAD.WIDE.U32 R4, R7, 0x4, R4 ;  /* 0x0000000407047825 */ /* 0x001fcc00078e0004 */
[----:B------:R0:W5:Y:S01]  /*01a0*/  LDG.E R4, desc[UR14][R4.64] ;  /* 0x0000000e04047981 */ /* 0x000162000c1e1900 */
[----:B------:R-:W-:-:S07]  /*01b0*/  VIADD R6, R0, 0x100 ;  /* 0x0000010000067836 */ /* 0x000fce0000000000 */
.L_x_60:
[----:B------:R-:W-:Y:S05]  /*01c0*/  BSYNC.RECONVERGENT B1 ;  /* 0x0000000000017941 */ /* 0x000fea0003800200 */
.L_x_59:
[----:B------:R-:W-:Y:S01]  /*01d0*/  ISETP.GE.AND P0, PT, R6, R3, PT ;  /* 0x000000030600720c */ /* 0x000fe20003f06270 */
[----:B------:R-:W-:-:S12]  /*01e0*/  BSSY.RECONVERGENT B1, `(.L_x_61) ;  /* 0x000006c000017945 */ /* 0x000fd80003800200 */
[----:B------:R-:W-:Y:S05]  /*01f0*/  @P0 BRA `(.L_x_62) ;  /* 0x0000000400a80947 */ /* 0x000fea0003800000 */
[----:B0-----:R-:W-:Y:S01]  /*0200*/  LOP3.LUT R5, RZ, R6, RZ, 0x33, !PT ;  /* 0x00000006ff057212 */ /* 0x001fe200078e33ff */
[----:B------:R-:W-:Y:S03]  /*0210*/  BSSY.RECONVERGENT B2, `(.L_x_63) ;  /* 0x0000030000027945 */ /* 0x000fe60003800200 */
[----:B------:R-:W-:-:S04]  /*0220*/  IADD3 R5, PT, PT, R2, -UR7, R5 ;  /* 0x8000000702057c10 */ /* 0x000fc8000fffe005 */
[C---:B------:R-:W-:Y:S02]  /*0230*/  ISETP.GE.U32.AND P1, PT, R5.reuse, 0xf00, PT ;  /* 0x00000f000500780c */ /* 0x040fe40003f26070 */
[----:B------:R-:W-:-:S04]  /*0240*/  LEA.HI R2, R5, 0x1, RZ, 0x18 ;  /* 0x0000000105027811 */ /* 0x000fc800078fc0ff */
[----:B------:R-:W-:-:S04]  /*0250*/  LOP3.LUT R21, R2, 0xf, RZ, 0xc0, !PT ;  /* 0x0000000f02157812 */ /* 0x000fc800078ec0ff */
[----:B------:R-:W-:-:S03]  /*0260*/  ISETP.NE.AND P0, PT, R21, RZ, PT ;  /* 0x000000ff1500720c */ /* 0x000fc60003f05270 */
[----:B------:R-:W-:Y:S10]  /*0270*/  @!P1 BRA `(.L_x_64) ;  /* 0x0000000000a49947 */ /* 0x000ff40003800000 */
[----:B------:R-:W0:Y:S01]  /*0280*/  LDCU.64 UR8, c[0x0][0x380] ;  /* 0x00007000ff0877ac */ /* 0x000e220008000a00 */
[----:B------:R-:W-:Y:S01]  /*0290*/  IMAD.WIDE.U32 R8, R6, 0x4, RZ ;  /* 0x0000000406087825 */ /* 0x000fe200078e00ff */
[----:B------:R-:W-:Y:S01]  /*02a0*/  LOP3.LUT R5, R2, 0x1fffff0, RZ, 0xc0, !PT ;  /* 0x01fffff002057812 */ /* 0x000fe200078ec0ff */
[----:B------:R-:W-:-:S04]  /*02b0*/  UIMAD.WIDE.U32 UR4, UR16, 0x4000, URZ ;  /* 0x00004000100478a5 */ /* 0x000fc8000f8e00ff */
[----:B------:R-:W-:Y:S02]  /*02c0*/  IMAD.MOV R5, RZ, RZ, -R5 ;  /* 0x000000ffff057224 */ /* 0x000fe400078e0a05 */
[----:B------:R-:W-:Y:S02]  /*02d0*/  LOP3.LUT R14, R8, UR4, RZ, 0xfc, !PT ;  /* 0x00000004080e7c12 */ /* 0x000fe4000f8efcff */
[----:B------:R-:W-:Y:S02]  /*02e0*/  LOP3.LUT R9, R9, UR5, RZ, 0xfc, !PT ;  /* 0x0000000509097c12 */ /* 0x000fe4000f8efcff */
[----:B0-----:R-:W-:-:S04]  /*02f0*/  IADD3 R14, P1, PT, R14, UR8, RZ ;  /* 0x000000080e0e7c10 */ /* 0x001fc8000ff3e0ff */
[----:B------:R-:W-:-:S04]  /*0300*/  IADD3 R14, P2, PT, R14, 0x2000, RZ ;  /* 0x000020000e0e7810 */ /* 0x000fc80007f5e0ff */
[----:B------:R-:W-:-:S09]  /*0310*/  IADD3.X R9, PT, PT, RZ, UR9, R9, P2, P1 ;  /* 0x00000009ff097c10 */ /* 0x000fd200097e2409 */
.L_x_65:
[----:B------:R-:W-:-:S05]  /*0320*/  IMAD.MOV.U32 R8, RZ, RZ, R14 ;  /* 0x000000ffff087224 */ /* 0x000fca00078e000e */
[----:B------:R-:W2:Y:S04]  /*0330*/  LDG.E R15, desc[UR14][R8.64+-0x2000] ;  /* 0xffe0000e080f7981 */ /* 0x000ea8000c1e1900 */
[----:B------:R-:W2:Y:S04]  /*0340*/  LDG.E R16, desc[UR14][R8.64+-0x1c00] ;  /* 0xffe4000e08107981 */ /* 0x000ea8000c1e1900 */
[----:B------:R-:W3:Y:S04]  /*0350*/  LDG.E R18, desc[UR14][R8.64+-0x1800] ;  /* 0xffe8000e08127981 */ /* 0x000ee8000c1e1900 */
[----:B------:R-:W3:Y:S04]  /*0360*/  LDG.E R17, desc[UR14][R8.64+-0x1400] ;  /* 0xffec000e08117981 */ /* 0x000ee8000c1e1900 */
[----:B------:R-:W4:Y:S04]  /*0370*/  LDG.E R20, desc[UR14][R8.64+-0x1000] ;  /* 0xfff0000e08147981 */ /* 0x000f28000c1e1900 */
        /* <DEDUP_REMOVED lines=10> */
[----:B------:R0:W4:Y:S01]  /*0420*/  LDG.E R7, desc[UR14][R8.64+0x1c00] ;  /* 0x001c000e08077981 */ /* 0x000122000c1e1900 */
[----:B------:R-:W-:-:S02]  /*0430*/  VIADD R5, R5, 0x10 ;  /* 0x0000001005057836 */ /* 0x000fc40000000000 */
[----:B------:R-:W-:-:S03]  /*0440*/  VIADD R6, R6, 0x1000 ;  /* 0x0000100006067836 */ /* 0x000fc60000000000 */
[----:B------:R-:W-:Y:S02]  /*0450*/  ISETP.NE.AND P1, PT, R5, RZ, PT ;  /* 0x000000ff0500720c */ /* 0x000fe40003f25270 */
[----:B--2--5:R-:W-:-:S04]  /*0460*/  VIMNMX3.U32 R15, R4, R15, R16, PT ;  /* 0x0000000f040f720f */ /* 0x024fc80003800010 */
[----:B---3--:R-:W-:-:S04]  /*0470*/  VIMNMX3.U32 R15, R15, R18, R17, PT ;  /* 0x000000120f0f720f */ /* 0x008fc80003800011 */
[----:B----4-:R-:W-:-:S04]  /*0480*/  VIMNMX3.U32 R15, R15, R20, R19, PT ;  /* 0x000000140f0f720f */ /* 0x010fc80003800013 */
[----:B------:R-:W-:-:S04]  /*0490*/  VIMNMX3.U32 R15, R15, R22, R23, PT ;  /* 0x000000160f0f720f */ /* 0x000fc80003800017 */
[----:B------:R-:W-:-:S04]  /*04a0*/  VIMNMX3.U32 R15, R15, R24, R25, PT ;  /* 0x000000180f0f720f */ /* 0x000fc80003800019 */
[----:B------:R-:W-:Y:S02]  /*04b0*/  VIMNMX3.U32 R11, R15, R14, R11, PT ;  /* 0x0000000e0f0b720f */ /* 0x000fe4000380000b */
[----:B------:R-:W-:-:S05]  /*04c0*/  IADD3 R14, P2, PT, R8, 0x4000, RZ ;  /* 0x00004000080e7810 */ /* 0x000fca0007f5e0ff */
[----:B0-----:R-:W-:Y:S01]  /*04d0*/  IMAD.X R9, RZ, RZ, R9, P2 ;  /* 0x000000ffff097224 */ /* 0x001fe200010e0609 */
[----:B------:R-:W-:-:S04]  /*04e0*/  VIMNMX3.U32 R10, R11, R13, R10, PT ;  /* 0x0000000d0b0a720f */ /* 0x000fc8000380000a */
[----:B------:R-:W-:Y:S01]  /*04f0*/  VIMNMX3.U32 R4, R10, R12, R7, PT ;  /* 0x0000000c0a04720f */ /* 0x000fe20003800007 */
[----:B------:R-:W-:Y:S06]  /*0500*/  @P1 BRA `(.L_x_65) ;  /* 0xfffffffc00841947 */ /* 0x000fec000383ffff */
.L_x_64:
[----:B------:R-:W-:Y:S05]  /*0510*/  BSYNC.RECONVERGENT B2 ;  /* 0x0000000000027941 */ /* 0x000fea0003800200 */
.L_x_63:
[----:B------:R-:W-:Y:S05]  /*0520*/  @!P0 BRA `(.L_x_62) ;  /* 0x0000000000dc8947 */ /* 0x000fea0003800000 */
[----:B------:R-:W-:Y:S01]  /*0530*/  ISETP.GE.U32.AND P0, PT, R21, 0x8, PT ;  /* 0x000000081500780c */ /* 0x000fe20003f06070 */
[----:B------:R-:W-:Y:S01]  /*0540*/  BSSY.RECONVERGENT B2, `(.L_x_66) ;  /* 0x0000016000027945 */ /* 0x000fe20003800200 */
[----:B------:R-:W-:-:S04]  /*0550*/  LOP3.LUT R16, R2, 0x7, RZ, 0xc0, !PT ;  /* 0x0000000702107812 */ /* 0x000fc800078ec0ff */
[----:B------:R-:W-:-:S07]  /*0560*/  ISETP.NE.AND P1, PT, R16, RZ, PT ;  /* 0x000000ff1000720c */ /* 0x000fce0003f25270 */
[----:B------:R-:W-:Y:S06]  /*0570*/  @!P0 BRA `(.L_x_67) ;  /* 0x0000000000488947 */ /* 0x000fec0003800000 */
[----:B------:R-:W0:Y:S01]  /*0580*/  LDCU.64 UR4, c[0x0][0x380] ;  /* 0x00007000ff0477ac */ /* 0x000e220008000a00 */
[----:B------:R-:W-:-:S04]  /*0590*/  IADD3 R5, P0, PT, R6, UR7, RZ ;  /* 0x0000000706057c10 */ /* 0x000fc8000ff1e0ff */
[----:B------:R-:W-:Y:S02]  /*05a0*/  LEA.HI.X.SX32 R10, R6, RZ, 0x1, P0 ;  /* 0x000000ff060a7211 */ /* 0x000fe400000f0eff */
[----:B0-----:R-:W-:-:S04]  /*05b0*/  LEA R8, P0, R5, UR4, 0x2 ;  /* 0x0000000405087c11 */ /* 0x001fc8000f8010ff */
[----:B------:R-:W-:-:S05]  /*05c0*/  LEA.HI.X R9, R5, UR5, R10, 0x2, P0 ;  /* 0x0000000505097c11 */ /* 0x000fca00080f140a */
[----:B------:R-:W2:Y:S04]  /*05d0*/  LDG.E R5, desc[UR14][R8.64] ;  /* 0x0000000e08057981 */ /* 0x000ea8000c1e1900 */
[----:B------:R-:W2:Y:S04]  /*05e0*/  LDG.E R7, desc[UR14][R8.64+0x400] ;  /* 0x0004000e08077981 */ /* 0x000ea8000c1e1900 */
[----:B------:R-:W3:Y:S04]  /*05f0*/  LDG.E R10, desc[UR14][R8.64+0x800] ;  /* 0x0008000e080a7981 */ /* 0x000ee8000c1e1900 */
[----:B------:R-:W3:Y:S04]  /*0600*/  LDG.E R11, desc[UR14][R8.64+0xc00] ;  /* 0x000c000e080b7981 */ /* 0x000ee8000c1e1900 */
[----:B------:R-:W4:Y:S04]  /*0610*/  LDG.E R12, desc[UR14][R8.64+0x1000] ;  /* 0x0010000e080c7981 */ /* 0x000f28000c1e1900 */
[----:B------:R-:W4:Y:S04]  /*0620*/  LDG.E R13, desc[UR14][R8.64+0x1400] ;  /* 0x0014000e080d7981 */ /* 0x000f28000c1e1900 */
[----:B------:R-:W4:Y:S04]  /*0630*/  LDG.E R14, desc[UR14][R8.64+0x1800] ;  /* 0x0018000e080e7981 */ /* 0x000f28000c1e1900 */
[----:B------:R-:W4:Y:S01]  /*0640*/  LDG.E R15, desc[UR14][R8.64+0x1c00] ;  /* 0x001c000e080f7981 */ /* 0x000f22000c1e1900 */
[----:B------:R-:W-:Y:S01]  /*0650*/  VIADD R6, R6, 0x800 ;  /* 0x0000080006067836 */ /* 0x000fe20000000000 */
[----:B--2--5:R-:W-:-:S04]  /*0660*/  VIMNMX3.U32 R5, R4, R5, R7, PT ;  /* 0x000000050405720f */ /* 0x024fc80003800007 */
[----:B---3--:R-:W-:-:S04]  /*0670*/  VIMNMX3.U32 R5, R5, R10, R11, PT ;  /* 0x0000000a0505720f */ /* 0x008fc8000380000b */
[----:B----4-:R-:W-:-:S04]  /*0680*/  VIMNMX3.U32 R5, R5, R12, R13, PT ;  /* 0x0000000c0505720f */ /* 0x010fc8000380000d */
[----:B------:R-:W-:-:S07]  /*0690*/  VIMNMX3.U32 R4, R5, R14, R15, PT ;  /* 0x0000000e0504720f */ /* 0x000fce000380000f */
.L_x_67:
[----:B------:R-:W-:Y:S05]  /*06a0*/  BSYNC.RECONVERGENT B2 ;  /* 0x0000000000027941 */ /* 0x000fea0003800200 */
.L_x_66:
        /* <DEDUP_REMOVED lines=14> */
[----:B------:R-:W3:Y:S01]  /*0790*/  LDG.E R10, desc[UR14][R8.64+0xc00] ;  /* 0x000c000e080a7981 */ /* 0x000ee2000c1e1900 */
[----:B------:R-:W-:Y:S01]  /*07a0*/  VIADD R6, R6, 0x400 ;  /* 0x0000040006067836 */ /* 0x000fe20000000000 */
[----:B--2--5:R-:W-:-:S04]  /*07b0*/  VIMNMX3.U32 R4, R4, R5, R7, PT ;  /* 0x000000050404720f */ /* 0x024fc80003800007 */
[----:B---3--:R-:W-:-:S07]  /*07c0*/  VIMNMX3.U32 R4, R4, R11, R10, PT ;  /* 0x0000000b0404720f */ /* 0x008fce000380000a */
.L_x_69:
[----:B------:R-:W-:Y:S05]  /*07d0*/  BSYNC.RECONVERGENT B2 ;  /* 0x0000000000027941 */ /* 0x000fea0003800200 */
.L_x_68:
[----:B------:R-:W-:Y:S05]  /*07e0*/  @!P1 BRA `(.L_x_62) ;  /* 0x00000000002c9947 */ /* 0x000fea0003800000 */
[----:B------:R-:W0:Y:S01]  /*07f0*/  LDC.64 R8, c[0x0][0x380] ;  /* 0x0000e000ff087b82 */ /* 0x000e220000000a00 */
[----:B------:R-:W-:Y:S02]  /*0800*/  IMAD.U32 R5, RZ, RZ, UR16 ;  /* 0x00000010ff057e24 */ /* 0x000fe4000f8e00ff */
[----:B------:R-:W-:Y:S02]  /*0810*/  IMAD.MOV R2, RZ, RZ, -R2 ;  /* 0x000000ffff027224 */ /* 0x000fe400078e0a02 */
[----:B0-----:R-:W-:-:S07]  /*0820*/  IMAD.WIDE.U32 R8, R5, 0x4000, R8 ;  /* 0x0000400005087825 */ /* 0x001fce00078e0008 */
.L_x_70:
[----:B------:R-:W-:-:S06]  /*0830*/  IMAD.WIDE R10, R6, 0x4, R8 ;  /* 0x00000004060a7825 */ /* 0x000fcc00078e0208 */
[----:B------:R-:W2:Y:S01]  /*0840*/  LDG.E R11, desc[UR14][R10.64] ;  /* 0x0000000e0a0b7981 */ /* 0x000ea2000c1e1900 */
[----:B------:R-:W-:Y:S02]  /*0850*/  VIADD R2, R2, 0x1 ;  /* 0x0000000102027836 */ /* 0x000fe40000000000 */
[----:B------:R-:W-:-:S03]  /*0860*/  VIADD R6, R6, 0x100 ;  /* 0x0000010006067836 */ /* 0x000fc60000000000 */
[----:B------:R-:W-:Y:S02]  /*0870*/  ISETP.NE.AND P0, PT, R2, RZ, PT ;  /* 0x000000ff0200720c */ /* 0x000fe40003f05270 */
[----:B--2--5:R-:W-:-:S11]  /*0880*/  VIMNMX.U32 R4, PT, PT, R11, R4, PT ;  /* 0x000000040b047248 */ /* 0x024fd60003fe0000 */
[----:B------:R-:W-:Y:S05]  /*0890*/  @P0 BRA `(.L_x_70) ;  /* 0xfffffffc00e40947 */ /* 0x000fea000383ffff */
.L_x_62:
[----:B------:R-:W-:Y:S05]  /*08a0*/  BSYNC.RECONVERGENT B1 ;  /* 0x0000000000017941 */ /* 0x000fea0003800200 */
.L_x_61:
        /* <DEDUP_REMOVED lines=10> */
[----:B------:R-:W1:Y:S06]  /*0950*/  SHFL.DOWN PT, R3, R2, 0x2, 0x1f ;  /* 0x08401f0002037f89 */ /* 0x000e6c00000e0000 */
[----:B------:R-:W2:Y:S01]  /*0960*/  @!P1 S2R R6, SR_CgaCtaId ;  /* 0x0000000000069919 */ /* 0x000ea20000008800 */
[----:B0-----:R-:W-:Y:S02]  /*0970*/  @!P1 MOV R5, 0x400 ;  /* 0x0000040000059802 */ /* 0x001fe40000000f00 */
[----:B------:R-:W-:-:S04]  /*0980*/  @!P1 SHF.R.U32.HI R4, RZ, 0x3, R0 ;  /* 0x00000003ff049819 */ /* 0x000fc80000011600 */
[----:B------:R-:W-:Y:S02]  /*0990*/  @!P1 LOP3.LUT R4, R4, 0x7c, RZ, 0xc0, !PT ;  /* 0x0000007c04049812 */ /* 0x000fe400078ec0ff */
[----:B-1----:R-:W-:Y:S02]  /*09a0*/  @!P0 VIMNMX.U32 R2, PT, PT, R2, R3, PT ;  /* 0x0000000302028248 */ /* 0x002fe40003fe0000 */
[----:B------:R-:W-:-:S03]  /*09b0*/  ISETP.GT.AND P0, PT, R8, 0x1b, PT ;  /* 0x0000001b0800780c */ /* 0x000fc60003f04270 */
[----:B------:R-:W0:Y:S01]  /*09c0*/  SHFL.DOWN PT, R3, R2, 0x4, 0x1f ;  /* 0x08801f0002037f89 */ /* 0x000e2200000e0000 */
[----:B--2---:R-:W-:-:S05]  /*09d0*/  @!P1 LEA R5, R6, R5, 0x18 ;  /* 0x0000000506059211 */ /* 0x004fca00078ec0ff */
        /* <DEDUP_REMOVED lines=24> */
.L_x_71:
[----:B------:R-:W1:Y:S01]  /*0b60*/  S2R R9, SR_LANEID ;  /* 0x0000000000097919 */ /* 0x000e620000000000 */
[----:B------:R-:W-:-:S05]  /*0b70*/  LOP3.LUT R2, R0, 0x3e0, RZ, 0xc0, !PT ;  /* 0x000003e000027812 */ /* 0x000fca00078ec0ff */
[----:B------:R-:W-:Y:S01]  /*0b80*/  VIADD R4, R2, 0x20 ;  /* 0x0000002002047836 */ /* 0x000fe20000000000 */
[----:B------:R-:W-:-:S04]  /*0b90*/  LOP3.LUT R2, RZ, R2, RZ, 0x33, !PT ;  /* 0x00000002ff027212 */ /* 0x000fc800078e33ff */
[----:B------:R-:W-:Y:S01]  /*0ba0*/  ISETP.GT.AND P0, PT, R4, R3, PT ;  /* 0x000000030400720c */ /* 0x000fe20003f04270 */
[----:B------:R-:W-:-:S05]  /*0bb0*/  IMAD.IADD R2, R3, 0x1, R2 ;  /* 0x0000000103027824 */ /* 0x000fca00078e0202 */
[----:B------:R-:W-:-:S05]  /*0bc0*/  SEL R2, R2, 0x1f, P0 ;  /* 0x0000001f02027807 */ /* 0x000fca0000000000 */
[----:B------:R-:W2:Y:S01]  /*0bd0*/  SHFL.DOWN PT, R4, R7, 0x1, R2 ;  /* 0x0820000007047989 */ /* 0x000ea200000e0002 */
[C---:B-1----:R-:W-:Y:S01]  /*0be0*/  ISETP.GE.AND P0, PT, R9.reuse, R2, PT ;  /* 0x000000020900720c */ /* 0x042fe20003f06270 */
[C---:B0-----:R-:W-:Y:S01]  /*0bf0*/  VIADD R5, R9.reuse, 0x2 ;  /* 0x0000000209057836 */ /* 0x041fe20000000000 */
[----:B------:R-:W-:-:S11]  /*0c00*/  ISETP.NE.AND P1, PT, R9, RZ, PT ;  /* 0x000000ff0900720c */ /* 0x000fd60003f25270 */
[----:B--2---:R-:W-:Y:S02]  /*0c10*/  @!P0 VIMNMX.U32 R7, PT, PT, R4, R7, PT ;  /* 0x0000000704078248 */ /* 0x004fe40003fe0000 */
[----:B------:R-:W0:Y:S01]  /*0c20*/  @!P1 S2R R11, SR_CgaCtaId ;  /* 0x00000000000b9919 */ /* 0x000e220000008800 */
[----:B------:R-:W-:Y:S01]  /*0c30*/  ISETP.GT.AND P0, PT, R5, R2, PT ;  /* 0x000000020500720c */ /* 0x000fe20003f04270 */
[----:B------:R-:W-:Y:S01]  /*0c40*/  VIADD R5, R9, 0x4 ;  /* 0x0000000409057836 */ /* 0x000fe20000000000 */
[----:B------:R-:W-:Y:S01]  /*0c50*/  @!P1 MOV R6, 0x400 ;  /* 0x0000040000069802 */ /* 0x000fe20000000f00 */
[----:B------:R-:W1:Y:S10]  /*0c60*/  SHFL.DOWN PT, R4, R7, 0x2, R2 ;  /* 0x0840000007047989 */ /* 0x000e7400000e0002 */
        /* <DEDUP_REMOVED lines=28> */
[----:B------:R-:W0:Y:S04]  /*0e30*/  LDS R0, [UR4+0xc] ;  /* 0x00000c04ff007984 */ /* 0x000e280008000800 */
[----:B------:R-:W2:Y:S04]  /*0e40*/  LDS.128 R8, [UR4+0x10] ;  /* 0x00001004ff087984 */ /* 0x000ea80008000c00 */
[----:B-1----:R-:W1:Y:S01]  /*0e50*/  LDS.64 R6, [UR4+0x20] ;  /* 0x00002004ff067984 */ /* 0x002e620008000a00 */
[----:B0-----:R-:W-:Y:S02]  /*0e60*/  @P2 VIMNMX.U32 R5, PT, PT, R5, R0, PT ;  /* 0x0000000005052248 */ /* 0x001fe40003fe0000 */
[----:B------:R-:W-:-:S02]  /*0e70*/  ISETP.GT.AND P2, PT, R3, 0xa0, PT ;  /* 0x000000a00300780c */ /* 0x000fc40003f44270 */
[----:B--2---:R-:W-:Y:S02]  /*0e80*/  @P4 VIMNMX.U32 R5, PT, PT, R5, R8, PT ;  /* 0x0000000805054248 */ /* 0x004fe40003fe0000 */
[----:B------:R-:W-:Y:S02]  /*0e90*/  ISETP.GT.AND P4, PT, R3, 0xc0, PT ;  /* 0x000000c00300780c */ /* 0x000fe40003f84270 */
[----:B------:R-:W-:Y:S02]  /*0ea0*/  @P3 VIMNMX.U32 R5, PT, PT, R5, R9, PT ;  /* 0x0000000905053248 */ /* 0x000fe40003fe0000 */
[----:B------:R-:W-:Y:S02]  /*0eb0*/  ISETP.GT.AND P3, PT, R3, 0xe0, PT ;  /* 0x000000e00300780c */ /* 0x000fe40003f64270 */
[----:B------:R-:W-:-:S04]  /*0ec0*/  @P1 VIMNMX.U32 R5, PT, PT, R5, R10, PT ;  /* 0x0000000a05051248 */ /* 0x000fc80003fe0000 */
[----:B------:R-:W-:-:S04]  /*0ed0*/  @P2 VIMNMX.U32 R5, PT, PT, R5, R11, PT ;  /* 0x0000000b05052248 */ /* 0x000fc80003fe0000 */
[----:B-1----:R-:W-:-:S04]  /*0ee0*/  @P4 VIMNMX.U32 R5, PT, PT, R5, R6, PT ;  /* 0x0000000605054248 */ /* 0x002fc80003fe0000 */
[----:B------:R-:W-:Y:S01]  /*0ef0*/  @P3 VIMNMX.U32 R5, PT, PT, R5, R7, PT ;  /* 0x0000000705053248 */ /* 0x000fe20003fe0000 */
[----:B------:R-:W-:Y:S06]  /*0f00*/  BRA `(.L_x_72) ;  /* 0x0000001000287947 */ /* 0x000fec0003800000 */
.L_x_58:
[----:B------:R-:W0:Y:S01]  /*0f10*/  S2R R0, SR_TID.X ;  /* 0x0000000000007919 */ /* 0x000e220000002100 */
[----:B------:R-:W1:Y:S01]  /*0f20*/  LDC.64 R4, c[0x0][0x380] ;  /* 0x0000e000ff047b82 */ /* 0x000e620000000a00 */
[----:B0-----:R-:W-:-:S04]  /*0f30*/  VIADD R7, R0, UR7 ;  /* 0x0000000700077c36 */ /* 0x001fc80008000000 */
[----:B-1----:R-:W-:-:S05]  /*0f40*/  IMAD.WIDE.U32 R4, R7, 0x4, R4 ;  /* 0x0000000407047825 */ /* 0x002fca00078e0004 */
[----:B------:R-:W2:Y:S04]  /*0f50*/  LDG.E R6, desc[UR14][R4.64] ;  /* 0x0000000e04067981 */ /* 0x000ea8000c1e1900 */
[----:B------:R-:W2:Y:S04]  /*0f60*/  LDG.E R7, desc[UR14][R4.64+0x400] ;  /* 0x0004000e04077981 */ /* 0x000ea8000c1e1900 */
[----:B------:R-:W2:Y:S04]  /*0f70*/  LDG.E R8, desc[UR14][R4.64+0x800] ;  /* 0x0008000e04087981 */ /* 0x000ea8000c1e1900 */
[----:B------:R-:W3:Y:S04]  /*0f80*/  LDG.E R9, desc[UR14][R4.64+0xc00] ;  /* 0x000c000e04097981 */ /* 0x000ee8000c1e1900 */
[----:B------:R-:W3:Y:S04]  /*0f90*/  LDG.E R10, desc[UR14][R4.64+0x1000] ;  /* 0x0010000e040a7981 */ /* 0x000ee8000c1e1900 */
[----:B------:R-:W3:Y:S04]  /*0fa0*/  LDG.E R11, desc[UR14][R4.64+0x1400] ;  /* 0x0014000e040b7981 */ /* 0x000ee8000c1e1900 */
[----:B------:R-:W4:Y:S04]  /*0fb0*/  LDG.E R12, desc[UR14][R4.64+0x1800] ;  /* 0x0018000e040c7981 */ /* 0x000f28000c1e1900 */
[----:B------:R-:W4:Y:S04]  /*0fc0*/  LDG.E R13, desc[UR14][R4.64+0x1c00] ;  /* 0x001c000e040d7981 */ /* 0x000f28000c1e1900 */
[----:B------:R-:W4:Y:S04]  /*0fd0*/  LDG.E R14, desc[UR14][R4.64+0x2000] ;  /* 0x0020000e040e7981 */ /* 0x000f28000c1e1900 */
[----:B------:R-:W5:Y:S04]  /*0fe0*/  LDG.E R15, desc[UR14][R4.64+0x2400] ;  /* 0x0024000e040f7981 */ /* 0x000f68000c1e1900 */
[----:B------:R-:W5:Y:S04]  /*0ff0*/  LDG.E R16, desc[UR14][R4.64+0x2800] ;  /* 0x0028000e04107981 */ /* 0x000f68000c1e1900 */
[----:B------:R-:W5:Y:S04]  /*1000*/  LDG.E R17, desc[UR14][R4.64+0x2c00] ;  /* 0x002c000e04117981 */ /* 0x000f68000c1e1900 */
[----:B------:R-:W5:Y:S04]  /*1010*/  LDG.E R18, desc[UR14][R4.64+0x3000] ;  /* 0x0030000e04127981 */ /* 0x000f68000c1e1900 */
[----:B------:R-:W5:Y:S04]  /*1020*/  LDG.E R19, desc[UR14][R4.64+0x3400] ;  /* 0x0034000e04137981 */ /* 0x000f68000c1e1900 */
[----:B------:R-:W5:Y:S04]  /*1030*/  LDG.E R20, desc[UR14][R4.64+0x3800] ;  /* 0x0038000e04147981 */ /* 0x000f68000c1e1900 */
[----:B------:R-:W5:Y:S01]  /*1040*/  LDG.E R21, desc[UR14][R4.64+0x3c00] ;  /* 0x003c000e04157981 */ /* 0x000f62000c1e1900 */
[----:B------:R-:W-:-:S04]  /*1050*/  ISETP.GE.U32.AND P0, PT, R23, UR5, PT ;  /* 0x0000000517007c0c */ /* 0x000fc8000bf06070 */
[----:B------:R-:W-:Y:S02]  /*1060*/  ISETP.GE.U32.AND.EX P0, PT, R22, UR4, PT, P0 ;  /* 0x0000000416007c0c */ /* 0x000fe4000bf06100 */
[----:B--2---:R-:W-:Y:S02]  /*1070*/  VIMNMX3.U32 R6, R6, R7, R8, PT ;  /* 0x000000070606720f */ /* 0x004fe40003800008 */
[----:B---3--:R-:W-:Y:S02]  /*1080*/  VIMNMX3.U32 R9, R9, R10, R11, PT ;  /* 0x0000000a0909720f */ /* 0x008fe4000380000b */
[----:B----4-:R-:W-:-:S04]  /*1090*/  VIMNMX3.U32 R12, R12, R13, R14, PT ;  /* 0x0000000d0c0c720f */ /* 0x010fc8000380000e */
[----:B------:R-:W-:Y:S02]  /*10a0*/  VIMNMX3.U32 R6, R6, R9, R12, PT ;  /* 0x000000090606720f */ /* 0x000fe4000380000c */
[----:B-----5:R-:W-:Y:S02]  /*10b0*/  VIMNMX3.U32 R16, R15, R16, R17, PT ;  /* 0x000000100f10720f */ /* 0x020fe40003800011 */
[----:B------:R-:W-:-:S04]  /*10c0*/  VIMNMX3.U32 R18, R18, R19, R20, PT ;  /* 0x000000131212720f */ /* 0x000fc80003800014 */
[----:B------:R-:W-:-:S04]  /*10d0*/  VIMNMX3.U32 R21, R16, R18, R21, PT ;  /* 0x000000121015720f */ /* 0x000fc80003800015 */
[----:B------:R-:W-:Y:S01]  /*10e0*/  VIMNMX.U32 R8, PT, PT, R6, R21, PT ;  /* 0x0000001506087248 */ /* 0x000fe20003fe0000 */
[----:B------:R-:W-:Y:S06]  /*10f0*/  @!P0 BRA `(.L_x_73) ;  /* 0x0000000c00108947 */ /* 0x000fec0003800000 */
[----:B------:R-:W-:Y:S01]  /*1100*/  UIADD3 UR8, UP0, UPT, UR5, UR7, URZ ;  /* 0x0000000705087290 */ /* 0x000fe2000ff1e0ff */
[----:B------:R-:W-:Y:S01]  /*1110*/  IADD3 R25, P2, PT, R2, -0x1000, RZ ;  /* 0xfffff00002197810 */ /* 0x000fe20007f5e0ff */
[----:B------:R-:W0:Y:S01]  /*1120*/  LDCU.64 UR12, c[0x0][0x380] ;  /* 0x00007000ff0c77ac */ /* 0x000e220008000a00 */
[----:B------:R-:W-:Y:S02]  /*1130*/  LOP3.LUT R5, RZ, R0, RZ, 0x33, !PT ;  /* 0x00000000ff057212 */ /* 0x000fe400078e33ff */
[----:B------:R-:W-:Y:S01]  /*1140*/  IADD3.X R10, PT, PT, R3, -0x1, RZ, P2, !PT ;  /* 0xffffffff030a7810 */ /* 0x000fe200017fe4ff */
[----:B------:R-:W-:Y:S01]  /*1150*/  UIADD3.X UR9, UPT, UPT, URZ, UR4, URZ, UP0, !UPT ;  /* 0x00000004ff097290 */ /* 0x000fe200087fe4ff */
[----:B------:R-:W-:Y:S01]  /*1160*/  ISETP.LT.U32.AND P0, PT, R25, UR8, PT ;  /* 0x0000000819007c0c */ /* 0x000fe2000bf01070 */
[----:B------:R-:W-:Y:S01]  /*1170*/  UMOV UR6, UR5 ;  /* 0x0000000500067c82 */ /* 0x000fe20008000000 */
[----:B------:R-:W-:Y:S01]  /*1180*/  IADD3 R9, P1, PT, R0, UR8, RZ ;  /* 0x0000000800097c10 */ /* 0x000fe2000ff3e0ff */
[----:B------:R-:W-:Y:S01]  /*1190*/  UMOV UR4, URZ ;  /* 0x000000ff00047c82 */ /* 0x000fe20008000000 */
[----:B------:R-:W-:Y:S01]  /*11a0*/  IADD3 R5, PT, PT, R2, -UR5, R5 ;  /* 0x8000000502057c10 */ /* 0x000fe2000fffe005 */
[----:B------:R-:W-:Y:S01]  /*11b0*/  IMAD.U32 R7, RZ, RZ, UR9 ;  /* 0x00000009ff077e24 */ /* 0x000fe2000f8e00ff */
[----:B------:R-:W-:Y:S01]  /*11c0*/  UMOV UR10, UR8 ;  /* 0x00000008000a7c82 */ /* 0x000fe20008000000 */
[----:B------:R-:W-:-:S03]  /*11d0*/  IMAD.X R4, RZ, RZ, UR9, P1 ;  /* 0x00000009ff047e24 */ /* 0x000fc600088e06ff */
[----:B------:R-:W-:Y:S01]  /*11e0*/  ISETP.GT.U32.AND.EX P0, PT, R7, R10, PT, P0 ;  /* 0x0000000a0700720c */ /* 0x000fe20003f04100 */
[----:B------:R-:W-:Y:S01]  /*11f0*/  VIADD R7, R5, -UR7 ;  /* 0x8000000705077c36 */ /* 0x000fe20008000000 */
[----:B------:R-:W-:Y:S01]  /*1200*/  UMOV UR7, UR9 ;  /* 0x0000000900077c82 */ /* 0x000fe20008000000 */
[----:B0-----:R-:W-:-:S04]  /*1210*/  LEA R6, P2, R9, UR12, 0x2 ;  /* 0x0000000c09067c11 */ /* 0x001fc8000f8410ff */
[----:B------:R-:W-:Y:S02]  /*1220*/  IADD3 R6, P1, PT, R6, 0x2000, RZ ;  /* 0x0000200006067810 */ /* 0x000fe40007f3e0ff */
[----:B------:R-:W-:-:S05]  /*1230*/  LEA.HI.X R9, R9, UR13, R4, 0x2, P2 ;  /* 0x0000000d09097c11 */ /* 0x000fca00090f1404 */
[----:B------:R-:W-:Y:S01]  /*1240*/  IMAD.X R9, RZ, RZ, R9, P1 ;  /* 0x000000ffff097224 */ /* 0x000fe200008e0609 */
[----:B------:R-:W-:Y:S06]  /*1250*/  @P0 BRA `(.L_x_74) ;  /* 0x0000000000e00947 */ /* 0x000fec0003800000 */
[----:B------:R-:W0:Y:S01]  /*1260*/  LDC.64 R2, c[0x0][0x3b8] ;  /* 0x0000ee00ff027b82 */ /* 0x000e220000000a00 */
[----:B------:R-:W1:Y:S01]  /*1270*/  LDCU.64 UR12, c[0x0][0x380] ;  /* 0x00007000ff0c77ac */ /* 0x000e620008000a00 */
[----:B------:R-:W-:Y:S01]  /*1280*/  NOP ;  /* 0x0000000000007918 */ /* 0x000fe20000000000 */
.L_x_75:
[----:B------:R-:W-:-:S05]  /*1290*/  IADD3 R5, P0, PT, R0, UR8, RZ ;  /* 0x0000000800057c10 */ /* 0x000fca000ff1e0ff */
[----:B------:R-:W-:Y:S01]  /*12a0*/  IMAD.X R12, RZ, RZ, UR9, P0 ;  /* 0x00000009ff0c7e24 */ /* 0x000fe200080e06ff */
[----:B-1----:R-:W-:-:S04]  /*12b0*/  LEA R4, P0, R5, UR12, 0x2 ;  /* 0x0000000c05047c11 */ /* 0x002fc8000f8010ff */
[----:B------:R-:W-:-:S05]  /*12c0*/  LEA.HI.X R5, R5, UR13, R12, 0x2, P0 ;  /* 0x0000000d05057c11 */ /* 0x000fca00080f140c */
        /* <DEDUP_REMOVED lines=14> */
[----:B------:R-:W5:Y:S04]  /*13b0*/  LDG.E R20, desc[UR14][R4.64+0x3800] ;  /* 0x0038000e04147981 */ /* 0x000f68000c1e1900 */
[----:B------:R-:W5:Y:S01]  /*13c0*/  LDG.E R21, desc[UR14][R4.64+0x3c00] ;  /* 0x003c000e04157981 */ /* 0x000f62000c1e1900 */
[----:B------:R-:W-:-:S02]  /*13d0*/  USHF.R.S32.HI UR11, URZ, 0x1f, UR5 ;  /* 0x0000001fff0b7899 */ /* 0x000fc40008011405 */
[----:B------:R-:W-:-:S04]  /*13e0*/  UIADD3 UR6, UP0, UPT, UR5, UR10, URZ ;  /* 0x0000000a05067290 */ /* 0x000fc8000ff1e0ff */
[----:B------:R-:W-:Y:S01]  /*13f0*/  UIADD3.X UR7, UPT, UPT, UR11, UR7, URZ, UP0, !UPT ;  /* 0x000000070b077290 */ /* 0x000fe200087fe4ff */
[----:B--2---:R-:W-:Y:S02]  /*1400*/  VIMNMX3.U32 R8, R8, R27, R26, PT ;  /* 0x0000001b0808720f */ /* 0x004fe4000380001a */
[----:B0-----:R-:W-:-:S04]  /*1410*/  IADD3 R26, P1, PT, R2, -UR8, RZ ;  /* 0x80000008021a7c10 */ /* 0x001fc8000ff3e0ff */
[----:B------:R-:W-:Y:S02]  /*1420*/  ISETP.GE.U32.AND P0, PT, R26, UR5, PT ;  /* 0x000000051a007c0c */ /* 0x000fe4000bf06070 */
[----:B---3--:R-:W-:Y:S02]  /*1430*/  VIMNMX3.U32 R11, R11, R12, R13, PT ;  /* 0x0000000c0b0b720f */ /* 0x008fe4000380000d */
[----:B------:R-:W-:-:S04]  /*1440*/  IADD3.X R12, PT, PT, R3, ~UR9, RZ, P1, !PT ;  /* 0x80000009030c7c10 */ /* 0x000fc80008ffe4ff */
[----:B------:R-:W-:Y:S02]  /*1450*/  ISETP.GE.U32.AND.EX P0, PT, R12, UR11, PT, P0 ;  /* 0x0000000b0c007c0c */ /* 0x000fe4000bf06100 */
        /* <DEDUP_REMOVED lines=8> */
[----:B------:R-:W-:Y:S02]  /*14e0*/  UIADD3 UR8, UP0, UPT, UR5, UR8, URZ ;  /* 0x0000000805087290 */ /* 0x000fe4000ff1e0ff */
[----:B------:R-:W-:Y:S01]  /*14f0*/  IMAD.U32 R11, RZ, RZ, UR5 ;  /* 0x00000005ff0b7e24 */ /* 0x000fe2000f8e00ff */
[----:B------:R-:W-:Y:S01]  /*1500*/  UIADD3 UR4, UPT, UPT, UR4, 0x1, URZ ;  /* 0x0000000104047890 */ /* 0x000fe2000fffe0ff */
[----:B------:R-:W-:Y:S01]  /*1510*/  IMAD.MOV.U32 R4, RZ, RZ, R6 ;  /* 0x000000ffff047224 */ /* 0x000fe200078e0006 */
[----:B------:R-:W-:Y:S01]  /*1520*/  UIADD3.X UR9, UPT, UPT, UR11, UR9, URZ, UP0, !UPT ;  /* 0x000000090b097290 */ /* 0x000fe200087fe4ff */
[----:B------:R-:W-:Y:S01]  /*1530*/  IMAD.MOV.U32 R5, RZ, RZ, R9 ;  /* 0x000000ffff057224 */ /* 0x000fe200078e0009 */
[----:B------:R-:W-:Y:S01]  /*1540*/  ISETP.LT.U32.AND P0, PT, R25, UR8, PT ;  /* 0x0000000819007c0c */ /* 0x000fe2000bf01070 */
[----:B------:R-:W-:Y:S01]  /*1550*/  VIADD R7, R7, -UR5 ;  /* 0x8000000507077c36 */ /* 0x000fe20008000000 */
[----:B------:R-:W-:Y:S01]  /*1560*/  UMOV UR10, UR6 ;  /* 0x00000006000a7c82 */ /* 0x000fe20008000000 */
[----:B------:R-:W-:-:S04]  /*1570*/  IMAD.WIDE R4, R11, 0x4, R4 ;  /* 0x000000040b047825 */ /* 0x000fc800078e0204 */
[----:B------:R-:W-:Y:S02]  /*1580*/  IMAD.U32 R13, RZ, RZ, UR9 ;  /* 0x00000009ff0d7e24 */ /* 0x000fe4000f8e00ff */
[----:B------:R-:W-:Y:S02]  /*1590*/  IMAD.MOV.U32 R6, RZ, RZ, R4 ;  /* 0x000000ffff067224 */ /* 0x000fe400078e0004 */
[----:B------:R-:W-:Y:S01]  /*15a0*/  IMAD.MOV.U32 R9, RZ, RZ, R5 ;  /* 0x000000ffff097224 */ /* 0x000fe200078e0005 */
[----:B------:R-:W-:-:S13]  /*15b0*/  ISETP.GT.U32.AND.EX P0, PT, R13, R10, PT, P0 ;  /* 0x0000000a0d00720c */ /* 0x000fda0003f04100 */
[----:B------:R-:W-:Y:S05]  /*15c0*/  @!P0 BRA `(.L_x_75) ;  /* 0xfffffffc00308947 */ /* 0x000fea000383ffff */
[----:B------:R-:W-:-:S05]  /*15d0*/  UMOV UR6, UR5 ;  /* 0x0000000500067c82 */ /* 0x000fca0008000000 */
.L_x_74:
[C---:B------:R-:W-:Y:S01]  /*15e0*/  VIADD R5, R2.reuse, -UR8 ;  /* 0x8000000802057c36 */ /* 0x040fe20008000000 */
[----:B------:R-:W-:Y:S01]  /*15f0*/  ISETP.LE.U32.AND P1, PT, R2, UR8, PT ;  /* 0x0000000802007c0c */ /* 0x000fe2000bf23070 */
[----:B------:R-:W-:Y:S01]  /*1600*/  IMAD.U32 R4, RZ, RZ, UR9 ;  /* 0x00000009ff047e24 */ /* 0x000fe2000f8e00ff */
[----:B------:R-:W-:Y:S02]  /*1610*/  BSSY.RECONVERGENT B1, `(.L_x_73) ;  /* 0x0000072000017945 */ /* 0x000fe40003800200 */
[----:B------:R-:W-:-:S04]  /*1620*/  ISETP.GE.AND P0, PT, R0, R5, PT ;  /* 0x000000050000720c */ /* 0x000fc80003f06270 */
[----:B------:R-:W-:-:S13]  /*1630*/  ISETP.GE.U32.OR.EX P0, PT, R4, R3, P0, P1 ;  /* 0x000000030400720c */ /* 0x000fda0000706510 */
[----:B------:R-:W-:Y:S05]  /*1640*/  @P0 BRA `(.L_x_76) ;  /* 0x0000000400b80947 */ /* 0x000fea0003800000 */
[----:B------:R-:W0:Y:S01]  /*1650*/  LDC R4, c[0x0][0x3c0] ;  /* 0x0000f000ff047b82 */ /* 0x000e220000000800 */
[----:B------:R-:W-:Y:S01]  /*1660*/  USHF.L.U32 UR5, UR16, 0xc, URZ ;  /* 0x0000000c10057899 */ /* 0x000fe200080006ff */
[----:B------:R-:W-:Y:S01]  /*1670*/  LOP3.LUT R3, RZ, R0, RZ, 0x33, !PT ;  /* 0x00000000ff037212 */ /* 0x000fe200078e33ff */
[----:B------:R-:W-:Y:S02]  /*1680*/  BSSY.RECONVERGENT B2, `(.L_x_77) ;  /* 0x000002f000027945 */ /* 0x000fe40003800200 */
[----:B------:R-:W-:-:S06]  /*1690*/  UIADD3 UR5, UPT, UPT, UR5, UR6, URZ ;  /* 0x0000000605057290 */ /* 0x000fcc000fffe0ff */
[----:B------:R-:W-:Y:S01]  /*16a0*/  IADD3 R2, PT, PT, R2, -UR5, R3 ;  /* 0x8000000502027c10 */ /* 0x000fe2000fffe003 */
[----:B0-----:R-:W-:Y:S02]  /*16b0*/  IMAD R3, R4, UR4, RZ ;  /* 0x0000000404037c24 */ /* 0x001fe4000f8e02ff */
[----:B------:R-:W-:Y:S02]  /*16c0*/  IMAD.MOV.U32 R4, RZ, RZ, R0 ;  /* 0x000000ffff047224 */ /* 0x000fe400078e0000 */
[----:B------:R-:W-:-:S05]  /*16d0*/  IMAD R2, R3, -0x1000, R2 ;  /* 0xfffff00003027824 */ /* 0x000fca00078e0202 */
[C---:B------:R-:W-:Y:S02]  /*16e0*/  ISETP.GE.U32.AND P0, PT, R2.reuse, 0xf00, PT ;  /* 0x00000f000200780c */ /* 0x040fe40003f06070 */
[----:B------:R-:W-:-:S04]  /*16f0*/  LEA.HI R20, R2, 0x1, RZ, 0x18 ;  /* 0x0000000102147811 */ /* 0x000fc800078fc0ff */
[----:B------:R-:W-:-:S04]  /*1700*/  LOP3.LUT R21, R20, 0xf, RZ, 0xc0, !PT ;  /* 0x0000000f14157812 */ /* 0x000fc800078ec0ff */
[----:B------:R-:W-:-:S03]  /*1710*/  ISETP.NE.AND P1, PT, R21, RZ, PT ;  /* 0x000000ff1500720c */ /* 0x000fc60003f25270 */
[----:B------:R-:W-:Y:S10]  /*1720*/  @!P0 BRA `(.L_x_78) ;  /* 0x0000000000908947 */ /* 0x000ff40003800000 */
[----:B------:R-:W-:Y:S01]  /*1730*/  LEA.HI R2, R7, 0x1, RZ, 0x18 ;  /* 0x0000000107027811 */ /* 0x000fe200078fc0ff */
[----:B------:R-:W-:-:S03]  /*1740*/  IMAD.MOV.U32 R4, RZ, RZ, R0 ;  /* 0x000000ffff047224 */ /* 0x000fc600078e0000 */
[----:B------:R-:W-:-:S05]  /*1750*/  LOP3.LUT R2, R2, 0x1fffff0, RZ, 0xc0, !PT ;  /* 0x01fffff002027812 */ /* 0x000fca00078ec0ff */
[----:B------:R-:W-:-:S07]  /*1760*/  IMAD.MOV R5, RZ, RZ, -R2 ;  /* 0x000000ffff057224 */ /* 0x000fce00078e0a02 */
.L_x_79:
[----:B------:R-:W-:Y:S02]  /*1770*/  IMAD.MOV.U32 R2, RZ, RZ, R6 ;  /* 0x000000ffff027224 */ /* 0x000fe400078e0006 */
[----:B------:R-:W-:-:S05]  /*1780*/  IMAD.MOV.U32 R3, RZ, RZ, R9 ;  /* 0x000000ffff037224 */ /* 0x000fca00078e0009 */
[----:B------:R-:W2:Y:S04]  /*1790*/  LDG.E R15, desc[UR14][R2.64+-0x2000] ;  /* 0xffe0000e020f7981 */ /* 0x000ea8000c1e1900 */
[----:B------:R-:W2:Y:S04]  /*17a0*/  LDG.E R14, desc[UR14][R2.64+-0x1c00] ;  /* 0xffe4000e020e7981 */ /* 0x000ea8000c1e1900 */
[----:B------:R-:W3:Y:S04]  /*17b0*/  LDG.E R17, desc[UR14][R2.64+-0x1800] ;  /* 0xffe8000e02117981 */ /* 0x000ee8000c1e1900 */
[----:B------:R-:W3:Y:S04]  /*17c0*/  LDG.E R16, desc[UR14][R2.64+-0x1400] ;  /* 0xffec000e02107981 */ /* 0x000ee8000c1e1900 */
        /* <DEDUP_REMOVED lines=12> */
[----:B------:R-:W-:-:S02]  /*1890*/  VIADD R5, R5, 0x10 ;  /* 0x0000001005057836 */ /* 0x000fc40000000000 */
[----:B------:R-:W-:-:S03]  /*18a0*/  VIADD R4, R4, 0x1000 ;  /* 0x0000100004047836 */ /* 0x000fc60000000000 */
[----:B------:R-:W-:Y:S02]  /*18b0*/  ISETP.NE.AND P0, PT, R5, RZ, PT ;  /* 0x000000ff0500720c */ /* 0x000fe40003f05270 */
[----:B--2---:R-:W-:-:S04]  /*18c0*/  VIMNMX3.U32 R14, R8, R15, R14, PT ;  /* 0x0000000f080e720f */ /* 0x004fc8000380000e */
[----:B---3--:R-:W-:-:S04]  /*18d0*/  VIMNMX3.U32 R14, R14, R17, R16, PT ;  /* 0x000000110e0e720f */ /* 0x008fc80003800010 */
[----:B----4-:R-:W-:-:S04]  /*18e0*/  VIMNMX3.U32 R14, R14, R19, R18, PT ;  /* 0x000000130e0e720f */ /* 0x010fc80003800012 */
[----:B-----5:R-:W-:-:S04]  /*18f0*/  VIMNMX3.U32 R14, R14, R23, R22, PT ;  /* 0x000000170e0e720f */ /* 0x020fc80003800016 */
[----:B------:R-:W-:-:S04]  /*1900*/  VIMNMX3.U32 R14, R14, R25, R24, PT ;  /* 0x000000190e0e720f */ /* 0x000fc80003800018 */
[----:B------:R-:W-:Y:S02]  /*1910*/  VIMNMX3.U32 R13, R14, R13, R6, PT ;  /* 0x0000000d0e0d720f */ /* 0x000fe40003800006 */
[----:B------:R-:W-:Y:S02]  /*1920*/  IADD3 R6, P2, PT, R2, 0x4000, RZ ;  /* 0x0000400002067810 */ /* 0x000fe40007f5e0ff */
[----:B------:R-:W-:-:S03]  /*1930*/  VIMNMX3.U32 R12, R13, R9, R12, PT ;  /* 0x000000090d0c720f */ /* 0x000fc6000380000c */
[----:B------:R-:W-:Y:S01]  /*1940*/  IMAD.X R9, RZ, RZ, R3, P2 ;  /* 0x000000ffff097224 */ /* 0x000fe200010e0603 */
[----:B------:R-:W-:Y:S01]  /*1950*/  VIMNMX3.U32 R8, R12, R10, R11, PT ;  /* 0x0000000a0c08720f */ /* 0x000fe2000380000b */
[----:B------:R-:W-:Y:S06]  /*1960*/  @P0 BRA `(.L_x_79) ;  /* 0xfffffffc00800947 */ /* 0x000fec000383ffff */
.L_x_78:
[----:B------:R-:W-:Y:S05]  /*1970*/  BSYNC.RECONVERGENT B2 ;  /* 0x0000000000027941 */ /* 0x000fea0003800200 */
.L_x_77:
[----:B------:R-:W-:Y:S05]  /*1980*/  @!P1 BRA `(.L_x_76) ;  /* 0x0000000000e89947 */ /* 0x000fea0003800000 */
[----:B------:R-:W-:Y:S01]  /*1990*/  ISETP.GE.U32.AND P0, PT, R21, 0x8, PT ;  /* 0x000000081500780c */ /* 0x000fe20003f06070 */
[----:B------:R-:W-:Y:S01]  /*19a0*/  BSSY.RECONVERGENT B2, `(.L_x_80) ;  /* 0x0000015000027945 */ /* 0x000fe20003800200 */
[----:B------:R-:W-:-:S04]  /*19b0*/  LOP3.LUT R15, R20, 0x7, RZ, 0xc0, !PT ;  /* 0x00000007140f7812 */ /* 0x000fc800078ec0ff */
[----:B------:R-:W-:-:S07]  /*19c0*/  ISETP.NE.AND P1, PT, R15, RZ, PT ;  /* 0x000000ff0f00720c */ /* 0x000fce0003f25270 */
[----:B------:R-:W-:Y:S06]  /*19d0*/  @!P0 BRA `(.L_x_81) ;  /* 0x0000000000448947 */ /* 0x000fec0003800000 */
[----:B------:R-:W-:-:S05]  /*19e0*/  IADD3 R3, P0, PT, R4, UR8, RZ ;  /* 0x0000000804037c10 */ /* 0x000fca000ff1e0ff */
[----:B------:R-:W-:Y:S01]  /*19f0*/  IMAD.X R6, RZ, RZ, UR9, P0 ;  /* 0x00000009ff067e24 */ /* 0x000fe200080e06ff */
[----:B------:R-:W-:-:S04]  /*1a00*/  LEA R2, P0, R3, UR12, 0x2 ;  /* 0x0000000c03027c11 */ /* 0x000fc8000f8010ff */
[----:B------:R-:W-:-:S05]  /*1a10*/  LEA.HI.X R3, R3, UR13, R6, 0x2, P0 ;  /* 0x0000000d03037c11 */ /* 0x000fca00080f1406 */
[----:B------:R-:W2:Y:S04]  /*1a20*/  LDG.E R5, desc[UR14][R2.64] ;  /* 0x0000000e02057981 */ /* 0x000ea8000c1e1900 */
[----:B------:R-:W2:Y:S04]  /*1a30*/  LDG.E R6, desc[UR14][R2.64+0x400] ;  /* 0x0004000e02067981 */ /* 0x000ea8000c1e1900 */
[----:B------:R-:W3:Y:S04]  /*1a40*/  LDG.E R10, desc[UR14][R2.64+0x800] ;  /* 0x0008000e020a7981 */ /* 0x000ee8000c1e1900 */
[----:B------:R-:W3:Y:S04]  /*1a50*/  LDG.E R9, desc[UR14][R2.64+0xc00] ;  /* 0x000c000e02097981 */ /* 0x000ee8000c1e1900 */
[----:B------:R-:W4:Y:S04]  /*1a60*/  LDG.E R12, desc[UR14][R2.64+0x1000] ;  /* 0x0010000e020c7981 */ /* 0x000f28000c1e1900 */
[----:B------:R-:W4:Y:S04]  /*1a70*/  LDG.E R11, desc[UR14][R2.64+0x1400] ;  /* 0x0014000e020b7981 */ /* 0x000f28000c1e1900 */
[----:B------:R-:W5:Y:S04]  /*1a80*/  LDG.E R14, desc[UR14][R2.64+0x1800] ;  /* 0x0018000e020e7981 */ /* 0x000f68000c1e1900 */
[----:B------:R-:W5:Y:S01]  /*1a90*/  LDG.E R13, desc[UR14][R2.64+0x1c00] ;  /* 0x001c000e020d7981 */ /* 0x000f62000c1e1900 */
[----:B------:R-:W-:Y:S01]  /*1aa0*/  VIADD R4, R4, 0x800 ;  /* 0x0000080004047836 */ /* 0x000fe20000000000 */
[----:B--2---:R-:W-:-:S04]  /*1ab0*/  VIMNMX3.U32 R5, R8, R5, R6, PT ;  /* 0x000000050805720f */ /* 0x004fc80003800006 */
[----:B---3--:R-:W-:-:S04]  /*1ac0*/  VIMNMX3.U32 R5, R5, R10, R9, PT ;  /* 0x0000000a0505720f */ /* 0x008fc80003800009 */
[----:B----4-:R-:W-:-:S04]  /*1ad0*/  VIMNMX3.U32 R5, R5, R12, R11, PT ;  /* 0x0000000c0505720f */ /* 0x010fc8000380000b */
[----:B-----5:R-:W-:-:S07]  /*1ae0*/  VIMNMX3.U32 R8, R5, R14, R13, PT ;  /* 0x0000000e0508720f */ /* 0x020fce000380000d */
.L_x_81:
[----:B------:R-:W-:Y:S05]  /*1af0*/  BSYNC.RECONVERGENT B2 ;  /* 0x0000000000027941 */ /* 0x000fea0003800200 */
.L_x_80:
[----:B------:R-:W-:Y:S05]  /*1b00*/  @!P1 BRA `(.L_x_76) ;  /* 0x0000000000889947 */ /* 0x000fea0003800000 */
[----:B------:R-:W-:Y:S01]  /*1b10*/  ISETP.GE.U32.AND P0, PT, R15, 0x4, PT ;  /* 0x000000040f00780c */ /* 0x000fe20003f06070 */
[----:B------:R-:W-:Y:S01]  /*1b20*/  BSSY.RECONVERGENT B2, `(.L_x_82) ;  /* 0x000000e000027945 */ /* 0x000fe20003800200 */
[----:B------:R-:W-:-:S11]  /*1b30*/  LOP3.LUT P1, RZ, R20, 0x3, RZ, 0xc0, !PT ;  /* 0x0000000314ff7812 */ /* 0x000fd6000782c0ff */
[----:B------:R-:W-:Y:S05]  /*1b40*/  @!P0 BRA `(.L_x_83) ;  /* 0x00000000002c8947 */ /* 0x000fea0003800000 */
[----:B------:R-:W-:-:S05]  /*1b50*/  IADD3 R3, P0, PT, R4, UR8, RZ ;  /* 0x0000000804037c10 */ /* 0x000fca000ff1e0ff */
[----:B------:R-:W-:Y:S01]  /*1b60*/  IMAD.X R6, RZ, RZ, UR9, P0 ;  /* 0x00000009ff067e24 */ /* 0x000fe200080e06ff */
[----:B------:R-:W-:-:S04]  /*1b70*/  LEA R2, P0, R3, UR12, 0x2 ;  /* 0x0000000c03027c11 */ /* 0x000fc8000f8010ff */
[----:B------:R-:W-:-:S05]  /*1b80*/  LEA.HI.X R3, R3, UR13, R6, 0x2, P0 ;  /* 0x0000000d03037c11 */ /* 0x000fca00080f1406 */
[----:B------:R-:W2:Y:S04]  /*1b90*/  LDG.E R5, desc[UR14][R2.64] ;  /* 0x0000000e02057981 */ /* 0x000ea8000c1e1900 */
[----:B------:R-:W2:Y:S04]  /*1ba0*/  LDG.E R6, desc[UR14][R2.64+0x400] ;  /* 0x0004000e02067981 */ /* 0x000ea8000c1e1900 */
[----:B------:R-:W3:Y:S04]  /*1bb0*/  LDG.E R10, desc[UR14][R2.64+0x800] ;  /* 0x0008000e020a7981 */ /* 0x000ee8000c1e1900 */
[----:B------:R-:W3:Y:S01]  /*1bc0*/  LDG.E R9, desc[UR14][R2.64+0xc00] ;  /* 0x000c000e02097981 */ /* 0x000ee2000c1e1900 */
[----:B------:R-:W-:Y:S01]  /*1bd0*/  VIADD R4, R4, 0x400 ;  /* 0x0000040004047836 */ /* 0x000fe20000000000 */
[----:B--2---:R-:W-:-:S04]  /*1be0*/  VIMNMX3.U32 R5, R8, R5, R6, PT ;  /* 0x000000050805720f */ /* 0x004fc80003800006 */
[----:B---3--:R-:W-:-:S07]  /*1bf0*/  VIMNMX3.U32 R8, R5, R10, R9, PT ;  /* 0x0000000a0508720f */ /* 0x008fce0003800009 */
.L_x_83:
[----:B------:R-:W-:Y:S05]  /*1c00*/  BSYNC.RECONVERGENT B2 ;  /* 0x0000000000027941 */ /* 0x000fea0003800200 */
.L_x_82:
[----:B------:R-:W-:Y:S05]  /*1c10*/  @!P1 BRA `(.L_x_76) ;  /* 0x0000000000449947 */ /* 0x000fea0003800000 */
[----:B------:R-:W-:Y:S02]  /*1c20*/  LOP3.LUT R2, R7, 0xffff, RZ, 0xc0, !PT ;  /* 0x0000ffff07027812 */ /* 0x000fe400078ec0ff */
[----:B------:R-:W-:Y:S02]  /*1c30*/  IADD3 R6, P0, PT, R4, UR10, RZ ;  /* 0x0000000a04067c10 */ /* 0x000fe4000ff1e0ff */
[----:B------:R-:W-:Y:S02]  /*1c40*/  LEA.HI R2, R2, 0x1, RZ, 0x18 ;  /* 0x0000000102027811 */ /* 0x000fe400078fc0ff */
[----:B------:R-:W-:Y:S01]  /*1c50*/  LEA R5, P1, R6, UR12, 0x2 ;  /* 0x0000000c06057c11 */ /* 0x000fe2000f8210ff */
[----:B------:R-:W-:Y:S01]  /*1c60*/  IMAD.X R3, RZ, RZ, UR7, P0 ;  /* 0x00000007ff037e24 */ /* 0x000fe200080e06ff */
[----:B------:R-:W-:-:S04]  /*1c70*/  LOP3.LUT R2, R2, 0x3, RZ, 0xc0, !PT ;  /* 0x0000000302027812 */ /* 0x000fc800078ec0ff */
[----:B------:R-:W-:Y:S01]  /*1c80*/  LEA.HI.X R6, R6, UR13, R3, 0x2, P1 ;  /* 0x0000000d06067c11 */ /* 0x000fe200088f1403 */
[----:B------:R-:W-:-:S07]  /*1c90*/  IMAD.MOV R4, RZ, RZ, -R2 ;  /* 0x000000ffff047224 */ /* 0x000fce00078e0a02 */
.L_x_84:
[----:B------:R-:W-:Y:S02]  /*1ca0*/  IMAD.MOV.U32 R3, RZ, RZ, R6 ;  /* 0x000000ffff037224 */ /* 0x000fe400078e0006 */
[----:B------:R-:W-:-:S05]  /*1cb0*/  IMAD.MOV.U32 R2, RZ, RZ, R5 ;  /* 0x000000ffff027224 */ /* 0x000fca00078e0005 */
[----:B------:R-:W2:Y:S01]  /*1cc0*/  LDG.E R3, desc[UR14][R2.64] ;  /* 0x0000000e02037981 */ /* 0x000ea2000c1e1900 */
[----:B------:R-:W-:Y:S01]  /*1cd0*/  VIADD R4, R4, 0x1 ;  /* 0x0000000104047836 */ /* 0x000fe20000000000 */
[----:B------:R-:W-:-:S04]  /*1ce0*/  IADD3 R5, P1, PT, R5, 0x400, RZ ;  /* 0x0000040005057810 */ /* 0x000fc80007f3e0ff */
[----:B------:R-:W-:Y:S01]  /*1cf0*/  ISETP.NE.AND P0, PT, R4, RZ, PT ;  /* 0x000000ff0400720c */ /* 0x000fe20003f05270 */
[----:B------:R-:W-:Y:S01]  /*1d00*/  IMAD.X R6, RZ, RZ, R6, P1 ;  /* 0x000000ffff067224 */ /* 0x000fe200008e0606 */
[----:B--2---:R-:W-:-:S11]  /*1d10*/  VIMNMX.U32 R8, PT, PT, R3, R8, PT ;  /* 0x0000000803087248 */ /* 0x004fd60003fe0000 */
[----:B------:R-:W-:Y:S05]  /*1d20*/  @P0 BRA `(.L_x_84) ;  /* 0xfffffffc00dc0947 */ /* 0x000fea000383ffff */
.L_x_76:
[----:B------:R-:W-:Y:S05]  /*1d30*/  BSYNC.RECONVERGENT B1 ;  /* 0x0000000000017941 */ /* 0x000fea0003800200 */
.L_x_73:
        /* <DEDUP_REMOVED lines=38> */
[----:B------:R-:W-:-:S07]  /*1fa0*/  VIMNMX.U32 R5, PT, PT, R0, R3, PT ;  /* 0x0000000300057248 */ /* 0x000fce0003fe0000 */
.L_x_72:
[----:B------:R-:W-:Y:S05]  /*1fb0*/  BSYNC.RECONVERGENT B0 ;  /* 0x0000000000007941 */ /* 0x000fea0003800200 */
.L_x_57:
[----:B------:R-:W-:Y:S05]  /*1fc0*/  @P0 EXIT ;  /* 0x000000000000094d */ /* 0x000fea0003800000 */
[----:B------:R-:W3:Y:S02]  /*1fd0*/  LDCU.64 UR4, c[0x0][0x388] ;  /* 0x00007100ff0477ac */ /* 0x000ee40008000a00 */
[----:B---3--:R-:W-:-:S06]  /*1fe0*/  UIMAD.WIDE.U32 UR4, UR16, 0x4, UR4 ;  /* 0x00000004100478a5 */ /* 0x008fcc000f8e0004 */
[----:B0-----:R-:W-:Y:S02]  /*1ff0*/  IMAD.U32 R2, RZ, RZ, UR4 ;  /* 0x00000004ff027e24 */ /* 0x001fe4000f8e00ff */
[----:B--2---:R-:W-:-:S05]  /*2000*/  IMAD.U32 R3, RZ, RZ, UR5 ;  /* 0x00000005ff037e24 */ /* 0x004fca000f8e00ff */
[----:B------:R-:W-:Y:S01]  /*2010*/  STG.E desc[UR14][R2.64], R5 ;  /* 0x0000000502007986 */ /* 0x000fe2000c10190e */
[----:B------:R-:W-:Y:S05]  /*2020*/  EXIT ;  /* 0x000000000000794d */ /* 0x000fea0003800000 */
.L_x_85:
        /* <DEDUP_REMOVED lines=13> */
.L_x_522:


//--------------------- .text._ZN3cub18CUB_300001_SM_10006detail6reduce28DeviceReduceSingleTileKernelINS2_10policy_hubIjyN4cuda3__47minimumIjEEE10Policy1000EN6thrust24THRUST_300001_SM_1000_NS6detail15normal_iteratorINSC_10device_ptrIjEEEEPiyS8_ijNS5_3std3__410__identityEEEvT0_T1_T2_T3_T4_T6_ --------------------------
	.section	.text._ZN3cub18CUB_300001_SM_10006detail6reduce28DeviceReduceSingleTileKernelINS2_10policy_hubIjyN4cuda3__47minimumIjEEE10Policy1000EN6thrust24THRUST_300001_SM_1000_NS6detail15normal_iteratorINSC_10device_ptrIjEEEEPiyS8_ijNS5_3std3__410__identityEEEvT0_T1_T2_T3_T4_T6_,"ax",@progbits
	.align	128
        .global         _ZN3cub18CUB_300001_SM_10006detail6reduce28DeviceReduceSingleTileKernelINS2_10policy_hubIjyN4cuda3__47minimumIjEEE10Policy1000EN6thrust24THRUST_300001_SM_1000_NS6detail15normal_iteratorINSC_10device_ptrIjEEEEPiyS8_ijNS5_3std3__410__identityEEEvT0_T1_T2_T3_T4_T6_
        .type           _ZN3cub18CUB_300001_SM_10006detail6reduce28DeviceReduceSingleTileKernelINS2_10policy_hubIjyN4cuda3__47minimumIjEEE10Policy1000EN6thrust24THRUST_300001_SM_1000_NS6detail15normal_iteratorINSC_10device_ptrIjEEEEPiyS8_ijNS5_3std3__410__identityEEEvT0_T1_T2_T3_T4_T6_,@function
        .size           _ZN3cub18CUB_300001_SM_10006detail6reduce28DeviceReduceSingleTileKernelINS2_10policy_hubIjyN4cuda3__47minimumIjEEE10Policy1000EN6thrust24THRUST_300001_SM_1000_NS6detail15normal_iteratorINSC_10device_ptrIjEEEEPiyS8_ijNS5_3std3__410__identityEEEvT0_T1_T2_T3_T4_T6_,(.L_x_523 - _ZN3cub18CUB_300001_SM_10006detail6reduce28DeviceReduceSingleTileKernelINS2_10policy_hubIjyN4cuda3__47minimumIjEEE10Policy1000EN6thrust24THRUST_300001_SM_1000_NS6detail15normal_iteratorINSC_10device_ptrIjEEEEPiyS8_ijNS5_3std3__410__identityEEEvT0_T1_T2_T3_T4_T6_)
        .other          _ZN3cub18CUB_300001_SM_10006detail6reduce28DeviceReduceSingleTileKernelINS2_10policy_hubIjyN4cuda3__47minimumIjEEE10Policy1000EN6thrust24THRUST_300001_SM_1000_NS6detail15normal_iteratorINSC_10device_ptrIjEEEEPiyS8_ijNS5_3std3__410__identityEEEvT0_T1_T2_T3_T4_T6_,@"STO_CUDA_ENTRY STV_DEFAULT"
_ZN3cub18CUB_300001_SM_10006detail6reduce28DeviceReduceSingleTileKernelINS2_10policy_hubIjyN4cuda3__47minimumIjEEE10Policy1000EN6thrust24THRUST_300001_SM_1000_NS6detail15normal_iteratorINSC_10device_ptrIjEEEEPiyS8_ijNS5_3std3__410__identityEEEvT0_T1_T2_T3_T4_T6_:
.text._ZN3cub18CUB_300001_SM_10006detail6reduce28DeviceReduceSingleTileKernelINS2_10policy_hubIjyN4cuda3__47minimumIjEEE10Policy1000EN6thrust24THRUST_300001_SM_1000_NS6detail15normal_iteratorINSC_10device_ptrIjEEEEPiyS8_ijNS5_3std3__410__identityEEEvT0_T1_T2_T3_T4_T6_:
[----:B------:R-:W-:Y:S01]  /*0000*/  LDC R1, c[0x0][0x37c] ;  /* 0x0000df00ff017b82 */ /* 0x000fe20000000800 */
[----:B------:R-:W0:Y:S01]  /*0010*/  LDCU.64 UR4, c[0x0][0x390] ;  /* 0x00007200ff0477ac */ /* 0x000e220008000a00 */
[----:B------:R-:W1:Y:S01]  /*0020*/  LDCU.64 UR6, c[0x0][0x358] ;  /* 0x00006b00ff0677ac */ /* 0x000e620008000a00 */
[----:B0-----:R-:W-:Y:S02]  /*0030*/  IMAD.U32 R4, RZ, RZ, UR4 ;  /* 0x00000004ff047e24 */ /* 0x001fe4000f8e00ff */
[----:B------:R-:W-:-:S03]  /*0040*/  IMAD.U32 R5, RZ, RZ, UR5 ;  /* 0x00000005ff057e24 */ /* 0x000fc6000f8e00ff */
[----:B------:R-:W-:-:S04]  /*0050*/  ISETP.NE.U32.AND P0, PT, R4, RZ, PT ;  /* 0x000000ff0400720c */ /* 0x000fc80003f05070 */
[----:B------:R-:W-:-:S13]  /*0060*/  ISETP.NE.AND.EX P0, PT, R5, RZ, PT, P0 ;  /* 0x000000ff0500720c */ /* 0x000fda0003f05300 */
        /* <DEDUP_REMOVED lines=8> */
.L_x_86:
[----:B------:R-:W-:Y:S01]  /*00f0*/  ISETP.GT.U32.AND P0, PT, R4, 0xfff, PT ;  /* 0x00000fff0400780c */ /* 0x000fe20003f04070 */
[----:B------:R-:W-:Y:S03]  /*0100*/  BSSY.RECONVERGENT B0, `(.L_x_87) ;  /* 0x00001c4000007945 */ /* 0x000fe60003800200 */
[----:B------:R-:W-:-:S13]  /*0110*/  ISETP.GT.U32.AND.EX P0, PT, R5, RZ, PT, P0 ;  /* 0x000000ff0500720c */ /* 0x000fda0003f04100 */
[----:B------:R-:W-:Y:S05]  /*0120*/  @P0 BRA `(.L_x_88) ;  /* 0x0000000c006c0947 */ /* 0x000fea0003800000 */
[----:B------:R-:W0:Y:S01]  /*0130*/  S2R R7, SR_TID.X ;  /* 0x0000000000077919 */ /* 0x000e220000002100 */
[----:B------:R-:W-:Y:S01]  /*0140*/  BSSY.RECONVERGENT B1, `(.L_x_89) ;  /* 0x0000009000017945 */ /* 0x000fe20003800200 */
[----:B------:R-:W-:Y:S01]  /*0150*/  IMAD.MOV.U32 R0, RZ, RZ, RZ ;  /* 0x000000ffff007224 */ /* 0x000fe200078e00ff */
[----:B0-----:R-:W-:Y:S01]  /*0160*/  ISETP.GE.U32.AND P0, PT, R7, R4, PT ;  /* 0x000000040700720c */ /* 0x001fe20003f06070 */
[----:B------:R-:W-:-:S12]  /*0170*/  IMAD.MOV.U32 R9, RZ, RZ, R7 ;  /* 0x000000ffff097224 */ /* 0x000fd800078e0007 */
[----:B------:R-:W-:Y:S05]  /*0180*/  @P0 BRA `(.L_x_90) ;  /* 0x0000000000100947 */ /* 0x000fea0003800000 */
[----:B------:R-:W0:Y:S02]  /*0190*/  LDC.64 R2, c[0x0][0x380] ;  /* 0x0000e000ff027b82 */ /* 0x000e240000000a00 */
[----:B0-----:R-:W-:-:S05]  /*01a0*/  IMAD.WIDE.U32 R2, R7, 0x4, R2 ;  /* 0x0000000407027825 */ /* 0x001fca00078e0002 */
[----:B------:R0:W5:Y:S01]  /*01b0*/  LDG.E R0, desc[UR6][R2.64] ;  /* 0x0000000602007981 */ /* 0x000162000c1e1900 */
[----:B------:R-:W-:-:S07]  /*01c0*/  VIADD R9, R7, 0x100 ;  /* 0x0000010007097836 */ /* 0x000fce0000000000 */
.L_x_90:
[----:B------:R-:W-:Y:S05]  /*01d0*/  BSYNC.RECONVERGENT B1 ;  /* 0x0000000000017941 */ /* 0x000fea0003800200 */
.L_x_89:
[----:B------:R-:W-:Y:S01]  /*01e0*/  ISETP.GE.U32.AND P0, PT, R9, R4, PT ;  /* 0x000000040900720c */ /* 0x000fe20003f06070 */
[----:B------:R-:W-:-:S12]  /*01f0*/  BSSY.RECONVERGENT B1, `(.L_x_91) ;  /* 0x0000060000017945 */ /* 0x000fd80003800200 */
[----:B------:R-:W-:Y:S05]  /*0200*/  @P0 BRA `(.L_x_92) ;  /* 0x0000000400780947 */ /* 0x000fea0003800000 */
[----:B0-----:R-:W-:Y:S01]  /*0210*/  LOP3.LUT R3, RZ, R9, RZ, 0x33, !PT ;  /* 0x00000009ff037212 */ /* 0x001fe200078e33ff */
[----:B------:R-:W-:Y:S04]  /*0220*/  BSSY.RECONVERGENT B2, `(.L_x_93) ;  /* 0x000002c000027945 */ /* 0x000fe80003800200 */
[----:B------:R-:W-:-:S05]  /*0230*/  IMAD.IADD R3, R3, 0x1, R4 ;  /* 0x0000000103037824 */ /* 0x000fca00078e0204 */
[C---:B------:R-:W-:Y:S02]  /*0240*/  ISETP.GE.U32.AND P0, PT, R3.reuse, 0xf00, PT ;  /* 0x00000f000300780c */ /* 0x040fe40003f06070 */
[----:B------:R-:W-:-:S04]  /*0250*/  LEA.HI R6, R3, 0x1, RZ, 0x18 ;  /* 0x0000000103067811 */ /* 0x000fc800078fc0ff */
[----:B------:R-:W-:-:S04]  /*0260*/  LOP3.LUT R22, R6, 0xf, RZ, 0xc0, !PT ;  /* 0x0000000f06167812 */ /* 0x000fc800078ec0ff */
[----:B------:R-:W-:-:S03]  /*0270*/  ISETP.NE.AND P1, PT, R22, RZ, PT ;  /* 0x000000ff1600720c */ /* 0x000fc60003f25270 */
[----:B------:R-:W-:Y:S10]  /*0280*/  @!P0 BRA `(.L_x_94) ;  /* 0x0000000000948947 */ /* 0x000ff40003800000 */
[----:B------:R-:W0:Y:S01]  /*0290*/  LDC.64 R2, c[0x0][0x380] ;  /* 0x0000e000ff027b82 */ /* 0x000e220000000a00 */
[----:B------:R-:W-:-:S05]  /*02a0*/  LOP3.LUT R8, R6, 0x1fffff0, RZ, 0xc0, !PT ;  /* 0x01fffff006087812 */ /* 0x000fca00078ec0ff */
[----:B------:R-:W-:Y:S02]  /*02b0*/  IMAD.MOV R8, RZ, RZ, -R8 ;  /* 0x000000ffff087224 */ /* 0x000fe400078e0a08 */
[----:B0-----:R-:W-:-:S03]  /*02c0*/  IMAD.WIDE.U32 R2, R9, 0x4, R2 ;  /* 0x0000000409027825 */ /* 0x001fc600078e0002 */
[----:B------:R-:W-:-:S05]  /*02d0*/  IADD3 R15, P0, PT, R2, 0x2000, RZ ;  /* 0x00002000020f7810 */ /* 0x000fca0007f1e0ff */
[----:B------:R-:W-:-:S08]  /*02e0*/  IMAD.X R3, RZ, RZ, R3, P0 ;  /* 0x000000ffff037224 */ /* 0x000fd000000e0603 */
.L_x_95:
        /* <DEDUP_REMOVED lines=31> */
.L_x_94:
[----:B------:R-:W-:Y:S05]  /*04e0*/  BSYNC.RECONVERGENT B2 ;  /* 0x0000000000027941 */ /* 0x000fea0003800200 */
.L_x_93:
[----:B------:R-:W-:Y:S05]  /*04f0*/  @!P1 BRA `(.L_x_92) ;  /* 0x0000000000bc9947 */ /* 0x000fea0003800000 */
[----:B------:R-:W-:Y:S01]  /*0500*/  ISETP.GE.U32.AND P0, PT, R22, 0x8, PT ;  /* 0x000000081600780c */ /* 0x000fe20003f06070 */
[----:B------:R-:W-:Y:S01]  /*0510*/  BSSY.RECONVERGENT B2, `(.L_x_96) ;  /* 0x0000013000027945 */ /* 0x000fe20003800200 */
[----:B------:R-:W-:-:S04]  /*0520*/  LOP3.LUT R16, R6, 0x7, RZ, 0xc0, !PT ;  /* 0x0000000706107812 */ /* 0x000fc800078ec0ff */
[----:B------:R-:W-:-:S07]  /*0530*/  ISETP.NE.AND P1, PT, R16, RZ, PT ;  /* 0x000000ff1000720c */ /* 0x000fce0003f25270 */
[----:B------:R-:W-:Y:S06]  /*0540*/  @!P0 BRA `(.L_x_97) ;  /* 0x00000000003c8947 */ /* 0x000fec0003800000 */
[----:B------:R-:W0:Y:S02]  /*0550*/  LDC.64 R2, c[0x0][0x380] ;  /* 0x0000e000ff027b82 */ /* 0x000e240000000a00 */
[----:B0-----:R-:W-:-:S05]  /*0560*/  IMAD.WIDE R2, R9, 0x4, R2 ;  /* 0x0000000409027825 */ /* 0x001fca00078e0202 */
        /* <DEDUP_REMOVED lines=13> */
.L_x_97:
[----:B------:R-:W-:Y:S05]  /*0640*/  BSYNC.RECONVERGENT B2 ;  /* 0x0000000000027941 */ /* 0x000fea0003800200 */
.L_x_96:
        /* <DEDUP_REMOVED lines=11> */
[----:B------:R-:W3:Y:S01]  /*0700*/  LDG.E R10, desc[UR6][R2.64+0xc00] ;  /* 0x000c0006020a7981 */ /* 0x000ee2000c1e1900 */
[----:B------:R-:W-:Y:S01]  /*0710*/  VIADD R9, R9, 0x400 ;  /* 0x0000040009097836 */ /* 0x000fe20000000000 */
[----:B--2--5:R-:W-:-:S04]  /*0720*/  VIMNMX3.U32 R0, R0, R11, R8, PT ;  /* 0x0000000b0000720f */ /* 0x024fc80003800008 */
[----:B---3--:R-:W-:-:S07]  /*0730*/  VIMNMX3.U32 R0, R0, R13, R10, PT ;  /* 0x0000000d0000720f */ /* 0x008fce000380000a */
.L_x_99:
[----:B------:R-:W-:Y:S05]  /*0740*/  BSYNC.RECONVERGENT B2 ;  /* 0x0000000000027941 */ /* 0x000fea0003800200 */
.L_x_98:
[----:B------:R-:W-:Y:S05]  /*0750*/  @!P1 BRA `(.L_x_92) ;  /* 0x0000000000249947 */ /* 0x000fea0003800000 */
[----:B------:R-:W0:Y:S01]  /*0760*/  LDC.64 R10, c[0x0][0x380] ;  /* 0x0000e000ff0a7b82 */ /* 0x000e220000000a00 */
[----:B------:R-:W-:-:S07]  /*0770*/  IMAD.MOV R6, RZ, RZ, -R6 ;  /* 0x000000ffff067224 */ /* 0x000fce00078e0a06 */
.L_x_100:
[----:B0-----:R-:W-:-:S06]  /*0780*/  IMAD.WIDE R2, R9, 0x4, R10 ;  /* 0x0000000409027825 */ /* 0x001fcc00078e020a */
[----:B------:R-:W2:Y:S01]  /*0790*/  LDG.E R3, desc[UR6][R2.64] ;  /* 0x0000000602037981 */ /* 0x000ea2000c1e1900 */
[----:B------:R-:W-:Y:S02]  /*07a0*/  VIADD R6, R6, 0x1 ;  /* 0x0000000106067836 */ /* 0x000fe40000000000 */
[----:B------:R-:W-:-:S03]  /*07b0*/  VIADD R9, R9, 0x100 ;  /* 0x0000010009097836 */ /* 0x000fc60000000000 */
[----:B------:R-:W-:Y:S02]  /*07c0*/  ISETP.NE.AND P0, PT, R6, RZ, PT ;  /* 0x000000ff0600720c */ /* 0x000fe40003f05270 */
[----:B--2--5:R-:W-:-:S11]  /*07d0*/  VIMNMX.U32 R0, PT, PT, R3, R0, PT ;  /* 0x0000000003007248 */ /* 0x024fd60003fe0000 */
[----:B------:R-:W-:Y:S05]  /*07e0*/  @P0 BRA `(.L_x_100) ;  /* 0xfffffffc00e40947 */ /* 0x000fea000383ffff */
.L_x_92:
[----:B------:R-:W-:Y:S05]  /*07f0*/  BSYNC.RECONVERGENT B1 ;  /* 0x0000000000017941 */ /* 0x000fea0003800200 */
.L_x_91:
[----:B------:R-:W-:Y:S01]  /*0800*/  ISETP.GE.U32.AND P0, PT, R4, 0x100, PT ;  /* 0x000001000400780c */ /* 0x000fe20003f06070 */
[----:B-----5:R-:W-:-:S03]  /*0810*/  IMAD.MOV.U32 R11, RZ, RZ, R0 ;  /* 0x000000ffff0b7224 */ /* 0x020fc600078e0000 */
[----:B------:R-:W-:-:S13]  /*0820*/  ISETP.GE.U32.AND.EX P0, PT, R5, RZ, PT, P0 ;  /* 0x000000ff0500720c */ /* 0x000fda0003f06100 */
[----:B------:R-:W-:Y:S05]  /*0830*/  @!P0 BRA `(.L_x_101) ;  /* 0x0000000000a08947 */ /* 0x000fea0003800000 */
[----:B------:R-:W1:Y:S01]  /*0840*/  S2R R6, SR_LANEID ;  /* 0x0000000000067919 */ /* 0x000e620000000000 */
[----:B------:R-:W-:Y:S01]  /*0850*/  ISETP.NE.AND P5, PT, R7, RZ, PT ;  /* 0x000000ff0700720c */ /* 0x000fe20003fa5270 */
[----:B------:R-:W2:Y:S02]  /*0860*/  SHFL.DOWN PT, R0, R11, 0x1, 0x1f ;  /* 0x08201f000b007f89 */ /* 0x000ea400000e0000 */
[----:B--2---:R-:W-:Y:S02]  /*0870*/  VIMNMX.U32 R0, PT, PT, R0, R11, PT ;  /* 0x0000000b00007248 */ /* 0x004fe40003fe0000 */
[C---:B-1----:R-:W-:Y:S02]  /*0880*/  ISETP.GT.AND P0, PT, R6.reuse, 0x1e, PT ;  /* 0x0000001e0600780c */ /* 0x042fe40003f04270 */
[----:B------:R-:W-:Y:S02]  /*0890*/  ISETP.NE.AND P1, PT, R6, RZ, PT ;  /* 0x000000ff0600720c */ /* 0x000fe40003f25270 */
[----:B------:R-:W-:-:S02]  /*08a0*/  SEL R0, R11, R0, P0 ;  /* 0x000000000b007207 */ /* 0x000fc40000000000 */
        /* <DEDUP_REMOVED lines=15> */
[----:B------:R-:W-:-:S03]  /*09a0*/  ISETP.GT.AND P0, PT, R6, 0xf, PT ;  /* 0x0000000f0600780c */ /* 0x000fc60003f04270 */
[----:B------:R-:W0:Y:S02]  /*09b0*/  SHFL.DOWN PT, R3, R0, 0x10, 0x1f ;  /* 0x0a001f0000037f89 */ /* 0x000e2400000e0000 */
[----:B0-----:R-:W-:-:S04]  /*09c0*/  VIMNMX.U32 R3, PT, PT, R0, R3, PT ;  /* 0x0000000300037248 */ /* 0x001fc80003fe0000 */
[----:B------:R-:W-:Y:S01]  /*09d0*/  SEL R9, R0, R3, P0 ;  /* 0x0000000300097207 */ /* 0x000fe20000000000 */
[----:B------:R1:W-:Y:S01]  /*09e0*/  @!P1 STS [R2+0x8], R3 ;  /* 0x0000080302009388 */ /* 0x0003e20000000800 */
[----:B------:R-:W-:Y:S06]  /*09f0*/  BAR.SYNC.DEFER_BLOCKING 0x0 ;  /* 0x0000000000007b1d */ /* 0x000fec0000010000 */
[----:B------:R-:W-:Y:S05]  /*0a00*/  @P5 BRA `(.L_x_102) ;  /* 0x0000001000cc5947 */ /* 0x000fea0003800000 */
[----:B------:R-:W0:Y:S01]  /*0a10*/  S2UR UR5, SR_CgaCtaId ;  /* 0x00000000000579c3 */ /* 0x000e220000008800 */
[----:B------:R-:W-:Y:S02]  /*0a20*/  UMOV UR4, 0x400 ;  /* 0x0000040000047882 */ /* 0x000fe40000000000 */
[----:B0-----:R-:W-:-:S09]  /*0a30*/  ULEA UR4, UR5, UR4, 0x18 ;  /* 0x0000000405047291 */ /* 0x001fd2000f8ec0ff */
[----:B------:R-:W-:Y:S04]  /*0a40*/  LDS R0, [UR4+0xc] ;  /* 0x00000c04ff007984 */ /* 0x000fe80008000800 */
[----:B------:R-:W0:Y:S04]  /*0a50*/  LDS.128 R4, [UR4+0x10] ;  /* 0x00001004ff047984 */ /* 0x000e280008000c00 */
[----:B-1----:R-:W1:Y:S01]  /*0a60*/  LDS.64 R2, [UR4+0x20] ;  /* 0x00002004ff027984 */ /* 0x002e620008000a00 */
[----:B0-----:R-:W-:-:S04]  /*0a70*/  VIMNMX3.U32 R0, R9, R0, R4, PT ;  /* 0x000000000900720f */ /* 0x001fc80003800004 */
[----:B------:R-:W-:-:S04]  /*0a80*/  VIMNMX3.U32 R0, R0, R5, R6, PT ;  /* 0x000000050000720f */ /* 0x000fc80003800006 */
[----:B-1----:R-:W-:-:S04]  /*0a90*/  VIMNMX3.U32 R0, R0, R7, R2, PT ;  /* 0x000000070000720f */ /* 0x002fc80003800002 */
[----:B------:R-:W-:Y:S01]  /*0aa0*/  VIMNMX.U32 R9, PT, PT, R0, R3, PT ;  /* 0x0000000300097248 */ /* 0x000fe20003fe0000 */
[----:B------:R-:W-:Y:S06]  /*0ab0*/  BRA `(.L_x_102) ;  /* 0x0000001000a07947 */ /* 0x000fec0003800000 */
.L_x_101:
[----:B------:R-:W1:Y:S01]  /*0ac0*/  S2R R13, SR_LANEID ;  /* 0x00000000000d7919 */ /* 0x000e620000000000 */
[C---:B------:R-:W-:Y:S02]  /*0ad0*/  LOP3.LUT R0, R7.reuse, 0x3e0, RZ, 0xc0, !PT ;  /* 0x000003e007007812 */ /* 0x040fe400078ec0ff */
[----:B------:R-:W-:Y:S02]  /*0ae0*/  ISETP.NE.AND P5, PT, R7, RZ, PT ;  /* 0x000000ff0700720c */ /* 0x000fe40003fa5270 */
[----:B------:R-:W-:Y:S01]  /*0af0*/  LOP3.LUT R9, RZ, R0, RZ, 0x33, !PT ;  /* 0x00000000ff097212 */ /* 0x000fe200078e33ff */
[----:B0-----:R-:W-:-:S04]  /*0b00*/  VIADD R3, R0, 0x20 ;  /* 0x0000002000037836 */ /* 0x001fc80000000000 */
[----:B------:R-:W-:Y:S01]  /*0b10*/  IMAD.IADD R9, R9, 0x1, R4 ;  /* 0x0000000109097824 */ /* 0x000fe200078e0204 */
[----:B------:R-:W-:-:S04]  /*0b20*/  ISETP.GT.U32.AND P0, PT, R3, R4, PT ;  /* 0x000000040300720c */ /* 0x000fc80003f04070 */
        /* <DEDUP_REMOVED lines=26> */
[----:B0-----:R-:W-:-:S05]  /*0cd0*/  @!P0 VIMNMX.U32 R11, PT, PT, R11, R2, PT ;  /* 0x000000020b0b8248 */ /* 0x001fca0003fe0000 */
[----:B------:R-:W-:-:S05]  /*0ce0*/  IMAD.MOV.U32 R9, RZ, RZ, R11 ;  /* 0x000000ffff097224 */ /* 0x000fca00078e000b */
[----:B------:R0:W-:Y:S01]  /*0cf0*/  @!P1 STS [R6+0x8], R9 ;  /* 0x0000080906009388 */ /* 0x0001e20000000800 */
[----:B------:R-:W-:Y:S06]  /*0d00*/  BAR.SYNC.DEFER_BLOCKING 0x0 ;  /* 0x0000000000007b1d */ /* 0x000fec0000010000 */
[----:B------:R-:W-:Y:S05]  /*0d10*/  @P5 BRA `(.L_x_102) ;  /* 0x0000001000085947 */ /* 0x000fea0003800000 */
[----:B------:R-:W1:Y:S01]  /*0d20*/  S2UR UR5, SR_CgaCtaId ;  /* 0x00000000000579c3 */ /* 0x000e620000008800 */
[----:B------:R-:W-:Y:S01]  /*0d30*/  UMOV UR4, 0x400 ;  /* 0x0000040000047882 */ /* 0x000fe20000000000 */
[C---:B------:R-:W-:Y:S02]  /*0d40*/  ISETP.GT.U32.AND P3, PT, R4.reuse, 0x20, PT ;  /* 0x000000200400780c */ /* 0x040fe40003f64070 */
[C---:B------:R-:W-:Y:S02]  /*0d50*/  ISETP.GT.U32.AND P1, PT, R4.reuse, 0x40, PT ;  /* 0x000000400400780c */ /* 0x040fe40003f24070 */
[C---:B------:R-:W-:Y:S02]  /*0d60*/  ISETP.GT.U32.AND.EX P3, PT, R5.reuse, RZ, PT, P3 ;  /* 0x000000ff0500720c */ /* 0x040fe40003f64130 */
[----:B------:R-:W-:Y:S02]  /*0d70*/  ISETP.GT.U32.AND P0, PT, R4, 0x60, PT ;  /* 0x000000600400780c */ /* 0x000fe40003f04070 */
[----:B------:R-:W-:-:S02]  /*0d80*/  ISETP.GT.U32.AND.EX P1, PT, R5, RZ, PT, P1 ;  /* 0x000000ff0500720c */ /* 0x000fc40003f24110 */
[C---:B------:R-:W-:Y:S02]  /*0d90*/  ISETP.GT.U32.AND P2, PT, R4.reuse, 0x80, PT ;  /* 0x000000800400780c */ /* 0x040fe40003f44070 */
[C---:B------:R-:W-:Y:S02]  /*0da0*/  ISETP.GT.U32.AND.EX P0, PT, R5.reuse, RZ, PT, P0 ;  /* 0x000000ff0500720c */ /* 0x040fe40003f04100 */
[----:B------:R-:W-:Y:S02]  /*0db0*/  ISETP.GT.U32.AND P4, PT, R4, 0xa0, PT ;  /* 0x000000a00400780c */ /* 0x000fe40003f84070 */
[C---:B------:R-:W-:Y:S02]  /*0dc0*/  ISETP.GT.U32.AND.EX P2, PT, R5.reuse, RZ, PT, P2 ;  /* 0x000000ff0500720c */ /* 0x040fe40003f44120 */
[----:B------:R-:W-:Y:S01]  /*0dd0*/  ISETP.GT.U32.AND.EX P4, PT, R5, RZ, PT, P4 ;  /* 0x000000ff0500720c */ /* 0x000fe20003f84140 */
[----:B-1----:R-:W-:-:S09]  /*0de0*/  ULEA UR4, UR5, UR4, 0x18 ;  /* 0x0000000405047291 */ /* 0x002fd2000f8ec0ff */
[----:B------:R-:W0:Y:S04]  /*0df0*/  LDS R0, [UR4+0xc] ;  /* 0x00000c04ff007984 */ /* 0x000e280008000800 */
[----:B------:R-:W1:Y:S04]  /*0e00*/  LDS.128 R12, [UR4+0x10] ;  /* 0x00001004ff0c7984 */ /* 0x000e680008000c00 */
[----:B------:R-:W2:Y:S01]  /*0e10*/  LDS.64 R2, [UR4+0x20] ;  /* 0x00002004ff027984 */ /* 0x000ea20008000a00 */
[----:B0-----:R-:W-:Y:S02]  /*0e20*/  @P3 VIMNMX.U32 R9, PT, PT, R9, R0, PT ;  /* 0x0000000009093248 */ /* 0x001fe40003fe0000 */
[----:B------:R-:W-:-:S02]  /*0e30*/  ISETP.GT.U32.AND P3, PT, R4, 0xc0, PT ;  /* 0x000000c00400780c */ /* 0x000fc40003f64070 */
[----:B-1----:R-:W-:Y:S02]  /*0e40*/  @P1 VIMNMX.U32 R9, PT, PT, R9, R12, PT ;  /* 0x0000000c09091248 */ /* 0x002fe40003fe0000 */
[----:B------:R-:W-:Y:S02]  /*0e50*/  ISETP.GT.U32.AND P1, PT, R4, 0xe0, PT ;  /* 0x000000e00400780c */ /* 0x000fe40003f24070 */
[----:B------:R-:W-:Y:S02]  /*0e60*/  ISETP.GT.U32.AND.EX P3, PT, R5, RZ, PT, P3 ;  /* 0x000000ff0500720c */ /* 0x000fe40003f64130 */
[----:B------:R-:W-:Y:S02]  /*0e70*/  @P0 VIMNMX.U32 R9, PT, PT, R9, R13, PT ;  /* 0x0000000d09090248 */ /* 0x000fe40003fe0000 */
[----:B------:R-:W-:Y:S02]  /*0e80*/  ISETP.GT.U32.AND.EX P1, PT, R5, RZ, PT, P1 ;  /* 0x000000ff0500720c */ /* 0x000fe40003f24110 */
[----:B------:R-:W-:-:S04]  /*0e90*/  @P2 VIMNMX.U32 R9, PT, PT, R9, R14, PT ;  /* 0x0000000e09092248 */ /* 0x000fc80003fe0000 */
[----:B------:R-:W-:-:S04]  /*0ea0*/  @P4 VIMNMX.U32 R9, PT, PT, R9, R15, PT ;  /* 0x0000000f09094248 */ /* 0x000fc80003fe0000 */
[----:B--2---:R-:W-:-:S04]  /*0eb0*/  @P3 VIMNMX.U32 R9, PT, PT, R9, R2, PT ;  /* 0x0000000209093248 */ /* 0x004fc80003fe0000 */
[----:B------:R-:W-:Y:S01]  /*0ec0*/  @P1 VIMNMX.U32 R9, PT, PT, R9, R3, PT ;  /* 0x0000000309091248 */ /* 0x000fe20003fe0000 */
[----:B------:R-:W-:Y:S06]  /*0ed0*/  BRA `(.L_x_102) ;  /* 0x0000000c00987947 */ /* 0x000fec0003800000 */
.L_x_88:
[----:B------:R-:W0:Y:S01]  /*0ee0*/  S2R R0, SR_TID.X ;  /* 0x0000000000007919 */ /* 0x000e220000002100 */
[----:B------:R-:W0:Y:S02]  /*0ef0*/  LDC.64 R2, c[0x0][0x380] ;  /* 0x0000e000ff027b82 */ /* 0x000e240000000a00 */
[----:B0-----:R-:W-:-:S05]  /*0f00*/  IMAD.WIDE.U32 R2, R0, 0x4, R2 ;  /* 0x0000000400027825 */ /* 0x001fca00078e0002 */
        /* <DEDUP_REMOVED lines=16> */
[----:B------:R-:W-:-:S04]  /*1010*/  IADD3 R12, P1, PT, R4, -0x1000, RZ ;  /* 0xfffff000040c7810 */ /* 0x000fc80007f3e0ff */
[----:B------:R-:W-:Y:S02]  /*1020*/  ISETP.GE.U32.AND P0, PT, R12, 0x1000, PT ;  /* 0x000010000c00780c */ /* 0x000fe40003f06070 */
[----:B--2---:R-:W-:Y:S02]  /*1030*/  VIMNMX3.U32 R9, R9, R10, R11, PT ;  /* 0x0000000a0909720f */ /* 0x004fe4000380000b */
[----:B------:R-:W-:-:S04]  /*1040*/  IADD3.X R11, PT, PT, R5, -0x1, RZ, P1, !PT ;  /* 0xffffffff050b7810 */ /* 0x000fc80000ffe4ff */
[----:B------:R-:W-:Y:S02]  /*1050*/  ISETP.GE.U32.AND.EX P0, PT, R11, RZ, PT, P0 ;  /* 0x000000ff0b00720c */ /* 0x000fe40003f06100 */
[----:B---3--:R-:W-:Y:S01]  /*1060*/  VIMNMX3.U32 R6, R6, R7, R8, PT ;  /* 0x000000070606720f */ /* 0x008fe20003800008 */
[----:B------:R-:W-:Y:S01]  /*1070*/  IMAD.MOV.U32 R8, RZ, RZ, RZ ;  /* 0x000000ffff087224 */ /* 0x000fe200078e00ff */
[----:B----4-:R-:W-:-:S04]  /*1080*/  VIMNMX3.U32 R13, R13, R14, R15, PT ;  /* 0x0000000e0d0d720f */ /* 0x010fc8000380000f */
[----:B------:R-:W-:Y:S02]  /*1090*/  VIMNMX3.U32 R6, R6, R9, R13, PT ;  /* 0x000000090606720f */ /* 0x000fe4000380000d */
[----:B-----5:R-:W-:Y:S01]  /*10a0*/  VIMNMX3.U32 R17, R16, R17, R18, PT ;  /* 0x000000111011720f */ /* 0x020fe20003800012 */
[----:B------:R-:W-:Y:S01]  /*10b0*/  IMAD.MOV.U32 R9, RZ, RZ, 0x1000 ;  /* 0x00001000ff097424 */ /* 0x000fe200078e00ff */
[----:B------:R-:W-:-:S04]  /*10c0*/  VIMNMX3.U32 R19, R19, R20, R21, PT ;  /* 0x000000141313720f */ /* 0x000fc80003800015 */
[----:B------:R-:W-:-:S04]  /*10d0*/  VIMNMX3.U32 R17, R17, R19, R22, PT ;  /* 0x000000131111720f */ /* 0x000fc80003800016 */
[----:B------:R-:W-:Y:S01]  /*10e0*/  VIMNMX.U32 R10, PT, PT, R6, R17, PT ;  /* 0x00000011060a7248 */ /* 0x000fe20003fe0000 */
[----:B------:R-:W-:Y:S06]  /*10f0*/  @!P0 BRA `(.L_x_103) ;  /* 0x0000000000a08947 */ /* 0x000fec0003800000 */
[----:B------:R-:W0:Y:S01]  /*1100*/  LDC.64 R4, c[0x0][0x390] ;  /* 0x0000e400ff047b82 */ /* 0x000e220000000a00 */
[----:B------:R-:W-:Y:S02]  /*1110*/  IMAD.MOV.U32 R9, RZ, RZ, 0x1000 ;  /* 0x00001000ff097424 */ /* 0x000fe400078e00ff */
[----:B------:R-:W-:-:S07]  /*1120*/  IMAD.MOV.U32 R8, RZ, RZ, RZ ;  /* 0x000000ffff087224 */ /* 0x000fce00078e00ff */
.L_x_105:
[----:B------:R-:W-:-:S04]  /*1130*/  LEA R6, P0, R9, R2, 0x2 ;  /* 0x0000000209067211 */ /* 0x000fc800078010ff */
[----:B------:R-:W-:-:S05]  /*1140*/  LEA.HI.X R7, R9, R3, R8, 0x2, P0 ;  /* 0x0000000309077211 */ /* 0x000fca00000f1408 */
[----:B------:R-:W2:Y:S04]  /*1150*/  LDG.E R13, desc[UR6][R6.64+0x800] ;  /* 0x00080006060d7981 */ /* 0x000ea8000c1e1900 */
[----:B------:R-:W2:Y:S04]  /*1160*/  LDG.E R14, desc[UR6][R6.64+0xc00] ;  /* 0x000c0006060e7981 */ /* 0x000ea8000c1e1900 */
[----:B------:R-:W2:Y:S04]  /*1170*/  LDG.E R15, desc[UR6][R6.64+0x1000] ;  /* 0x00100006060f7981 */ /* 0x000ea8000c1e1900 */
        /* <DEDUP_REMOVED lines=13> */
[----:B0-----:R-:W-:-:S04]  /*1250*/  IADD3 R29, P1, PT, -R9, R4, RZ ;  /* 0x00000004091d7210 */ /* 0x001fc80007f3e1ff */
[----:B------:R-:W-:Y:S02]  /*1260*/  ISETP.GE.U32.AND P0, PT, R29, 0x1000, PT ;  /* 0x000010001d00780c */ /* 0x000fe40003f06070 */
[----:B--2---:R-:W-:Y:S01]  /*1270*/  VIMNMX3.U32 R13, R13, R14, R15, PT ;  /* 0x0000000e0d0d720f */ /* 0x004fe2000380000f */
[----:B------:R-:W-:-:S05]  /*1280*/  IMAD.X R14, R5, 0x1, ~R8, P1 ;  /* 0x00000001050e7824 */ /* 0x000fca00008e0e08 */
[----:B------:R-:W-:Y:S02]  /*1290*/  ISETP.GE.U32.AND.EX P0, PT, R14, RZ, PT, P0 ;  /* 0x000000ff0e00720c */ /* 0x000fe40003f06100 */
        /* <DEDUP_REMOVED lines=9> */
[----:B------:R-:W-:-:S05]  /*1330*/  IADD3 R9, P0, PT, R9, 0x1000, RZ ;  /* 0x0000100009097810 */ /* 0x000fca0007f1e0ff */
[----:B------:R-:W-:Y:S01]  /*1340*/  IMAD.X R8, RZ, RZ, R8, P0 ;  /* 0x000000ffff087224 */ /* 0x000fe200000e0608 */
[----:B------:R-:W-:-:S04]  /*1350*/  ISETP.GT.U32.AND P0, PT, R9, R12, PT ;  /* 0x0000000c0900720c */ /* 0x000fc80003f04070 */
[----:B------:R-:W-:-:S13]  /*1360*/  ISETP.GT.U32.AND.EX P0, PT, R8, R11, PT, P0 ;  /* 0x0000000b0800720c */ /* 0x000fda0003f04100 */
[----:B------:R-:W-:Y:S05]  /*1370*/  @!P0 BRA `(.L_x_105) ;  /* 0xfffffffc006c8947 */ /* 0x000fea000383ffff */
.L_x_103:
[----:B------:R-:W-:Y:S01]  /*1380*/  IMAD.IADD R3, R4, 0x1, -R9 ;  /* 0x0000000104037824 */ /* 0x000fe200078e0a09 */
[----:B------:R-:W-:Y:S01]  /*1390*/  ISETP.GE.U32.AND P1, PT, R9, R4, PT ;  /* 0x000000040900720c */ /* 0x000fe20003f26070 */
[----:B------:R-:W-:Y:S03]  /*13a0*/  BSSY.RECONVERGENT B1, `(.L_x_104) ;  /* 0x0000072000017945 */ /* 0x000fe60003800200 */
[----:B------:R-:W-:-:S04]  /*13b0*/  ISETP.GE.AND P0, PT, R0, R3, PT ;  /* 0x000000030000720c */ /* 0x000fc80003f06270 */
[----:B------:R-:W-:-:S13]  /*13c0*/  ISETP.GE.U32.OR.EX P0, PT, R8, R5, P0, P1 ;  /* 0x000000050800720c */ /* 0x000fda0000706510 */
[----:B------:R-:W-:Y:S05]  /*13d0*/  @P0 BRA `(.L_x_106) ;  /* 0x0000000400b80947 */ /* 0x000fea0003800000 */
[----:B------:R-:W-:Y:S01]  /*13e0*/  LOP3.LUT R2, RZ, R0, RZ, 0x33, !PT ;  /* 0x00000000ff027212 */ /* 0x000fe200078e33ff */
[----:B------:R-:W-:Y:S03]  /*13f0*/  BSSY.RECONVERGENT B2, `(.L_x_107) ;  /* 0x0000031000027945 */ /* 0x000fe60003800200 */
[----:B------:R-:W-:Y:S01]  /*1400*/  IADD3 R2, PT, PT, -R9, R4, R2 ;  /* 0x0000000409027210 */ /* 0x000fe20007ffe102 */
[----:B------:R-:W-:-:S03]  /*1410*/  IMAD.MOV.U32 R4, RZ, RZ, R0 ;  /* 0x000000ffff047224 */ /* 0x000fc600078e0000 */
[C---:B------:R-:W-:Y:S02]  /*1420*/  ISETP.GE.U32.AND P1, PT, R2.reuse, 0xf00, PT ;  /* 0x00000f000200780c */ /* 0x040fe40003f26070 */
[----:B------:R-:W-:-:S04]  /*1430*/  LEA.HI R5, R2, 0x1, RZ, 0x18 ;  /* 0x0000000102057811 */ /* 0x000fc800078fc0ff */
[----:B------:R-:W-:-:S04]  /*1440*/  LOP3.LUT R24, R5, 0xf, RZ, 0xc0, !PT ;  /* 0x0000000f05187812 */ /* 0x000fc800078ec0ff */
[----:B------:R-:W-:-:S03]  /*1450*/  ISETP.NE.AND P0, PT, R24, RZ, PT ;  /* 0x000000ff1800720c */ /* 0x000fc60003f05270 */
[----:B------:R-:W-:Y:S10]  /*1460*/  @!P1 BRA `(.L_x_108) ;  /* 0x0000000000a49947 */ /* 0x000ff40003800000 */
[----:B------:R-:W0:Y:S01]  /*1470*/  LDCU.64 UR4, c[0x0][0x380] ;  /* 0x00007000ff0477ac */ /* 0x000e220008000a00 */
[----:B------:R-:W-:Y:S01]  /*1480*/  IADD3 R3, P1, PT, R0, R9, RZ ;  /* 0x0000000900037210 */ /* 0x000fe20007f3e0ff */
[----:B------:R-:W-:Y:S01]  /*1490*/  IMAD.MOV.U32 R4, RZ, RZ, R0 ;  /* 0x000000ffff047224 */ /* 0x000fe200078e0000 */
[----:B------:R-:W-:-:S03]  /*14a0*/  LOP3.LUT R14, R5, 0x1fffff0, RZ, 0xc0, !PT ;  /* 0x01fffff0050e7812 */ /* 0x000fc600078ec0ff */
[----:B------:R-:W-:Y:S02]  /*14b0*/  IMAD.X R2, RZ, RZ, R8, P1 ;  /* 0x000000ffff027224 */ /* 0x000fe400008e0608 */
[----:B------:R-:W-:Y:S01]  /*14c0*/  IMAD.MOV R14, RZ, RZ, -R14 ;  /* 0x000000ffff0e7224 */ /* 0x000fe200078e0a0e */
[----:B0-----:R-:W-:-:S04]  /*14d0*/  LEA R15, P2, R3, UR4, 0x2 ;  /* 0x00000004030f7c11 */ /* 0x001fc8000f8410ff */
[----:B------:R-:W-:Y:S02]  /*14e0*/  IADD3 R15, P1, PT, R15, 0x2000, RZ ;  /* 0x000020000f0f7810 */ /* 0x000fe40007f3e0ff */
[----:B------:R-:W-:-:S05]  /*14f0*/  LEA.HI.X R3, R3, UR5, R2, 0x2, P2 ;  /* 0x0000000503037c11 */ /* 0x000fca00090f1402 */
[----:B------:R-:W-:-:S07]  /*1500*/  IMAD.X R3, RZ, RZ, R3, P1 ;  /* 0x000000ffff037224 */ /* 0x000fce00008e0603 */
.L_x_109:
        /* <DEDUP_REMOVED lines=16> */
[----:B------:R0:W5:Y:S01]  /*1610*/  LDG.E R6, desc[UR6][R2.64+0x1c00] ;  /* 0x001c000602067981 */ /* 0x000162000c1e1900 */
        /* <DEDUP_REMOVED lines=9> */
[----:B------:R-:W-:-:S05]  /*16b0*/  IADD3 R15, P2, PT, R2, 0x4000, RZ ;  /* 0x00004000020f7810 */ /* 0x000fca0007f5e0ff */
[----:B0-----:R-:W-:Y:S01]  /*16c0*/  IMAD.X R3, RZ, RZ, R3, P2 ;  /* 0x000000ffff037224 */ /* 0x001fe200010e0603 */
[----:B------:R-:W-:-:S04]  /*16d0*/  VIMNMX3.U32 R7, R11, R12, R7, PT ;  /* 0x0000000c0b07720f */ /* 0x000fc80003800007 */
[----:B------:R-:W-:Y:S01]  /*16e0*/  VIMNMX3.U32 R10, R7, R13, R6, PT ;  /* 0x0000000d070a720f */ /* 0x000fe20003800006 */
[----:B------:R-:W-:Y:S06]  /*16f0*/  @P1 BRA `(.L_x_109) ;  /* 0xfffffffc00841947 */ /* 0x000fec000383ffff */
.L_x_108:
[----:B------:R-:W-:Y:S05]  /*1700*/  BSYNC.RECONVERGENT B2 ;  /* 0x0000000000027941 */ /* 0x000fea0003800200 */
.L_x_107:
[----:B------:R-:W-:Y:S05]  /*1710*/  @!P0 BRA `(.L_x_106) ;  /* 0x0000000000e88947 */ /* 0x000fea0003800000 */
[----:B------:R-:W-:Y:S01]  /*1720*/  ISETP.GE.U32.AND P0, PT, R24, 0x8, PT ;  /* 0x000000081800780c */ /* 0x000fe20003f06070 */
[----:B------:R-:W-:Y:S01]  /*1730*/  BSSY.RECONVERGENT B2, `(.L_x_110) ;  /* 0x0000016000027945 */ /* 0x000fe20003800200 */
[----:B------:R-:W-:-:S04]  /*1740*/  LOP3.LUT R17, R5, 0x7, RZ, 0xc0, !PT ;  /* 0x0000000705117812 */ /* 0x000fc800078ec0ff */
[----:B------:R-:W-:-:S07]  /*1750*/  ISETP.NE.AND P1, PT, R17, RZ, PT ;  /* 0x000000ff1100720c */ /* 0x000fce0003f25270 */
[----:B------:R-:W-:Y:S06]  /*1760*/  @!P0 BRA `(.L_x_111) ;  /* 0x0000000000488947 */ /* 0x000fec0003800000 */
[----:B------:R-:W0:Y:S01]  /*1770*/  LDCU.64 UR4, c[0x0][0x380] ;  /* 0x00007000ff0477ac */ /* 0x000e220008000a00 */
[----:B------:R-:W-:-:S05]  /*1780*/  IADD3 R3, P0, PT, R4, R9, RZ ;  /* 0x0000000904037210 */ /* 0x000fca0007f1e0ff */
[----:B------:R-:W-:Y:S01]  /*1790*/  IMAD.X R6, RZ, RZ, R8, P0 ;  /* 0x000000ffff067224 */ /* 0x000fe200000e0608 */
        /* <DEDUP_REMOVED lines=15> */
.L_x_111:
[----:B------:R-:W-:Y:S05]  /*1890*/  BSYNC.RECONVERGENT B2 ;  /* 0x0000000000027941 */ /* 0x000fea0003800200 */
.L_x_110:
        /* <DEDUP_REMOVED lines=18> */
.L_x_113:
[----:B------:R-:W-:Y:S05]  /*19c0*/  BSYNC.RECONVERGENT B2 ;  /* 0x0000000000027941 */ /* 0x000fea0003800200 */
.L_x_112:
[----:B------:R-:W-:Y:S05]  /*19d0*/  @!P1 BRA `(.L_x_106) ;  /* 0x0000000000389947 */ /* 0x000fea0003800000 */
[----:B------:R-:W0:Y:S01]  /*19e0*/  LDCU.64 UR4, c[0x0][0x380] ;  /* 0x00007000ff0477ac */ /* 0x000e220008000a00 */
[----:B------:R-:W-:Y:S01]  /*19f0*/  IADD3 R5, P0, PT, R4, R9, RZ ;  /* 0x0000000904057210 */ /* 0x000fe20007f1e0ff */
[----:B------:R-:W-:-:S04]  /*1a00*/  IMAD.MOV R4, RZ, RZ, -R6 ;  /* 0x000000ffff047224 */ /* 0x000fc800078e0a06 */
[----:B------:R-:W-:Y:S01]  /*1a10*/  IMAD.X R8, RZ, RZ, R8, P0 ;  /* 0x000000ffff087224 */ /* 0x000fe200000e0608 */
[----:B0-----:R-:W-:-:S04]  /*1a20*/  LEA R2, P1, R5, UR4, 0x2 ;  /* 0x0000000405027c11 */ /* 0x001fc8000f8210ff */
[----:B------:R-:W-:-:S09]  /*1a30*/  LEA.HI.X R5, R5, UR5, R8, 0x2, P1 ;  /* 0x0000000505057c11 */ /* 0x000fd200088f1408 */
.L_x_114:
[----:B------:R-:W-:-:S06]  /*1a40*/  IMAD.MOV.U32 R3, RZ, RZ, R5 ;  /* 0x000000ffff037224 */ /* 0x000fcc00078e0005 */
[----:B------:R0:W2:Y:S01]  /*1a50*/  LDG.E R3, desc[UR6][R2.64] ;  /* 0x0000000602037981 */ /* 0x0000a2000c1e1900 */
[----:B------:R-:W-:-:S05]  /*1a60*/  VIADD R4, R4, 0x1 ;  /* 0x0000000104047836 */ /* 0x000fca0000000000 */
[----:B------:R-:W-:Y:S02]  /*1a70*/  ISETP.NE.AND P0, PT, R4, RZ, PT ;  /* 0x000000ff0400720c */ /* 0x000fe40003f05270 */
[----:B0-----:R-:W-:-:S05]  /*1a80*/  IADD3 R2, P1, PT, R2, 0x400, RZ ;  /* 0x0000040002027810 */ /* 0x001fca0007f3e0ff */
[----:B------:R-:W-:Y:S01]  /*1a90*/  IMAD.X R5, RZ, RZ, R5, P1 ;  /* 0x000000ffff057224 */ /* 0x000fe200008e0605 */
[----:B--2---:R-:W-:-:S05]  /*1aa0*/  VIMNMX.U32 R10, PT, PT, R3, R10, PT ;  /* 0x0000000a030a7248 */ /* 0x004fca0003fe0000 */
[----:B------:R-:W-:Y:S05]  /*1ab0*/  @P0 BRA `(.L_x_114) ;  /* 0xfffffffc00e00947 */ /* 0x000fea000383ffff */
.L_x_106:
[----:B------:R-:W-:Y:S05]  /*1ac0*/  BSYNC.RECONVERGENT B1 ;  /* 0x0000000000017941 */ /* 0x000fea0003800200 */
.L_x_104:
[----:B------:R-:W0:Y:S01]  /*1ad0*/  S2R R6, SR_LANEID ;  /* 0x0000000000067919 */ /* 0x000e220000000000 */
[----:B------:R-:W-:Y:S01]  /*1ae0*/  IMAD.MOV.U32 R9, RZ, RZ, R10 ;  /* 0x000000ffff097224 */ /* 0x000fe200078e000a */
[----:B------:R-:W-:-:S04]  /*1af0*/  ISETP.NE.AND P5, PT, R0, RZ, PT ;  /* 0x000000ff0000720c */ /* 0x000fc80003fa5270 */
        /* <DEDUP_REMOVED lines=35> */
[----:B------:R-:W-:-:S07]  /*1d30*/  VIMNMX.U32 R9, PT, PT, R0, R3, PT ;  /* 0x0000000300097248 */ /* 0x000fce0003fe0000 */
.L_x_102:
[----:B------:R-:W-:Y:S05]  /*1d40*/  BSYNC.RECONVERGENT B0 ;  /* 0x0000000000007941 */ /* 0x000fea0003800200 */
.L_x_87:
[----:B------:R-:W-:Y:S05]  /*1d50*/  @P5 EXIT ;  /* 0x000000000000594d */ /* 0x000fea0003800000 */
[----:B-12---:R-:W1:Y:S01]  /*1d60*/  LDC.64 R2, c[0x0][0x388] ;  /* 0x0000e200ff027b82 */ /* 0x006e620000000a00 */
[----:B------:R-:W0:Y:S02]  /*1d70*/  LDCU UR4, c[0x0][0x39c] ;  /* 0x00007380ff0477ac */ /* 0x000e240008000800 */
[----:B0-----:R-:W-:-:S05]  /*1d80*/  VIMNMX.U32 R9, PT, PT, R9, UR4, PT ;  /* 0x0000000409097c48 */ /* 0x001fca000bfe0000 */
[----:B-1----:R-:W-:Y:S01]  /*1d90*/  STG.E desc[UR6][R2.64], R9 ;  /* 0x0000000902007986 */ /* 0x002fe2000c101906 */
[----:B------:R-:W-:Y:S05]  /*1da0*/  EXIT ;  /* 0x000000000000794d */ /* 0x000fea0003800000 */
.L_x_115:
        /* <DEDUP_REMOVED lines=13> */
.L_x_523:


//--------------------- .text._ZN3cub18CUB_300001_SM_10006detail6reduce28DeviceReduceSingleTileKernelINS2_10policy_hubIjjN4cuda3__47minimumIjEEE10Policy1000EPjPiiS8_ijNS5_3std3__410__identityEEEvT0_T1_T2_T3_T4_T6_ --------------------------
	.section	.text._ZN3cub18CUB_300001_SM_10006detail6reduce28DeviceReduceSingleTileKernelINS2_10policy_hubIjjN4cuda3__47minimumIjEEE10Policy1000EPjPiiS8_ijNS5_3std3__410__identityEEEvT0_T1_T2_T3_T4_T6_,"ax",@progbits
	.align	128
        .global         _ZN3cub18CUB_300001_SM_10006detail6reduce28DeviceReduceSingleTileKernelINS2_10policy_hubIjjN4cuda3__47minimumIjEEE10Policy1000EPjPiiS8_ijNS5_3std3__410__identityEEEvT0_T1_T2_T3_T4_T6_
        .type           _ZN3cub18CUB_300001_SM_10006detail6reduce28DeviceReduceSingleTileKernelINS2_10policy_hubIjjN4cuda3__47minimumIjEEE10Policy1000EPjPiiS8_ijNS5_3std3__410__identityEEEvT0_T1_T2_T3_T4_T6_,@function
        .size           _ZN3cub18CUB_300001_SM_10006detail6reduce28DeviceReduceSingleTileKernelINS2_10policy_hubIjjN4cuda3__47minimumIjEEE10Policy1000EPjPiiS8_ijNS5_3std3__410__identityEEEvT0_T1_T2_T3_T4_T6_,(.L_x_524 - _ZN3cub18CUB_300001_SM_10006detail6reduce28DeviceReduceSingleTileKernelINS2_10policy_hubIjjN4cuda3__47minimumIjEEE10Policy1000EPjPiiS8_ijNS5_3std3__410__identityEEEvT0_T1_T2_T3_T4_T6_)
        .other          _ZN3cub18CUB_300001_SM_10006detail6reduce28DeviceReduceSingleTileKernelINS2_10policy_hubIjjN4cuda3__47minimumIjEEE10Policy1000EPjPiiS8_ijNS5_3std3__410__identityEEEvT0_T1_T2_T3_T4_T6_,@"STO_CUDA_ENTRY STV_DEFAULT"
_ZN3cub18CUB_300001_SM_10006detail6reduce28DeviceReduceSingleTileKernelINS2_10policy_hubIjjN4cuda3__47minimumIjEEE10Policy1000EPjPiiS8_ijNS5_3std3__410__identityEEEvT0_T1_T2_T3_T4_T6_:
.text._ZN3cub18CUB_300001_SM_10006detail6reduce28DeviceReduceSingleTileKernelINS2_10policy_hubIjjN4cuda3__47minimumIjEEE10Policy1000EPjPiiS8_ijNS5_3std3__410__identityEEEvT0_T1_T2_T3_T4_T6_:
        /* <DEDUP_REMOVED lines=13> */
.L_x_116:
        /* <DEDUP_REMOVED lines=16> */
.L_x_121:
[----:B------:R-:W-:Y:S05]  /*01d0*/  BSYNC.RECONVERGENT B1 ;  /* 0x0000000000017941 */ /* 0x000fea0003800200 */
.L_x_120:
        /* <DEDUP_REMOVED lines=16> */
.L_x_126:
        /* <DEDUP_REMOVED lines=9> */
.L_x_125:
[----:B------:R-:W-:Y:S05]  /*0370*/  BSYNC.RECONVERGENT B2 ;  /* 0x0000000000027941 */ /* 0x000fea0003800200 */
.L_x_124:
        /* <DEDUP_REMOVED lines=8> */
.L_x_129:
        /* <DEDUP_REMOVED lines=35> */
.L_x_128:
[----:B------:R-:W-:Y:S05]  /*0630*/  BSYNC.RECONVERGENT B2 ;  /* 0x0000000000027941 */ /* 0x000fea0003800200 */
.L_x_127:
        /* <DEDUP_REMOVED lines=22> */
.L_x_131:
[----:B------:R-:W-:Y:S05]  /*07a0*/  BSYNC.RECONVERGENT B2 ;  /* 0x0000000000027941 */ /* 0x000fea0003800200 */
.L_x_130:
        /* <DEDUP_REMOVED lines=10> */
.L_x_123:
[----:B------:R-:W-:Y:S05]  /*0850*/  BSYNC.RECONVERGENT B1 ;  /* 0x0000000000017941 */ /* 0x000fea0003800200 */
.L_x_122:
        /* <DEDUP_REMOVED lines=43> */
.L_x_132:
        /* <DEDUP_REMOVED lines=59> */
.L_x_119:
        /* <DEDUP_REMOVED lines=22> */
.L_x_136:
        /* <DEDUP_REMOVED lines=21> */
.L_x_134:
        /* <DEDUP_REMOVED lines=20> */
.L_x_140:
        /* <DEDUP_REMOVED lines=8> */
.L_x_139:
[----:B------:R-:W-:Y:S05]  /*1330*/  BSYNC.RECONVERGENT B2 ;  /* 0x0000000000027941 */ /* 0x000fea0003800200 */
.L_x_138:
        /* <DEDUP_REMOVED lines=16> */
.L_x_143:
        /* <DEDUP_REMOVED lines=39> */
.L_x_142:
[----:B------:R-:W-:Y:S05]  /*16b0*/  BSYNC.RECONVERGENT B2 ;  /* 0x0000000000027941 */ /* 0x000fea0003800200 */
.L_x_141:
        /* <DEDUP_REMOVED lines=27> */
.L_x_145:
[----:B------:R-:W-:Y:S05]  /*1870*/  BSYNC.RECONVERGENT B2 ;  /* 0x0000000000027941 */ /* 0x000fea0003800200 */
.L_x_144:
        /* <DEDUP_REMOVED lines=10> */
.L_x_137:
[----:B------:R-:W-:Y:S05]  /*1920*/  BSYNC.RECONVERGENT B1 ;  /* 0x0000000000017941 */ /* 0x000fea0003800200 */
.L_x_135:
        /* <DEDUP_REMOVED lines=39> */
.L_x_118:
        /* <DEDUP_REMOVED lines=12> */
.L_x_148:
[----:B------:R-:W-:Y:S05]  /*1c60*/  BSYNC.RECONVERGENT B1 ;  /* 0x0000000000017941 */ /* 0x000fea0003800200 */
.L_x_147:
        /* <DEDUP_REMOVED lines=16> */
.L_x_153:
        /* <DEDUP_REMOVED lines=9> */
.L_x_152:
[----:B------:R-:W-:Y:S05]  /*1e00*/  BSYNC.RECONVERGENT B2 ;  /* 0x0000000000027941 */ /* 0x000fea0003800200 */
.L_x_151:
        /* <DEDUP_REMOVED lines=8> */
.L_x_156:
        /* <DEDUP_REMOVED lines=35> */
.L_x_155:
[----:B------:R-:W-:Y:S05]  /*20c0*/  BSYNC.RECONVERGENT B2 ;  /* 0x0000000000027941 */ /* 0x000fea0003800200 */
.L_x_154:
        /* <DEDUP_REMOVED lines=22> */
.L_x_158:
[----:B------:R-:W-:Y:S05]  /*2230*/  BSYNC.RECONVERGENT B2 ;  /* 0x0000000000027941 */ /* 0x000fea0003800200 */
.L_x_157:
        /* <DEDUP_REMOVED lines=10> */
.L_x_150:
[----:B------:R-:W-:Y:S05]  /*22e0*/  BSYNC.RECONVERGENT B1 ;  /* 0x0000000000017941 */ /* 0x000fea0003800200 */
.L_x_149:
        /* <DEDUP_REMOVED lines=43> */
.L_x_159:
        /* <DEDUP_REMOVED lines=59> */
.L_x_146:
        /* <DEDUP_REMOVED lines=33> */
.L_x_162:
        /* <DEDUP_REMOVED lines=33> */
.L_x_160:
        /* <DEDUP_REMOVED lines=20> */
.L_x_166:
        /* <DEDUP_REMOVED lines=8> */
.L_x_165:
[----:B------:R-:W-:Y:S05]  /*2f30*/  BSYNC.RECONVERGENT B2 ;  /* 0x0000000000027941 */ /* 0x000fea0003800200 */
.L_x_164:
        /* <DEDUP_REMOVED lines=16> */
.L_x_169:
        /* <DEDUP_REMOVED lines=39> */
.L_x_168:
[----:B------:R-:W-:Y:S05]  /*32b0*/  BSYNC.RECONVERGENT B2 ;  /* 0x0000000000027941 */ /* 0x000fea0003800200 */
.L_x_167:
        /* <DEDUP_REMOVED lines=27> */
.L_x_171:
[----:B------:R-:W-:Y:S05]  /*3470*/  BSYNC.RECONVERGENT B2 ;  /* 0x0000000000027941 */ /* 0x000fea0003800200 */
.L_x_170:
        /* <DEDUP_REMOVED lines=10> */
.L_x_163:
[----:B------:R-:W-:Y:S05]  /*3520*/  BSYNC.RECONVERGENT B1 ;  /* 0x0000000000017941 */ /* 0x000fea0003800200 */
.L_x_161:
        /* <DEDUP_REMOVED lines=39> */
.L_x_133:
[----:B------:R-:W-:Y:S05]  /*37a0*/  BSYNC.RECONVERGENT B0 ;  /* 0x0000000000007941 */ /* 0x000fea0003800200 */
.L_x_117:
[----:B------:R-:W-:Y:S05]  /*37b0*/  @P0 EXIT ;  /* 0x000000000000094d */ /* 0x000fea0003800000 */
[----:B0-23--:R-:W0:Y:S01]  /*37c0*/  LDC.64 R2, c[0x0][0x388] ;  /* 0x0000e200ff027b82 */ /* 0x00de220000000a00 */
[----:B------:R-:W1:Y:S02]  /*37d0*/  LDCU UR4, c[0x0][0x398] ;  /* 0x00007300ff0477ac */ /* 0x000e640008000800 */
[----:B-1--4-:R-:W-:-:S05]  /*37e0*/  VIMNMX.U32 R5, PT, PT, R5, UR4, PT ;  /* 0x0000000405057c48 */ /* 0x012fca000bfe0000 */
[----:B0-----:R-:W-:Y:S01]  /*37f0*/  STG.E desc[UR6][R2.64], R5 ;  /* 0x0000000502007986 */ /* 0x001fe2000c101906 */
[----:B------:R-:W-:Y:S05]  /*3800*/  EXIT ;  /* 0x000000000000794d */ /* 0x000fea0003800000 */
.L_x_172:
        /* <DEDUP_REMOVED lines=15> */
.L_x_524:


//--------------------- .text._ZN3cub18CUB_300001_SM_10006detail6reduce18DeviceReduceKernelINS2_10policy_hubIjjN4cuda3__47minimumIjEEE10Policy1000EN6thrust24THRUST_300001_SM_1000_NS6detail15normal_iteratorINSC_10device_ptrIjEEEEjS8_jNS5_3std3__410__identityEEEvT0_PT3_T1_NS0_13GridEvenShareISO_EET2_T4_ --------------------------
	.section	.text._ZN3cub18CUB_300001_SM_10006detail6reduce18DeviceReduceKernelINS2_10policy_hubIjjN4cuda3__47minimumIjEEE10Policy1000EN6thrust24THRUST_300001_SM_1000_NS6detail15normal_iteratorINSC_10device_ptrIjEEEEjS8_jNS5_3std3__410__identityEEEvT0_PT3_T1_NS0_13GridEvenShareISO_EET2_T4_,"ax",@progbits
	.align	128
        .global         _ZN3cub18CUB_300001_SM_10006detail6reduce18DeviceReduceKernelINS2_10policy_hubIjjN4cuda3__47minimumIjEEE10Policy1000EN6thrust24THRUST_300001_SM_1000_NS6detail15normal_iteratorINSC_10device_ptrIjEEEEjS8_jNS5_3std3__410__identityEEEvT0_PT3_T1_NS0_13GridEvenShareISO_EET2_T4_
        .type           _ZN3cub18CUB_300001_SM_10006detail6reduce18DeviceReduceKernelINS2_10policy_hubIjjN4cuda3__47minimumIjEEE10Policy1000EN6thrust24THRUST_300001_SM_1000_NS6detail15normal_iteratorINSC_10device_ptrIjEEEEjS8_jNS5_3std3__410__identityEEEvT0_PT3_T1_NS0_13GridEvenShareISO_EET2_T4_,@function
        .size           _ZN3cub18CUB_300001_SM_10006detail6reduce18DeviceReduceKernelINS2_10policy_hubIjjN4cuda3__47minimumIjEEE10Policy1000EN6thrust24THRUST_300001_SM_1000_NS6detail15normal_iteratorINSC_10device_ptrIjEEEEjS8_jNS5_3std3__410__identityEEEvT0_PT3_T1_NS0_13GridEvenShareISO_EET2_T4_,(.L_x_525 - _ZN3cub18CUB_300001_SM_10006detail6reduce18DeviceReduceKernelINS2_10policy_hubIjjN4cuda3__47minimumIjEEE10Policy1000EN6thrust24THRUST_300001_SM_1000_NS6detail15normal_iteratorINSC_10device_ptrIjEEEEjS8_jNS5_3std3__410__identityEEEvT0_PT3_T1_NS0_13GridEvenShareISO_EET2_T4_)
        .other          _ZN3cub18CUB_300001_SM_10006detail6reduce18DeviceReduceKernelINS2_10policy_hubIjjN4cuda3__47minimumIjEEE10Policy1000EN6thrust24THRUST_300001_SM_1000_NS6detail15normal_iteratorINSC_10device_ptrIjEEEEjS8_jNS5_3std3__410__identityEEEvT0_PT3_T1_NS0_13GridEvenShareISO_EET2_T4_,@"STO_CUDA_ENTRY STV_DEFAULT"
_ZN3cub18CUB_300001_SM_10006detail6reduce18DeviceReduceKernelINS2_10policy_hubIjjN4cuda3__47minimumIjEEE10Policy1000EN6thrust24THRUST_300001_SM_1000_NS6detail15normal_iteratorINSC_10device_ptrIjEEEEjS8_jNS5_3std3__410__identityEEEvT0_PT3_T1_NS0_13GridEvenShareISO_EET2_T4_:
.text._ZN3cub18CUB_300001_SM_10006detail6reduce18DeviceReduceKernelINS2_10policy_hubIjjN4cuda3__47minimumIjEEE10Policy1000EN6thrust24THRUST_300001_SM_1000_NS6detail15normal_iteratorINSC_10device_ptrIjEEEEjS8_jNS5_3std3__410__identityEEEvT0_PT3_T1_NS0_13GridEvenShareISO_EET2_T4_:
[----:B------:R-:W-:Y:S01]  /*0000*/  LDC R1, c[0x0][0x37c] ;  /* 0x0000df00ff017b82 */ /* 0x000fe20000000800 */
[----:B------:R-:W0:Y:S07]  /*0010*/  S2R R3, SR_CTAID.X ;  /* 0x0000000000037919 */ /* 0x000e2e0000002500 */
[----:B------:R-:W1:Y:S01]  /*0020*/  LDC.64 R8, c[0x0][0x3a8] ;  /* 0x0000ea00ff087b82 */ /* 0x000e620000000a00 */
[----:B------:R-:W2:Y:S01]  /*0030*/  LDCU.64 UR6, c[0x0][0x358] ;  /* 0x00006b00ff0677ac */ /* 0x000ea20008000a00 */
[----:B------:R-:W-:Y:S01]  /*0040*/  BSSY.RECONVERGENT B0, `(.L_x_173) ;  /* 0x0000228000007945 */ /* 0x000fe20003800200 */
[----:B-1----:R-:W-:-:S02]  /*0050*/  IMAD.SHL.U32 R13, R9, 0x1000, RZ ;  /* 0x00001000090d7824 */ /* 0x002fc400078e00ff */
[----:B0-----:R-:W-:-:S05]  /*0060*/  IMAD R0, R3, -0x1000, R8 ;  /* 0xfffff00003007824 */ /* 0x001fca00078e0208 */
[----:B------:R-:W-:-:S13]  /*0070*/  ISETP.GT.U32.AND P0, PT, R0, 0xfff, PT ;  /* 0x00000fff0000780c */ /* 0x000fda0003f04070 */
[----:B--2---:R-:W-:Y:S05]  /*0080*/  @P0 BRA `(.L_x_174) ;  /* 0x0000001000280947 */ /* 0x004fea0003800000 */
[----:B------:R-:W0:Y:S01]  /*0090*/  S2R R2, SR_TID.X ;  /* 0x0000000000027919 */ /* 0x000e220000002100 */
[----:B------:R-:W-:Y:S01]  /*00a0*/  BSSY.RECONVERGENT B1, `(.L_x_175) ;  /* 0x000000a000017945 */ /* 0x000fe20003800200 */
[----:B------:R-:W-:Y:S01]  /*00b0*/  IMAD.MOV.U32 R14, RZ, RZ, RZ ;  /* 0x000000ffff0e7224 */ /* 0x000fe200078e00ff */
[----:B0-----:R-:W-:Y:S01]  /*00c0*/  ISETP.GE.U32.AND P0, PT, R2, R0, PT ;  /* 0x000000000200720c */ /* 0x001fe20003f06070 */
[----:B------:R-:W-:-:S12]  /*00d0*/  IMAD.MOV.U32 R4, RZ, RZ, R2 ;  /* 0x000000ffff047224 */ /* 0x000fd800078e0002 */
[----:B------:R-:W-:Y:S05]  /*00e0*/  @P0 BRA `(.L_x_176) ;  /* 0x0000000000140947 */ /* 0x000fea0003800000 */
[----:B------:R-:W0:Y:S01]  /*00f0*/  LDC.64 R14, c[0x0][0x380] ;  /* 0x0000e000ff0e7b82 */ /* 0x000e220000000a00 */
[----:B------:R-:W-:-:S04]  /*0100*/  IMAD R5, R3, 0x1000, R2 ;  /* 0x0000100003057824 */ /* 0x000fc800078e0202 */
[----:B0-----:R-:W-:-:S06]  /*0110*/  IMAD.WIDE.U32 R14, R5, 0x4, R14 ;  /* 0x00000004050e7825 */ /* 0x001fcc00078e000e */
[----:B------:R0:W5:Y:S01]  /*0120*/  LDG.E R14, desc[UR6][R14.64] ;  /* 0x000000060e0e7981 */ /* 0x000162000c1e1900 */
[----:B------:R-:W-:-:S07]  /*0130*/  VIADD R4, R2, 0x100 ;  /* 0x0000010002047836 */ /* 0x000fce0000000000 */
.L_x_176:
[----:B------:R-:W-:Y:S05]  /*0140*/  BSYNC.RECONVERGENT B1 ;  /* 0x0000000000017941 */ /* 0x000fea0003800200 */
.L_x_175:
[----:B------:R-:W-:Y:S01]  /*0150*/  ISETP.GE.U32.AND P0, PT, R4, R0, PT ;  /* 0x000000000400720c */ /* 0x000fe20003f06070 */
[----:B------:R-:W-:-:S12]  /*0160*/  BSSY.RECONVERGENT B1, `(.L_x_177) ;  /* 0x0000097000017945 */ /* 0x000fd80003800200 */
[----:B------:R-:W-:Y:S05]  /*0170*/  @P0 BRA `(.L_x_178) ;  /* 0x0000000800540947 */ /* 0x000fea0003800000 */
[----:B------:R-:W-:Y:S01]  /*0180*/  LOP3.LUT R5, RZ, R4, RZ, 0x33, !PT ;  /* 0x00000004ff057212 */ /* 0x000fe200078e33ff */
[----:B------:R-:W-:Y:S04]  /*0190*/  BSSY.RECONVERGENT B2, `(.L_x_179) ;  /* 0x000004b000027945 */ /* 0x000fe80003800200 */
[----:B------:R-:W-:-:S04]  /*01a0*/  IMAD.IADD R8, R5, 0x1, R8 ;  /* 0x0000000105087824 */ /* 0x000fc800078e0208 */
[----:B------:R-:W-:-:S05]  /*01b0*/  IMAD R8, R3, -0x1000, R8 ;  /* 0xfffff00003087824 */ /* 0x000fca00078e0208 */
[C---:B------:R-:W-:Y:S02]  /*01c0*/  ISETP.GE.U32.AND P0, PT, R8.reuse, 0xf00, PT ;  /* 0x00000f000800780c */ /* 0x040fe40003f06070 */
[----:B------:R-:W-:-:S04]  /*01d0*/  LEA.HI R5, R8, 0x1, RZ, 0x18 ;  /* 0x0000000108057811 */ /* 0x000fc800078fc0ff */
[----:B------:R-:W-:-:S07]  /*01e0*/  LOP3.LUT R6, R5, 0xf, RZ, 0xc0, !PT ;  /* 0x0000000f05067812 */ /* 0x000fce00078ec0ff */
[----:B------:R-:W-:Y:S05]  /*01f0*/  @!P0 BRA `(.L_x_180) ;  /* 0x0000000400108947 */ /* 0x000fea0003800000 */
[----:B------:R-:W-:Y:S01]  /*0200*/  LOP3.LUT R9, R5, 0x1fffff0, RZ, 0xc0, !PT ;  /* 0x01fffff005097812 */ /* 0x000fe200078ec0ff */
[----:B------:R-:W-:Y:S01]  /*0210*/  BSSY.RECONVERGENT B3, `(.L_x_181) ;  /* 0x0000041000037945 */ /* 0x000fe20003800200 */
[----:B------:R-:W-:Y:S01]  /*0220*/  LOP3.LUT R8, R4, 0x800, RZ, 0xfc, !PT ;  /* 0x0000080004087812 */ /* 0x000fe200078efcff */
[----:B------:R-:W-:Y:S02]  /*0230*/  IMAD R4, R3, 0x1000, R4 ;  /* 0x0000100003047824 */ /* 0x000fe400078e0204 */
[----:B------:R-:W-:-:S07]  /*0240*/  IMAD.MOV R9, RZ, RZ, -R9 ;  /* 0x000000ffff097224 */ /* 0x000fce00078e0a09 */
.L_x_182:
[----:B------:R-:W1:Y:S01]  /*0250*/  LDC.64 R12, c[0x0][0x380] ;  /* 0x0000e000ff0c7b82 */ /* 0x000e620000000a00 */
[C---:B------:R-:W-:Y:S02]  /*0260*/  VIADD R17, R4.reuse, 0x100 ;  /* 0x0000010004117836 */ /* 0x040fe40000000000 */
[----:B-1----:R-:W-:-:S04]  /*0270*/  IMAD.WIDE.U32 R26, R4, 0x4, R12 ;  /* 0x00000004041a7825 */ /* 0x002fc800078e000c */
[--C-:B------:R-:W-:Y:S02]  /*0280*/  IMAD.WIDE.U32 R16, R17, 0x4, R12.reuse ;  /* 0x0000000411107825 */ /* 0x100fe400078e000c */
[----:B------:R-:W2:Y:S04]  /*0290*/  LDG.E R26, desc[UR6][R26.64] ;  /* 0x000000061a1a7981 */ /* 0x000ea8000c1e1900 */
[----:B0-----:R0:W2:Y:S01]  /*02a0*/  LDG.E R15, desc[UR6][R16.64] ;  /* 0x00000006100f7981 */ /* 0x0010a2000c1e1900 */
[C---:B------:R-:W-:Y:S02]  /*02b0*/  VIADD R29, R4.reuse, 0x200 ;  /* 0x00000200041d7836 */ /* 0x040fe40000000000 */
[----:B------:R-:W-:Y:S02]  /*02c0*/  VIADD R23, R4, 0x600 ;  /* 0x0000060004177836 */ /* 0x000fe40000000000 */
[----:B------:R-:W-:-:S04]  /*02d0*/  IMAD.WIDE.U32 R28, R29, 0x4, R12 ;  /* 0x000000041d1c7825 */ /* 0x000fc800078e000c */
[----:B------:R-:W-:Y:S01]  /*02e0*/  VIADD R11, R4, 0x300 ;  /* 0x00000300040b7836 */ /* 0x000fe20000000000 */
[----:B------:R1:W3:Y:S01]  /*02f0*/  LDG.E R25, desc[UR6][R28.64] ;  /* 0x000000061c197981 */ /* 0x0002e2000c1e1900 */
[----:B0-----:R-:W-:-:S04]  /*0300*/  IMAD.WIDE.U32 R16, R23, 0x4, R12 ;  /* 0x0000000417107825 */ /* 0x001fc800078e000c */
[C---:B------:R-:W-:Y:S01]  /*0310*/  VIADD R19, R4.reuse, 0x400 ;  /* 0x0000040004137836 */ /* 0x040fe20000000000 */
[----:B------:R0:W4:Y:S01]  /*0320*/  LDG.E R22, desc[UR6][R16.64] ;  /* 0x0000000610167981 */ /* 0x000122000c1e1900 */
[C---:B------:R-:W-:Y:S02]  /*0330*/  VIADD R21, R4.reuse, 0x500 ;  /* 0x0000050004157836 */ /* 0x040fe40000000000 */
[C---:B------:R-:W-:Y:S02]  /*0340*/  VIADD R27, R4.reuse, 0x700 ;  /* 0x00000700041b7836 */ /* 0x040fe40000000000 */
[----:B-1----:R-:W-:Y:S02]  /*0350*/  VIADD R29, R4, 0x800 ;  /* 0x00000800041d7836 */ /* 0x002fe40000000000 */
[----:B------:R-:W-:-:S04]  /*0360*/  IMAD.WIDE.U32 R10, R11, 0x4, R12 ;  /* 0x000000040b0a7825 */ /* 0x000fc800078e000c */
[--C-:B------:R-:W-:Y:S01]  /*0370*/  IMAD.WIDE.U32 R18, R19, 0x4, R12.reuse ;  /* 0x0000000413127825 */ /* 0x100fe200078e000c */
[----:B------:R1:W3:Y:S03]  /*0380*/  LDG.E R7, desc[UR6][R10.64] ;  /* 0x000000060a077981 */ /* 0x0002e6000c1e1900 */
[--C-:B------:R-:W-:Y:S01]  /*0390*/  IMAD.WIDE.U32 R20, R21, 0x4, R12.reuse ;  /* 0x0000000415147825 */ /* 0x100fe200078e000c */
[----:B------:R-:W4:Y:S03]  /*03a0*/  LDG.E R24, desc[UR6][R18.64] ;  /* 0x0000000612187981 */ /* 0x000f26000c1e1900 */
[--C-:B0-----:R-:W-:Y:S01]  /*03b0*/  IMAD.WIDE.U32 R16, R27, 0x4, R12.reuse ;  /* 0x000000041b107825 */ /* 0x101fe200078e000c */
[----:B------:R0:W4:Y:S03]  /*03c0*/  LDG.E R23, desc[UR6][R20.64] ;  /* 0x0000000614177981 */ /* 0x000126000c1e1900 */
[----:B------:R-:W-:Y:S01]  /*03d0*/  IMAD.WIDE.U32 R28, R29, 0x4, R12 ;  /* 0x000000041d1c7825 */ /* 0x000fe200078e000c */
[----:B------:R-:W4:Y:S03]  /*03e0*/  LDG.E R19, desc[UR6][R16.64] ;  /* 0x0000000610137981 */ /* 0x000f26000c1e1900 */
[----:B------:R-:W-:-:S02]  /*03f0*/  VIADD R27, R4, 0xa00 ;  /* 0x00000a00041b7836 */ /* 0x000fc40000000000 */
[----:B-1----:R-:W-:Y:S01]  /*0400*/  VIADD R11, R4, 0x900 ;  /* 0x00000900040b7836 */ /* 0x002fe20000000000 */
[----:B------:R1:W4:Y:S01]  /*0410*/  LDG.E R18, desc[UR6][R28.64] ;  /* 0x000000061c127981 */ /* 0x000322000c1e1900 */
[----:B0-----:R-:W-:-:S04]  /*0420*/  IMAD.WIDE.U32 R20, R27, 0x4, R12 ;  /* 0x000000041b147825 */ /* 0x001fc800078e000c */
[----:B------:R-:W-:Y:S02]  /*0430*/  VIADD R27, R4, 0xb00 ;  /* 0x00000b00041b7836 */ /* 0x000fe40000000000 */
[----:B------:R-:W-:-:S04]  /*0440*/  IMAD.WIDE.U32 R10, R11, 0x4, R12 ;  /* 0x000000040b0a7825 */ /* 0x000fc800078e000c */
[----:B-1----:R-:W-:Y:S02]  /*0450*/  VIADD R29, R4, 0xc00 ;  /* 0x00000c00041d7836 */ /* 0x002fe40000000000 */
[----:B------:R-:W4:Y:S02]  /*0460*/  LDG.E R11, desc[UR6][R10.64] ;  /* 0x000000060a0b7981 */ /* 0x000f24000c1e1900 */
[----:B------:R-:W-:-:S06]  /*0470*/  IMAD.WIDE.U32 R16, R29, 0x4, R12 ;  /* 0x000000041d107825 */ /* 0x000fcc00078e000c */
[----:B------:R0:W4:Y:S04]  /*0480*/  LDG.E R16, desc[UR6][R16.64] ;  /* 0x0000000610107981 */ /* 0x000128000c1e1900 */
[----:B------:R1:W4:Y:S01]  /*0490*/  LDG.E R10, desc[UR6][R20.64] ;  /* 0x00000006140a7981 */ /* 0x000322000c1e1900 */
[----:B0-----:R-:W-:Y:S01]  /*04a0*/  VIADD R17, R4, 0xf00 ;  /* 0x00000f0004117836 */ /* 0x001fe20000000000 */
[----:B--2--5:R-:W-:Y:S01]  /*04b0*/  VIMNMX3.U32 R26, R14, R26, R15, PT ;  /* 0x0000001a0e1a720f */ /* 0x024fe2000380000f */
[----:B------:R-:W-:-:S04]  /*04c0*/  IMAD.WIDE.U32 R14, R27, 0x4, R12 ;  /* 0x000000041b0e7825 */ /* 0x000fc800078e000c */
[----:B------:R-:W-:Y:S02]  /*04d0*/  VIADD R27, R4, 0xd00 ;  /* 0x00000d00041b7836 */ /* 0x000fe40000000000 */
[----:B------:R-:W2:Y:S02]  /*04e0*/  LDG.E R15, desc[UR6][R14.64] ;  /* 0x000000060e0f7981 */ /* 0x000ea4000c1e1900 */
[----:B------:R-:W-:-:S04]  /*04f0*/  IMAD.WIDE.U32 R28, R27, 0x4, R12 ;  /* 0x000000041b1c7825 */ /* 0x000fc800078e000c */
[----:B------:R-:W-:Y:S02]  /*0500*/  VIADD R27, R4, 0xe00 ;  /* 0x00000e00041b7836 */ /* 0x000fe40000000000 */
[----:B------:R-:W2:Y:S02]  /*0510*/  LDG.E R29, desc[UR6][R28.64] ;  /* 0x000000061c1d7981 */ /* 0x000ea4000c1e1900 */
[----:B-1----:R-:W-:-:S04]  /*0520*/  IMAD.WIDE.U32 R20, R27, 0x4, R12 ;  /* 0x000000041b147825 */ /* 0x002fc800078e000c */
[----:B------:R-:W-:Y:S02]  /*0530*/  IMAD.WIDE.U32 R12, R17, 0x4, R12 ;  /* 0x00000004110c7825 */ /* 0x000fe400078e000c */
[----:B------:R-:W2:Y:S04]  /*0540*/  LDG.E R20, desc[UR6][R20.64] ;  /* 0x0000000614147981 */ /* 0x000ea8000c1e1900 */
[----:B------:R-:W2:Y:S01]  /*0550*/  LDG.E R12, desc[UR6][R12.64] ;  /* 0x000000060c0c7981 */ /* 0x000ea2000c1e1900 */
[----:B---3--:R-:W-:Y:S01]  /*0560*/  VIMNMX3.U32 R7, R26, R25, R7, PT ;  /* 0x000000191a07720f */ /* 0x008fe20003800007 */
[----:B------:R-:W-:-:S03]  /*0570*/  VIADD R9, R9, 0x10 ;  /* 0x0000001009097836 */ /* 0x000fc60000000000 */
[----:B----4-:R-:W-:Y:S02]  /*0580*/  VIMNMX3.U32 R7, R7, R24, R23, PT ;  /* 0x000000180707720f */ /* 0x010fe40003800017 */
[----:B------:R-:W-:Y:S02]  /*0590*/  ISETP.NE.AND P0, PT, R9, RZ, PT ;  /* 0x000000ff0900720c */ /* 0x000fe40003f05270 */
[----:B------:R-:W-:Y:S01]  /*05a0*/  VIMNMX3.U32 R7, R7, R22, R19, PT ;  /* 0x000000160707720f */ /* 0x000fe20003800013 */
[----:B------:R-:W-:Y:S02]  /*05b0*/  VIADD R8, R8, 0x1000 ;  /* 0x0000100008087836 */ /* 0x000fe40000000000 */
[----:B------:R-:W-:Y:S01]  /*05c0*/  VIADD R4, R4, 0x1000 ;  /* 0x0000100004047836 */ /* 0x000fe20000000000 */
[----:B------:R-:W-:-:S04]  /*05d0*/  VIMNMX3.U32 R7, R7, R18, R11, PT ;  /* 0x000000120707720f */ /* 0x000fc8000380000b */
[----:B--2---:R-:W-:-:S04]  /*05e0*/  VIMNMX3.U32 R7, R7, R10, R15, PT ;  /* 0x0000000a0707720f */ /* 0x004fc8000380000f */
[----:B------:R-:W-:-:S04]  /*05f0*/  VIMNMX3.U32 R7, R7, R16, R29, PT ;  /* 0x000000100707720f */ /* 0x000fc8000380001d */
[----:B------:R-:W-:Y:S01]  /*0600*/  VIMNMX3.U32 R14, R7, R20, R12, PT ;  /* 0x00000014070e720f */ /* 0x000fe2000380000c */
[----:B------:R-:W-:Y:S06]  /*0610*/  @P0 BRA `(.L_x_182) ;  /* 0xfffffffc000c0947 */ /* 0x000fec000383ffff */
[----:B------:R-:W-:Y:S05]  /*0620*/  BSYNC.RECONVERGENT B3 ;  /* 0x0000000000037941 */ /* 0x000fea0003800200 */
.L_x_181:
[----:B------:R-:W-:-:S07]  /*0630*/  VIADD R4, R8, 0xfffff800 ;  /* 0xfffff80008047836 */ /* 0x000fce0000000000 */
.L_x_180:
[----:B------:R-:W-:Y:S05]  /*0640*/  BSYNC.RECONVERGENT B2 ;  /* 0x0000000000027941 */ /* 0x000fea0003800200 */
.L_x_179:
[----:B------:R-:W-:-:S13]  /*0650*/  ISETP.NE.AND P0, PT, R6, RZ, PT ;  /* 0x000000ff0600720c */ /* 0x000fda0003f05270 */
[----:B------:R-:W-:Y:S05]  /*0660*/  @!P0 BRA `(.L_x_178) ;  /* 0x0000000400188947 */ /* 0x000fea0003800000 */
[----:B------:R-:W-:Y:S01]  /*0670*/  ISETP.GE.U32.AND P0, PT, R6, 0x8, PT ;  /* 0x000000080600780c */ /* 0x000fe20003f06070 */
[----:B------:R-:W-:Y:S01]  /*0680*/  BSSY.RECONVERGENT B2, `(.L_x_183) ;  /* 0x0000022000027945 */ /* 0x000fe20003800200 */
[----:B------:R-:W-:-:S04]  /*0690*/  LOP3.LUT R24, R5, 0x7, RZ, 0xc0, !PT ;  /* 0x0000000705187812 */ /* 0x000fc800078ec0ff */
[----:B------:R-:W-:-:S07]  /*06a0*/  ISETP.NE.AND P1, PT, R24, RZ, PT ;  /* 0x000000ff1800720c */ /* 0x000fce0003f25270 */
[----:B------:R-:W-:Y:S06]  /*06b0*/  @!P0 BRA `(.L_x_184) ;  /* 0x0000000000788947 */ /* 0x000fec0003800000 */
[----:B------:R-:W1:Y:S01]  /*06c0*/  LDC.64 R10, c[0x0][0x380] ;  /* 0x0000e000ff0a7b82 */ /* 0x000e620000000a00 */
[----:B------:R-:W-:-:S05]  /*06d0*/  LEA R27, R3, R4, 0xc ;  /* 0x00000004031b7211 */ /* 0x000fca00078e60ff */
[C---:B------:R-:W-:Y:S02]  /*06e0*/  VIADD R21, R27.reuse, 0x100 ;  /* 0x000001001b157836 */ /* 0x040fe40000000000 */
[C---:B------:R-:W-:Y:S02]  /*06f0*/  VIADD R17, R27.reuse, 0x300 ;  /* 0x000003001b117836 */ /* 0x040fe40000000000 */
[C---:B------:R-:W-:Y:S02]  /*0700*/  VIADD R23, R27.reuse, 0x200 ;  /* 0x000002001b177836 */ /* 0x040fe40000000000 */
[C---:B------:R-:W-:Y:S02]  /*0710*/  VIADD R7, R27.reuse, 0x400 ;  /* 0x000004001b077836 */ /* 0x040fe40000000000 */
[C---:B------:R-:W-:Y:S02]  /*0720*/  VIADD R9, R27.reuse, 0x500 ;  /* 0x000005001b097836 */ /* 0x040fe40000000000 */
[----:B------:R-:W-:-:S02]  /*0730*/  VIADD R25, R27, 0x600 ;  /* 0x000006001b197836 */ /* 0x000fc40000000000 */
[----:B-1----:R-:W-:-:S04]  /*0740*/  IMAD.WIDE.U32 R12, R27, 0x4, R10 ;  /* 0x000000041b0c7825 */ /* 0x002fc800078e000a */
[--C-:B------:R-:W-:Y:S01]  /*0750*/  IMAD.WIDE.U32 R20, R21, 0x4, R10.reuse ;  /* 0x0000000415147825 */ /* 0x100fe200078e000a */
[----:B0-----:R0:W2:Y:S03]  /*0760*/  LDG.E R15, desc[UR6][R12.64] ;  /* 0x000000060c0f7981 */ /* 0x0010a6000c1e1900 */
[--C-:B------:R-:W-:Y:S01]  /*0770*/  IMAD.WIDE.U32 R16, R17, 0x4, R10.reuse ;  /* 0x0000000411107825 */ /* 0x100fe200078e000a */
[----:B------:R-:W2:Y:S03]  /*0780*/  LDG.E R18, desc[UR6][R20.64] ;  /* 0x0000000614127981 */ /* 0x000ea6000c1e1900 */
[----:B------:R-:W-:Y:S02]  /*0790*/  IMAD.WIDE.U32 R22, R23, 0x4, R10 ;  /* 0x0000000417167825 */ /* 0x000fe400078e000a */
[----:B------:R-:W3:Y:S02]  /*07a0*/  LDG.E R16, desc[UR6][R16.64] ;  /* 0x0000000610107981 */ /* 0x000ee4000c1e1900 */
[----:B------:R-:W-:-:S02]  /*07b0*/  VIADD R27, R27, 0x700 ;  /* 0x000007001b1b7836 */ /* 0x000fc40000000000 */
[--C-:B------:R-:W-:Y:S01]  /*07c0*/  IMAD.WIDE.U32 R6, R7, 0x4, R10.reuse ;  /* 0x0000000407067825 */ /* 0x100fe200078e000a */
[----:B------:R-:W3:Y:S03]  /*07d0*/  LDG.E R19, desc[UR6][R22.64] ;  /* 0x0000000616137981 */ /* 0x000ee6000c1e1900 */
[--C-:B------:R-:W-:Y:S02]  /*07e0*/  IMAD.WIDE.U32 R8, R9, 0x4, R10.reuse ;  /* 0x0000000409087825 */ /* 0x100fe400078e000a */
[----:B------:R-:W4:Y:S02]  /*07f0*/  LDG.E R7, desc[UR6][R6.64] ;  /* 0x0000000606077981 */ /* 0x000f24000c1e1900 */
[--C-:B0-----:R-:W-:Y:S02]  /*0800*/  IMAD.WIDE.U32 R12, R25, 0x4, R10.reuse ;  /* 0x00000004190c7825 */ /* 0x101fe400078e000a */
[----:B------:R-:W4:Y:S02]  /*0810*/  LDG.E R8, desc[UR6][R8.64] ;  /* 0x0000000608087981 */ /* 0x000f24000c1e1900 */
[----:B------:R-:W-:-:S02]  /*0820*/  IMAD.WIDE.U32 R10, R27, 0x4, R10 ;  /* 0x000000041b0a7825 */ /* 0x000fc400078e000a */
[----:B------:R-:W4:Y:S04]  /*0830*/  LDG.E R13, desc[UR6][R12.64] ;  /* 0x000000060c0d7981 */ /* 0x000f28000c1e1900 */
[----:B------:R-:W4:Y:S01]  /*0840*/  LDG.E R10, desc[UR6][R10.64] ;  /* 0x000000060a0a7981 */ /* 0x000f22000c1e1900 */
[----:B------:R-:W-:Y:S01]  /*0850*/  VIADD R4, R4, 0x800 ;  /* 0x0000080004047836 */ /* 0x000fe20000000000 */
[----:B--2--5:R-:W-:-:S04]  /*0860*/  VIMNMX3.U32 R18, R14, R15, R18, PT ;  /* 0x0000000f0e12720f */ /* 0x024fc80003800012 */
[----:B---3--:R-:W-:-:S04]  /*0870*/  VIMNMX3.U32 R18, R18, R19, R16, PT ;  /* 0x000000131212720f */ /* 0x008fc80003800010 */
[----:B----4-:R-:W-:-:S04]  /*0880*/  VIMNMX3.U32 R18, R18, R7, R8, PT ;  /* 0x000000071212720f */ /* 0x010fc80003800008 */
[----:B------:R-:W-:-:S07]  /*0890*/  VIMNMX3.U32 R14, R18, R13, R10, PT ;  /* 0x0000000d120e720f */ /* 0x000fce000380000a */
.L_x_184:
[----:B------:R-:W-:Y:S05]  /*08a0*/  BSYNC.RECONVERGENT B2 ;  /* 0x0000000000027941 */ /* 0x000fea0003800200 */
.L_x_183:
[----:B------:R-:W-:Y:S05]  /*08b0*/  @!P1 BRA `(.L_x_178) ;  /* 0x0000000000849947 */ /* 0x000fea0003800000 */
[----:B------:R-:W-:Y:S01]  /*08c0*/  ISETP.GE.U32.AND P0, PT, R24, 0x4, PT ;  /* 0x000000041800780c */ /* 0x000fe20003f06070 */
[----:B------:R-:W-:Y:S01]  /*08d0*/  BSSY.RECONVERGENT B2, `(.L_x_185) ;  /* 0x0000014000027945 */ /* 0x000fe20003800200 */
[----:B------:R-:W-:-:S04]  /*08e0*/  LOP3.LUT R5, R5, 0x3, RZ, 0xc0, !PT ;  /* 0x0000000305057812 */ /* 0x000fc800078ec0ff */
[----:B------:R-:W-:-:S07]  /*08f0*/  ISETP.NE.AND P1, PT, R5, RZ, PT ;  /* 0x000000ff0500720c */ /* 0x000fce0003f25270 */
[----:B------:R-:W-:Y:S06]  /*0900*/  @!P0 BRA `(.L_x_186) ;  /* 0x0000000000408947 */ /* 0x000fec0003800000 */
[----:B------:R-:W1:Y:S01]  /*0910*/  LDC.64 R6, c[0x0][0x380] ;  /* 0x0000e000ff067b82 */ /* 0x000e620000000a00 */
[----:B------:R-:W-:-:S04]  /*0920*/  IMAD R11, R3, 0x1000, R4 ;  /* 0x00001000030b7824 */ /* 0x000fc800078e0204 */
[C---:B------:R-:W-:Y:S02]  /*0930*/  VIADD R13, R11.reuse, 0x100 ;  /* 0x000001000b0d7836 */ /* 0x040fe40000000000 */
[C---:B0-----:R-:W-:Y:S02]  /*0940*/  VIADD R15, R11.reuse, 0x200 ;  /* 0x000002000b0f7836 */ /* 0x041fe40000000000 */
[C---:B------:R-:W-:Y:S02]  /*0950*/  VIADD R17, R11.reuse, 0x300 ;  /* 0x000003000b117836 */ /* 0x040fe40000000000 */
[----:B-1----:R-:W-:-:S04]  /*0960*/  IMAD.WIDE.U32 R8, R11, 0x4, R6 ;  /* 0x000000040b087825 */ /* 0x002fc800078e0006 */
[--C-:B------:R-:W-:Y:S02]  /*0970*/  IMAD.WIDE.U32 R10, R13, 0x4, R6.reuse ;  /* 0x000000040d0a7825 */ /* 0x100fe400078e0006 */
[----:B------:R-:W2:Y:S02]  /*0980*/  LDG.E R9, desc[UR6][R8.64] ;  /* 0x0000000608097981 */ /* 0x000ea4000c1e1900 */
[--C-:B------:R-:W-:Y:S02]  /*0990*/  IMAD.WIDE.U32 R12, R15, 0x4, R6.reuse ;  /* 0x000000040f0c7825 */ /* 0x100fe400078e0006 */
[----:B------:R-:W2:Y:S02]  /*09a0*/  LDG.E R10, desc[UR6][R10.64] ;  /* 0x000000060a0a7981 */ /* 0x000ea4000c1e1900 */
[----:B------:R-:W-:Y:S02]  /*09b0*/  IMAD.WIDE.U32 R6, R17, 0x4, R6 ;  /* 0x0000000411067825 */ /* 0x000fe400078e0006 */
[----:B------:R-:W3:Y:S04]  /*09c0*/  LDG.E R13, desc[UR6][R12.64] ;  /* 0x000000060c0d7981 */ /* 0x000ee8000c1e1900 */
[----:B------:R-:W3:Y:S01]  /*09d0*/  LDG.E R6, desc[UR6][R6.64] ;  /* 0x0000000606067981 */ /* 0x000ee2000c1e1900 */
[----:B------:R-:W-:Y:S01]  /*09e0*/  VIADD R4, R4, 0x400 ;  /* 0x0000040004047836 */ /* 0x000fe20000000000 */
[----:B--2--5:R-:W-:-:S04]  /*09f0*/  VIMNMX3.U32 R14, R14, R9, R10, PT ;  /* 0x000000090e0e720f */ /* 0x024fc8000380000a */
[----:B---3--:R-:W-:-:S07]  /*0a00*/  VIMNMX3.U32 R14, R14, R13, R6, PT ;  /* 0x0000000d0e0e720f */ /* 0x008fce0003800006 */
.L_x_186:
[----:B------:R-:W-:Y:S05]  /*0a10*/  BSYNC.RECONVERGENT B2 ;  /* 0x0000000000027941 */ /* 0x000fea0003800200 */
.L_x_185:
[----:B------:R-:W-:Y:S05]  /*0a20*/  @!P1 BRA `(.L_x_178) ;  /* 0x0000000000289947 */ /* 0x000fea0003800000 */
[----:B------:R-:W1:Y:S01]  /*0a30*/  LDC.64 R6, c[0x0][0x380] ;  /* 0x0000e000ff067b82 */ /* 0x000e620000000a00 */
[----:B------:R-:W-:Y:S02]  /*0a40*/  IMAD R9, R3, 0x1000, R4 ;  /* 0x0000100003097824 */ /* 0x000fe400078e0204 */
[----:B------:R-:W-:-:S07]  /*0a50*/  IMAD.MOV R8, RZ, RZ, -R5 ;  /* 0x000000ffff087224 */ /* 0x000fce00078e0a05 */
.L_x_187:
[----:B-1----:R-:W-:-:S06]  /*0a60*/  IMAD.WIDE.U32 R4, R9, 0x4, R6 ;  /* 0x0000000409047825 */ /* 0x002fcc00078e0006 */
[----:B------:R-:W2:Y:S01]  /*0a70*/  LDG.E R5, desc[UR6][R4.64] ;  /* 0x0000000604057981 */ /* 0x000ea2000c1e1900 */
[----:B------:R-:W-:Y:S02]  /*0a80*/  VIADD R8, R8, 0x1 ;  /* 0x0000000108087836 */ /* 0x000fe40000000000 */
[----:B------:R-:W-:-:S03]  /*0a90*/  VIADD R9, R9, 0x100 ;  /* 0x0000010009097836 */ /* 0x000fc60000000000 */
[----:B------:R-:W-:Y:S02]  /*0aa0*/  ISETP.NE.AND P0, PT, R8, RZ, PT ;  /* 0x000000ff0800720c */ /* 0x000fe40003f05270 */
[----:B--2--5:R-:W-:-:S11]  /*0ab0*/  VIMNMX.U32 R14, PT, PT, R5, R14, PT ;  /* 0x0000000e050e7248 */ /* 0x024fd60003fe0000 */
[----:B------:R-:W-:Y:S05]  /*0ac0*/  @P0 BRA `(.L_x_187) ;  /* 0xfffffffc00e40947 */ /* 0x000fea000383ffff */
.L_x_178:
[----:B------:R-:W-:Y:S05]  /*0ad0*/  BSYNC.RECONVERGENT B1 ;  /* 0x0000000000017941 */ /* 0x000fea0003800200 */
.L_x_177:
[----:B------:R-:W-:-:S13]  /*0ae0*/  ISETP.GE.U32.AND P0, PT, R0, 0x100, PT ;  /* 0x000001000000780c */ /* 0x000fda0003f06070 */
[----:B------:R-:W-:Y:S05]  /*0af0*/  @!P0 BRA `(.L_x_188) ;  /* 0x0000000000a08947 */ /* 0x000fea0003800000 */
[----:B------:R-:W1:Y:S01]  /*0b00*/  S2R R8, SR_LANEID ;  /* 0x0000000000087919 */ /* 0x000e620000000000 */
[----:B-----5:R-:W2:Y:S02]  /*0b10*/  SHFL.DOWN PT, R0, R14, 0x1, 0x1f ;  /* 0x08201f000e007f89 */ /* 0x020ea400000e0000 */
[----:B--2---:R-:W-:Y:S02]  /*0b20*/  VIMNMX.U32 R0, PT, PT, R0, R14, PT ;  /* 0x0000000e00007248 */ /* 0x004fe40003fe0000 */
[C---:B-1----:R-:W-:Y:S02]  /*0b30*/  ISETP.GT.AND P0, PT, R8.reuse, 0x1e, PT ;  /* 0x0000001e0800780c */ /* 0x042fe40003f04270 */
[----:B------:R-:W-:Y:S02]  /*0b40*/  ISETP.NE.AND P1, PT, R8, RZ, PT ;  /* 0x000000ff0800720c */ /* 0x000fe40003f25270 */
[----:B------:R-:W-:Y:S02]  /*0b50*/  SEL R0, R14, R0, P0 ;  /* 0x000000000e007207 */ /* 0x000fe40000000000 */
[----:B------:R-:W-:-:S03]  /*0b60*/  ISETP.GT.AND P0, PT, R8, 0x1d, PT ;  /* 0x0000001d0800780c */ /* 0x000fc60003f04270 */
[----:B------:R-:W1:Y:S06]  /*0b70*/  SHFL.DOWN PT, R5, R0, 0x2, 0x1f ;  /* 0x08401f0000057f89 */ /* 0x000e6c00000e0000 */
[----:B------:R-:W2:Y:S01]  /*0b80*/  @!P1 S2R R7, SR_CgaCtaId ;  /* 0x0000000000079919 */ /* 0x000ea20000008800 */
[----:B------:R-:W-:Y:S02]  /*0b90*/  @!P1 MOV R6, 0x400 ;  /* 0x0000040000069802 */ /* 0x000fe40000000f00 */
[----:B------:R-:W-:-:S04]  /*0ba0*/  @!P1 SHF.R.U32.HI R4, RZ, 0x3, R2 ;  /* 0x00000003ff049819 */ /* 0x000fc80000011602 */
[----:B------:R-:W-:Y:S02]  /*0bb0*/  @!P1 LOP3.LUT R4, R4, 0x7c, RZ, 0xc0, !PT ;  /* 0x0000007c04049812 */ /* 0x000fe400078ec0ff */
[----:B-1----:R-:W-:Y:S02]  /*0bc0*/  @!P0 VIMNMX.U32 R0, PT, PT, R0, R5, PT ;  /* 0x0000000500008248 */ /* 0x002fe40003fe0000 */
[----:B------:R-:W-:-:S03]  /*0bd0*/  ISETP.GT.AND P0, PT, R8, 0x1b, PT ;  /* 0x0000001b0800780c */ /* 0x000fc60003f04270 */
[----:B------:R-:W1:Y:S01]  /*0be0*/  SHFL.DOWN PT, R5, R0, 0x4, 0x1f ;  /* 0x08801f0000057f89 */ /* 0x000e6200000e0000 */
[----:B--2---:R-:W-:-:S05]  /*0bf0*/  @!P1 LEA R7, R7, R6, 0x18 ;  /* 0x0000000607079211 */ /* 0x004fca00078ec0ff */
[----:B------:R-:W-:-:S04]  /*0c00*/  @!P1 IMAD.IADD R4, R4, 0x1, R7 ;  /* 0x0000000104049824 */ /* 0x000fc800078e0207 */
[----:B-1----:R-:W-:Y:S02]  /*0c10*/  @!P0 VIMNMX.U32 R0, PT, PT, R0, R5, PT ;  /* 0x0000000500008248 */ /* 0x002fe40003fe0000 */
[----:B------:R-:W-:-:S03]  /*0c20*/  ISETP.GT.AND P0, PT, R8, 0x17, PT ;  /* 0x000000170800780c */ /* 0x000fc60003f04270 */
[----:B------:R-:W1:Y:S10]  /*0c30*/  SHFL.DOWN PT, R5, R0, 0x8, 0x1f ;  /* 0x09001f0000057f89 */ /* 0x000e7400000e0000 */
[----:B-1----:R-:W-:-:S02]  /*0c40*/  @!P0 VIMNMX.U32 R0, PT, PT, R0, R5, PT ;  /* 0x0000000500008248 */ /* 0x002fc40003fe0000 */
[----:B------:R-:W-:-:S03]  /*0c50*/  ISETP.NE.AND P0, PT, R2, RZ, PT ;  /* 0x000000ff0200720c */ /* 0x000fc60003f05270 */
[----:B------:R-:W1:Y:S02]  /*0c60*/  SHFL.DOWN PT, R5, R0, 0x10, 0x1f ;  /* 0x0a001f0000057f89 */ /* 0x000e6400000e0000 */
[----:B-1----:R-:W-:-:S05]  /*0c70*/  VIMNMX.U32 R5, PT, PT, R0, R5, PT ;  /* 0x0000000500057248 */ /* 0x002fca0003fe0000 */
        /* <DEDUP_REMOVED lines=9> */
[----:B--2---:R-:W1:Y:S04]  /*0d10*/  LDS.128 R4, [UR4+0x10] ;  /* 0x00001004ff047984 */ /* 0x004e680008000c00 */
[----:B------:R-:W2:Y:S01]  /*0d20*/  LDS.64 R10, [UR4+0x20] ;  /* 0x00002004ff0a7984 */ /* 0x000ea20008000a00 */
[----:B-1----:R-:W-:-:S04]  /*0d30*/  VIMNMX3.U32 R0, R9, R0, R4, PT ;  /* 0x000000000900720f */ /* 0x002fc80003800004 */
[----:B------:R-:W-:-:S04]  /*0d40*/  VIMNMX3.U32 R0, R0, R5, R6, PT ;  /* 0x000000050000720f */ /* 0x000fc80003800006 */
[----:B--2---:R-:W-:-:S04]  /*0d50*/  VIMNMX3.U32 R0, R0, R7, R10, PT ;  /* 0x000000070000720f */ /* 0x004fc8000380000a */
[----:B------:R-:W-:Y:S01]  /*0d60*/  VIMNMX.U32 R9, PT, PT, R0, R11, PT ;  /* 0x0000000b00097248 */ /* 0x000fe20003fe0000 */
[----:B------:R-:W-:Y:S06]  /*0d70*/  BRA `(.L_x_189) ;  /* 0x0000001400507947 */ /* 0x000fec0003800000 */
.L_x_188:
[----:B------:R-:W1:Y:S01]  /*0d80*/  S2R R8, SR_LANEID ;  /* 0x0000000000087919 */ /* 0x000e620000000000 */
[----:B------:R-:W-:-:S04]  /*0d90*/  LOP3.LUT R4, R2, 0x3e0, RZ, 0xc0, !PT ;  /* 0x000003e002047812 */ /* 0x000fc800078ec0ff */
[----:B------:R-:W-:Y:S01]  /*0da0*/  LOP3.LUT R7, RZ, R4, RZ, 0x33, !PT ;  /* 0x00000004ff077212 */ /* 0x000fe200078e33ff */
[----:B------:R-:W-:-:S04]  /*0db0*/  VIADD R5, R4, 0x20 ;  /* 0x0000002004057836 */ /* 0x000fc80000000000 */
[----:B------:R-:W-:Y:S01]  /*0dc0*/  IMAD.IADD R7, R0, 0x1, R7 ;  /* 0x0000000100077824 */ /* 0x000fe200078e0207 */
[----:B------:R-:W-:-:S04]  /*0dd0*/  ISETP.GT.U32.AND P0, PT, R5, R0, PT ;  /* 0x000000000500720c */ /* 0x000fc80003f04070 */
[----:B------:R-:W-:-:S05]  /*0de0*/  SEL R7, R7, 0x1f, P0 ;  /* 0x0000001f07077807 */ /* 0x000fca0000000000 */
[----:B-----5:R-:W2:Y:S01]  /*0df0*/  SHFL.DOWN PT, R4, R14, 0x1, R7 ;  /* 0x082000000e047989 */ /* 0x020ea200000e0007 */
[C---:B-1----:R-:W-:Y:S02]  /*0e00*/  ISETP.GE.AND P0, PT, R8.reuse, R7, PT ;  /* 0x000000070800720c */ /* 0x042fe40003f06270 */
[C---:B------:R-:W-:Y:S02]  /*0e10*/  IADD3 R6, PT, PT, R8.reuse, 0x2, RZ ;  /* 0x0000000208067810 */ /* 0x040fe40007ffe0ff */
[----:B------:R-:W-:-:S09]  /*0e20*/  ISETP.NE.AND P1, PT, R8, RZ, PT ;  /* 0x000000ff0800720c */ /* 0x000fd20003f25270 */
[----:B--2---:R-:W-:Y:S02]  /*0e30*/  @!P0 VIMNMX.U32 R14, PT, PT, R4, R14, PT ;  /* 0x0000000e040e8248 */ /* 0x004fe40003fe0000 */
[----:B------:R-:W-:Y:S01]  /*0e40*/  ISETP.GT.AND P0, PT, R6, R7, PT ;  /* 0x000000070600720c */ /* 0x000fe20003f04270 */
[----:B------:R-:W-:Y:S01]  /*0e50*/  VIADD R6, R8, 0x4 ;  /* 0x0000000408067836 */ /* 0x000fe20000000000 */
[----:B------:R-:W1:Y:S01]  /*0e60*/  @!P1 S2R R9, SR_CgaCtaId ;  /* 0x0000000000099919 */ /* 0x000e620000008800 */
[----:B------:R-:W-:Y:S01]  /*0e70*/  @!P1 SHF.R.U32.HI R5, RZ, 0x3, R2 ;  /* 0x00000003ff059819 */ /* 0x000fe20000011602 */
[----:B------:R-:W2:Y:S03]  /*0e80*/  SHFL.DOWN PT, R4, R14, 0x2, R7 ;  /* 0x084000000e047989 */ /* 0x000ea600000e0007 */
[----:B------:R-:W-:-:S06]  /*0e90*/  @!P1 LOP3.LUT R5, R5, 0x7c, RZ, 0xc0, !PT ;  /* 0x0000007c05059812 */ /* 0x000fcc00078ec0ff */
[----:B--2---:R-:W-:Y:S02]  /*0ea0*/  @!P0 VIMNMX.U32 R14, PT, PT, R14, R4, PT ;  /* 0x000000040e0e8248 */ /* 0x004fe40003fe0000 */
[----:B------:R-:W-:Y:S01]  /*0eb0*/  ISETP.GT.AND P0, PT, R6, R7, PT ;  /* 0x000000070600720c */ /* 0x000fe20003f04270 */
[----:B------:R-:W-:Y:S02]  /*0ec0*/  VIADD R6, R8, 0x8 ;  /* 0x0000000808067836 */ /* 0x000fe40000000000 */
[----:B------:R-:W2:Y:S10]  /*0ed0*/  SHFL.DOWN PT, R4, R14, 0x4, R7 ;  /* 0x088000000e047989 */ /* 0x000eb400000e0007 */
[----:B--2---:R-:W-:-:S02]  /*0ee0*/  @!P0 VIMNMX.U32 R14, PT, PT, R14, R4, PT ;  /* 0x000000040e0e8248 */ /* 0x004fc40003fe0000 */
[----:B------:R-:W-:Y:S01]  /*0ef0*/  ISETP.GT.AND P0, PT, R6, R7, PT ;  /* 0x000000070600720c */ /* 0x000fe20003f04270 */
[----:B------:R-:W-:Y:S02]  /*0f00*/  VIADD R6, R8, 0x10 ;  /* 0x0000001008067836 */ /* 0x000fe40000000000 */
[----:B------:R-:W2:Y:S10]  /*0f10*/  SHFL.DOWN PT, R4, R14, 0x8, R7 ;  /* 0x090000000e047989 */ /* 0x000eb400000e0007 */
[----:B--2---:R-:W-:-:S02]  /*0f20*/  @!P0 VIMNMX.U32 R14, PT, PT, R14, R4, PT ;  /* 0x000000040e0e8248 */ /* 0x004fc40003fe0000 */
[----:B------:R-:W-:Y:S02]  /*0f30*/  ISETP.GT.AND P0, PT, R6, R7, PT ;  /* 0x000000070600720c */ /* 0x000fe40003f04270 */
[----:B------:R-:W-:Y:S01]  /*0f40*/  @!P1 MOV R6, 0x400 ;  /* 0x0000040000069802 */ /* 0x000fe20000000f00 */
[----:B------:R-:W2:Y:S03]  /*0f50*/  SHFL.DOWN PT, R4, R14, 0x10, R7 ;  /* 0x0a0000000e047989 */ /* 0x000ea600000e0007 */
[----:B-1----:R-:W-:-:S05]  /*0f60*/  @!P1 LEA R6, R9, R6, 0x18 ;  /* 0x0000000609069211 */ /* 0x002fca00078ec0ff */
[----:B------:R-:W-:Y:S02]  /*0f70*/  @!P1 IMAD.IADD R6, R5, 0x1, R6 ;  /* 0x0000000105069824 */ /* 0x000fe400078e0206 */
[----:B--2---:R-:W-:Y:S02]  /*0f80*/  @!P0 VIMNMX.U32 R14, PT, PT, R14, R4, PT ;  /* 0x000000040e0e8248 */ /* 0x004fe40003fe0000 */
[----:B------:R-:W-:-:S03]  /*0f90*/  ISETP.NE.AND P0, PT, R2, RZ, PT ;  /* 0x000000ff0200720c */ /* 0x000fc60003f05270 */
[----:B------:R-:W-:-:S05]  /*0fa0*/  IMAD.MOV.U32 R9, RZ, RZ, R14 ;  /* 0x000000ffff097224 */ /* 0x000fca00078e000e */
[----:B------:R1:W-:Y:S01]  /*0fb0*/  @!P1 STS [R6+0x8], R9 ;  /* 0x0000080906009388 */ /* 0x0003e20000000800 */
[----:B------:R-:W-:Y:S06]  /*0fc0*/  BAR.SYNC.DEFER_BLOCKING 0x0 ;  /* 0x0000000000007b1d */ /* 0x000fec0000010000 */
[----:B------:R-:W-:Y:S05]  /*0fd0*/  @P0 BRA `(.L_x_189) ;  /* 0x0000001000b80947 */ /* 0x000fea0003800000 */
[----:B------:R-:W2:Y:S01]  /*0fe0*/  S2UR UR5, SR_CgaCtaId ;  /* 0x00000000000579c3 */ /* 0x000ea20000008800 */
[----:B------:R-:W-:Y:S01]  /*0ff0*/  UMOV UR4, 0x400 ;  /* 0x0000040000047882 */ /* 0x000fe20000000000 */
[C---:B------:R-:W-:Y:S02]  /*1000*/  ISETP.GT.U32.AND P2, PT, R0.reuse, 0x20, PT ;  /* 0x000000200000780c */ /* 0x040fe40003f44070 */
[C---:B------:R-:W-:Y:S02]  /*1010*/  ISETP.GT.U32.AND P4, PT, R0.reuse, 0x40, PT ;  /* 0x000000400000780c */ /* 0x040fe40003f84070 */
[C---:B------:R-:W-:Y:S02]  /*1020*/  ISETP.GT.U32.AND P3, PT, R0.reuse, 0x60, PT ;  /* 0x000000600000780c */ /* 0x040fe40003f64070 */
[----:B------:R-:W-:Y:S01]  /*1030*/  ISETP.GT.U32.AND P1, PT, R0, 0x80, PT ;  /* 0x000000800000780c */ /* 0x000fe20003f24070 */
[----:B--2---:R-:W-:-:S09]  /*1040*/  ULEA UR4, UR5, UR4, 0x18 ;  /* 0x0000000405047291 */ /* 0x004fd2000f8ec0ff */
[----:B------:R-:W2:Y:S04]  /*1050*/  LDS R2, [UR4+0xc] ;  /* 0x00000c04ff027984 */ /* 0x000ea80008000800 */
[----:B-1----:R-:W1:Y:S04]  /*1060*/  LDS.128 R4, [UR4+0x10] ;  /* 0x00001004ff047984 */ /* 0x002e680008000c00 */
[----:B------:R-:W3:Y:S01]  /*1070*/  LDS.64 R10, [UR4+0x20] ;  /* 0x00002004ff0a7984 */ /* 0x000ee20008000a00 */
[----:B--2---:R-:W-:Y:S02]  /*1080*/  @P2 VIMNMX.U32 R9, PT, PT, R9, R2, PT ;  /* 0x0000000209092248 */ /* 0x004fe40003fe0000 */
[----:B------:R-:W-:-:S02]  /*1090*/  ISETP.GT.U32.AND P2, PT, R0, 0xa0, PT ;  /* 0x000000a00000780c */ /* 0x000fc40003f44070 */
[----:B-1----:R-:W-:Y:S02]  /*10a0*/  @P4 VIMNMX.U32 R9, PT, PT, R9, R4, PT ;  /* 0x0000000409094248 */ /* 0x002fe40003fe0000 */
[C---:B------:R-:W-:Y:S02]  /*10b0*/  ISETP.GT.U32.AND P4, PT, R0.reuse, 0xc0, PT ;  /* 0x000000c00000780c */ /* 0x040fe40003f84070 */
[----:B------:R-:W-:Y:S02]  /*10c0*/  @P3 VIMNMX.U32 R9, PT, PT, R9, R5, PT ;  /* 0x0000000509093248 */ /* 0x000fe40003fe0000 */
[----:B------:R-:W-:Y:S02]  /*10d0*/  ISETP.GT.U32.AND P3, PT, R0, 0xe0, PT ;  /* 0x000000e00000780c */ /* 0x000fe40003f64070 */
[----:B------:R-:W-:-:S04]  /*10e0*/  @P1 VIMNMX.U32 R9, PT, PT, R9, R6, PT ;  /* 0x0000000609091248 */ /* 0x000fc80003fe0000 */
[----:B------:R-:W-:-:S04]  /*10f0*/  @P2 VIMNMX.U32 R9, PT, PT, R9, R7, PT ;  /* 0x0000000709092248 */ /* 0x000fc80003fe0000 */
[----:B---3--:R-:W-:-:S04]  /*1100*/  @P4 VIMNMX.U32 R9, PT, PT, R9, R10, PT ;  /* 0x0000000a09094248 */ /* 0x008fc80003fe0000 */
[----:B------:R-:W-:Y:S01]  /*1110*/  @P3 VIMNMX.U32 R9, PT, PT, R9, R11, PT ;  /* 0x0000000b09093248 */ /* 0x000fe20003fe0000 */
[----:B------:R-:W-:Y:S06]  /*1120*/  BRA `(.L_x_189) ;  /* 0x0000001000647947 */ /* 0x000fec0003800000 */
.L_x_174:
[----:B------:R-:W0:Y:S01]  /*1130*/  S2R R2, SR_TID.X ;  /* 0x0000000000027919 */ /* 0x000e220000002100 */
[----:B------:R-:W1:Y:S02]  /*1140*/  LDCU.64 UR4, c[0x0][0x380] ;  /* 0x00007000ff0477ac */ /* 0x000e640008000a00 */
[----:B-1----:R-:W-:Y:S02]  /*1150*/  IMAD.U32 R4, RZ, RZ, UR4 ;  /* 0x00000004ff047e24 */ /* 0x002fe4000f8e00ff */
[----:B------:R-:W-:Y:S02]  /*1160*/  IMAD.U32 R5, RZ, RZ, UR5 ;  /* 0x00000005ff057e24 */ /* 0x000fe4000f8e00ff */
[----:B0-----:R-:W-:-:S04]  /*1170*/  IMAD R7, R3, 0x1000, R2 ;  /* 0x0000100003077824 */ /* 0x001fc800078e0202 */
[----:B------:R-:W-:-:S05]  /*1180*/  IMAD.WIDE.U32 R6, R7, 0x4, R4 ;  /* 0x0000000407067825 */ /* 0x000fca00078e0004 */
        /* <DEDUP_REMOVED lines=16> */
[----:B------:R-:W-:-:S02]  /*1290*/  ISETP.GE.U32.AND P0, PT, R0, R13, PT ;  /* 0x0000000d0000720c */ /* 0x000fc40003f06070 */
        /* <DEDUP_REMOVED lines=9> */
[----:B------:R-:W-:Y:S01]  /*1330*/  IMAD R9, R3, 0x1000, R13 ;  /* 0x0000100003097824 */ /* 0x000fe200078e020d */
[----:B------:R-:W-:Y:S01]  /*1340*/  LOP3.LUT R6, RZ, R2, RZ, 0x33, !PT ;  /* 0x00000002ff067212 */ /* 0x000fe200078e33ff */
[----:B------:R-:W-:Y:S01]  /*1350*/  VIADD R0, R8, 0xfffff000 ;  /* 0xfffff00008007836 */ /* 0x000fe20000000000 */
[----:B------:R-:W-:Y:S02]  /*1360*/  UMOV UR4, URZ ;  /* 0x000000ff00047c82 */ /* 0x000fe40008000000 */
[----:B------:R-:W-:Y:S02]  /*1370*/  IADD3 R6, PT, PT, -R13, R8, R6 ;  /* 0x000000080d067210 */ /* 0x000fe40007ffe106 */
[C---:B------:R-:W-:Y:S02]  /*1380*/  ISETP.GT.U32.AND P0, PT, R9.reuse, R0, PT ;  /* 0x000000000900720c */ /* 0x040fe40003f04070 */
[----:B------:R-:W-:Y:S01]  /*1390*/  IADD3 R7, PT, PT, R9, 0x800, R2 ;  /* 0x0000080009077810 */ /* 0x000fe20007ffe002 */
[----:B------:R-:W-:-:S02]  /*13a0*/  IMAD.MOV.U32 R2, RZ, RZ, R9 ;  /* 0x000000ffff027224 */ /* 0x000fc400078e0009 */
[----:B------:R-:W-:-:S08]  /*13b0*/  IMAD R6, R3, -0x1000, R6 ;  /* 0xfffff00003067824 */ /* 0x000fd000078e0206 */
[----:B------:R-:W-:Y:S05]  /*13c0*/  @P0 BRA `(.L_x_191) ;  /* 0x0000000000a00947 */ /* 0x000fea0003800000 */
[----:B------:R-:W0:Y:S08]  /*13d0*/  LDC R8, c[0x0][0x3a8] ;  /* 0x0000ea00ff087b82 */ /* 0x000e300000000800 */
[----:B------:R-:W1:Y:S02]  /*13e0*/  LDC.64 R4, c[0x0][0x380] ;  /* 0x0000e000ff047b82 */ /* 0x000e640000000a00 */
.L_x_192:
[----:B------:R-:W2:Y:S02]  /*13f0*/  S2R R10, SR_TID.X ;  /* 0x00000000000a7919 */ /* 0x000ea40000002100 */
[----:B--2---:R-:W-:-:S04]  /*1400*/  IMAD.IADD R11, R10, 0x1, R9 ;  /* 0x000000010a0b7824 */ /* 0x004fc800078e0209 */
[----:B-1----:R-:W-:-:S05]  /*1410*/  IMAD.WIDE.U32 R10, R11, 0x4, R4 ;  /* 0x000000040b0a7825 */ /* 0x002fca00078e0004 */
        /* <DEDUP_REMOVED lines=11> */
[----:B------:R-:W5:Y:S01]  /*14d0*/  LDG.E R20, desc[UR6][R10.64+0x3c00] ;  /* 0x003c00060a147981 */ /* 0x000f62000c1e1900 */
[----:B--2---:R-:W-:-:S03]  /*14e0*/  VIMNMX3.U32 R29, R29, R12, R14, PT ;  /* 0x0000000c1d1d720f */ /* 0x004fc6000380000e */
[----:B------:R-:W5:Y:S04]  /*14f0*/  LDG.E R12, desc[UR6][R10.64+0x1400] ;  /* 0x001400060a0c7981 */ /* 0x000f68000c1e1900 */
[----:B------:R-:W2:Y:S01]  /*1500*/  LDG.E R14, desc[UR6][R10.64+0x3400] ;  /* 0x003400060a0e7981 */ /* 0x000ea2000c1e1900 */
[----:B---3--:R-:W-:-:S03]  /*1510*/  VIMNMX3.U32 R16, R16, R15, R17, PT ;  /* 0x0000000f1010720f */ /* 0x008fc60003800011 */
[----:B------:R-:W2:Y:S04]  /*1520*/  LDG.E R17, desc[UR6][R10.64+0x2c00] ;  /* 0x002c00060a117981 */ /* 0x000ea8000c1e1900 */
[----:B------:R-:W3:Y:S01]  /*1530*/  LDG.E R15, desc[UR6][R10.64+0x3800] ;  /* 0x003800060a0f7981 */ /* 0x000ee2000c1e1900 */
[----:B----4-:R-:W-:Y:S01]  /*1540*/  VIMNMX3.U32 R22, R22, R23, R24, PT ;  /* 0x000000171616720f */ /* 0x010fe20003800018 */
[----:B0-----:R-:W-:-:S05]  /*1550*/  IMAD.IADD R24, R8, 0x1, -R9 ;  /* 0x0000000108187824 */ /* 0x001fca00078e0a09 */
[----:B------:R-:W-:Y:S02]  /*1560*/  ISETP.GE.U32.AND P0, PT, R24, R13, PT ;  /* 0x0000000d1800720c */ /* 0x000fe40003f06070 */
[----:B-----5:R-:W-:-:S04]  /*1570*/  VIMNMX3.U32 R12, R12, R19, R21, PT ;  /* 0x000000130c0c720f */ /* 0x020fc80003800015 */
[----:B------:R-:W-:Y:S02]  /*1580*/  VIMNMX3.U32 R29, R29, R16, R12, PT ;  /* 0x000000101d1d720f */ /* 0x000fe4000380000c */
[----:B--2---:R-:W-:Y:S02]  /*1590*/  VIMNMX3.U32 R17, R17, R18, R14, PT ;  /* 0x000000121111720f */ /* 0x004fe4000380000e */
[----:B---3--:R-:W-:-:S04]  /*15a0*/  VIMNMX.U32 R15, PT, PT, R15, R20, PT ;  /* 0x000000140f0f7248 */ /* 0x008fc80003fe0000 */
[----:B------:R-:W-:-:S04]  /*15b0*/  VIMNMX3.U32 R22, R22, R17, R15, PT ;  /* 0x000000111616720f */ /* 0x000fc8000380000f */
[----:B------:R-:W-:Y:S01]  /*15c0*/  VIMNMX.U32 R29, PT, PT, R29, R22, PT ;  /* 0x000000161d1d7248 */ /* 0x000fe20003fe0000 */
[----:B------:R-:W-:Y:S06]  /*15d0*/  @!P0 BRA `(.L_x_190) ;  /* 0x00000008009c8947 */ /* 0x000fec0003800000 */
[C---:B------:R-:W-:Y:S01]  /*15e0*/  IMAD.IADD R9, R13.reuse, 0x1, R9 ;  /* 0x000000010d097824 */ /* 0x040fe200078e0209 */
[----:B------:R-:W-:Y:S01]  /*15f0*/  UIADD3 UR4, UPT, UPT, UR4, 0x1, URZ ;  /* 0x0000000104047890 */ /* 0x000fe2000fffe0ff */
[----:B------:R-:W-:Y:S02]  /*1600*/  IMAD.IADD R2, R13, 0x1, R2 ;  /* 0x000000010d027824 */ /* 0x000fe400078e0202 */
[----:B------:R-:W-:Y:S01]  /*1610*/  IMAD.IADD R6, R6, 0x1, -R13 ;  /* 0x0000000106067824 */ /* 0x000fe200078e0a0d */
[----:B------:R-:W-:Y:S01]  /*1620*/  ISETP.GT.U32.AND P0, PT, R9, R0, PT ;  /* 0x000000000900720c */ /* 0x000fe20003f04070 */
[----:B------:R-:W-:-:S12]  /*1630*/  IMAD.IADD R7, R13, 0x1, R7 ;  /* 0x000000010d077824 */ /* 0x000fd800078e0207 */
[----:B------:R-:W-:Y:S05]  /*1640*/  @!P0 BRA `(.L_x_192) ;  /* 0xfffffffc00688947 */ /* 0x000fea000383ffff */
.L_x_191:
[----:B------:R-:W0:Y:S01]  /*1650*/  S2R R13, SR_TID.X ;  /* 0x00000000000d7919 */ /* 0x000e220000002100 */
[----:B------:R-:W-:Y:S01]  /*1660*/  IMAD.IADD R0, R8, 0x1, -R9 ;  /* 0x0000000108007824 */ /* 0x000fe200078e0a09 */
[----:B------:R-:W-:Y:S04]  /*1670*/  BSSY.RECONVERGENT B1, `(.L_x_190) ;  /* 0x000009d000017945 */ /* 0x000fe80003800200 */
[----:B0-----:R-:W-:-:S04]  /*1680*/  ISETP.GE.AND P0, PT, R13, R0, PT ;  /* 0x000000000d00720c */ /* 0x001fc80003f06270 */
[----:B------:R-:W-:-:S13]  /*1690*/  ISETP.GE.U32.OR P0, PT, R9, R8, P0 ;  /* 0x000000080900720c */ /* 0x000fda0000706470 */
[----:B------:R-:W-:Y:S05]  /*16a0*/  @P0 BRA `(.L_x_193) ;  /* 0x0000000800640947 */ /* 0x000fea0003800000 */
[----:B------:R-:W0:Y:S01]  /*16b0*/  LDC R10, c[0x0][0x3ac] ;  /* 0x0000eb00ff0a7b82 */ /* 0x000e220000000800 */
[----:B------:R-:W-:Y:S01]  /*16c0*/  LOP3.LUT R11, RZ, R13, RZ, 0x33, !PT ;  /* 0x0000000dff0b7212 */ /* 0x000fe200078e33ff */
[----:B------:R-:W-:Y:S06]  /*16d0*/  BSSY.RECONVERGENT B2, `(.L_x_194) ;  /* 0x000004f000027945 */ /* 0x000fec0003800200 */
[----:B------:R-:W1:Y:S01]  /*16e0*/  LDC R0, c[0x0][0x3ac] ;  /* 0x0000eb00ff007b82 */ /* 0x000e620000000800 */
[----:B0-----:R-:W-:-:S04]  /*16f0*/  IMAD.SHL.U32 R10, R10, 0x1000, RZ ;  /* 0x000010000a0a7824 */ /* 0x001fc800078e00ff */
[----:B------:R-:W-:-:S05]  /*1700*/  IMAD R10, R3, 0x1000, R10 ;  /* 0x00001000030a7824 */ /* 0x000fca00078e020a */
[----:B------:R-:W-:Y:S01]  /*1710*/  IADD3 R8, PT, PT, -R10, R8, R11 ;  /* 0x000000080a087210 */ /* 0x000fe20007ffe10b */
[----:B-1----:R-:W-:Y:S01]  /*1720*/  IMAD R11, R0, UR4, RZ ;  /* 0x00000004000b7c24 */ /* 0x002fe2000f8e02ff */
[----:B------:R-:W-:-:S03]  /*1730*/  MOV R0, R13 ;  /* 0x0000000d00007202 */ /* 0x000fc60000000f00 */
[----:B------:R-:W-:-:S05]  /*1740*/  IMAD R8, R11, -0x1000, R8 ;  /* 0xfffff0000b087824 */ /* 0x000fca00078e0208 */
[C---:B------:R-:W-:Y:S02]  /*1750*/  ISETP.GE.U32.AND P0, PT, R8.reuse, 0xf00, PT ;  /* 0x00000f000800780c */ /* 0x040fe40003f06070 */
[----:B------:R-:W-:-:S04]  /*1760*/  LEA.HI R8, R8, 0x1, RZ, 0x18 ;  /* 0x0000000108087811 */ /* 0x000fc800078fc0ff */
[----:B------:R-:W-:-:S07]  /*1770*/  LOP3.LUT R10, R8, 0xf, RZ, 0xc0, !PT ;  /* 0x0000000f080a7812 */ /* 0x000fce00078ec0ff */
[----:B------:R-:W-:Y:S05]  /*1780*/  @!P0 BRA `(.L_x_195) ;  /* 0x00000004000c8947 */ /* 0x000fea0003800000 */
[----:B------:R-:W-:Y:S01]  /*1790*/  LEA.HI R0, R6, 0x1, RZ, 0x18 ;  /* 0x0000000106007811 */ /* 0x000fe200078fc0ff */
[----:B------:R-:W-:Y:S01]  /*17a0*/  BSSY.RECONVERGENT B3, `(.L_x_196) ;  /* 0x0000040000037945 */ /* 0x000fe20003800200 */
[----:B------:R-:W-:Y:S02]  /*17b0*/  LOP3.LUT R11, R13, 0x800, RZ, 0xfc, !PT ;  /* 0x000008000d0b7812 */ /* 0x000fe400078efcff */
[----:B------:R-:W-:-:S05]  /*17c0*/  LOP3.LUT R0, R0, 0x1fffff0, RZ, 0xc0, !PT ;  /* 0x01fffff000007812 */ /* 0x000fca00078ec0ff */
[----:B------:R-:W-:-:S07]  /*17d0*/  IMAD.MOV R12, RZ, RZ, -R0 ;  /* 0x000000ffff0c7224 */ /* 0x000fce00078e0a00 */
.L_x_197:
[C---:B------:R-:W-:Y:S02]  /*17e0*/  VIADD R15, R7.reuse, 0xfffff800 ;  /* 0xfffff800070f7836 */ /* 0x040fe40000000000 */
[----:B------:R-:W-:Y:S02]  /*17f0*/  VIADD R21, R7, 0xfffff900 ;  /* 0xfffff90007157836 */ /* 0x000fe40000000000 */
[----:B------:R-:W-:-:S04]  /*1800*/  IMAD.WIDE.U32 R14, R15, 0x4, R4 ;  /* 0x000000040f0e7825 */ /* 0x000fc800078e0004 */
[--C-:B------:R-:W-:Y:S01]  /*1810*/  IMAD.WIDE.U32 R20, R21, 0x4, R4.reuse ;  /* 0x0000000415147825 */ /* 0x100fe200078e0004 */
[----:B------:R0:W2:Y:S04]  /*1820*/  LDG.E R28, desc[UR6][R14.64] ;  /* 0x000000060e1c7981 */ /* 0x0000a8000c1e1900 */
[----:B------:R1:W2:Y:S01]  /*1830*/  LDG.E R27, desc[UR6][R20.64] ;  /* 0x00000006141b7981 */ /* 0x0002a2000c1e1900 */
[C---:B------:R-:W-:Y:S02]  /*1840*/  VIADD R17, R7.reuse, 0xfffffa00 ;  /* 0xfffffa0007117836 */ /* 0x040fe40000000000 */
[----:B------:R-:W-:Y:S02]  /*1850*/  VIADD R19, R7, 0xfffffb00 ;  /* 0xfffffb0007137836 */ /* 0x000fe40000000000 */
[----:B------:R-:W-:-:S04]  /*1860*/  IMAD.WIDE.U32 R16, R17, 0x4, R4 ;  /* 0x0000000411107825 */ /* 0x000fc800078e0004 */
[--C-:B------:R-:W-:Y:S01]  /*1870*/  IMAD.WIDE.U32 R18, R19, 0x4, R4.reuse ;  /* 0x0000000413127825 */ /* 0x100fe200078e0004 */
[----:B------:R3:W4:Y:S04]  /*1880*/  LDG.E R0, desc[UR6][R16.64] ;  /* 0x0000000610007981 */ /* 0x000728000c1e1900 */
[----:B------:R5:W4:Y:S01]  /*1890*/  LDG.E R13, desc[UR6][R18.64] ;  /* 0x00000006120d7981 */ /* 0x000b22000c1e1900 */
[C---:B------:R-:W-:Y:S02]  /*18a0*/  VIADD R22, R7.reuse, 0xfffffd00 ;  /* 0xfffffd0007167836 */ /* 0x040fe40000000000 */
[C---:B------:R-:W-:Y:S02]  /*18b0*/  VIADD R23, R7.reuse, 0xfffffc00 ;  /* 0xfffffc0007177836 */ /* 0x040fe40000000000 */
[----:B------:R-:W-:-:S04]  /*18c0*/  IMAD.WIDE.U32 R24, R7, 0x4, R4 ;  /* 0x0000000407187825 */ /* 0x000fc800078e0004 */
[----:B------:R-:W-:Y:S02]  /*18d0*/  VIADD R26, R7, 0xfffffe00 ;  /* 0xfffffe00071a7836 */ /* 0x000fe40000000000 */
[--C-:B0-----:R-:W-:Y:S01]  /*18e0*/  IMAD.WIDE.U32 R14, R22, 0x4, R4.reuse ;  /* 0x00000004160e7825 */ /* 0x101fe200078e0004 */
[----:B------:R-:W4:Y:S03]  /*18f0*/  LDG.E R24, desc[UR6][R24.64] ;  /* 0x0000000618187981 */ /* 0x000f26000c1e1900 */
[----:B-1----:R-:W-:-:S04]  /*1900*/  IMAD.WIDE.U32 R20, R23, 0x4, R4 ;  /* 0x0000000417147825 */ /* 0x002fc800078e0004 */
[----:B---3--:R-:W-:Y:S02]  /*1910*/  IMAD.WIDE.U32 R16, R26, 0x4, R4 ;  /* 0x000000041a107825 */ /* 0x008fe400078e0004 */
[----:B------:R0:W3:Y:S02]  /*1920*/  LDG.E R26, desc[UR6][R14.64] ;  /* 0x000000060e1a7981 */ /* 0x0000e4000c1e1900 */
[C---:B-----5:R-:W-:Y:S02]  /*1930*/  VIADD R19, R7.reuse, 0xffffff00 ;  /* 0xffffff0007137836 */ /* 0x060fe40000000000 */
[----:B------:R1:W3:Y:S01]  /*1940*/  LDG.E R25, desc[UR6][R20.64] ;  /* 0x0000000614197981 */ /* 0x0002e2000c1e1900 */
[----:B------:R-:W-:-:S03]  /*1950*/  VIADD R23, R7, 0x100 ;  /* 0x0000010007177836 */ /* 0x000fc60000000000 */
[----:B------:R-:W5:Y:S01]  /*1960*/  LDG.E R16, desc[UR6][R16.64] ;  /* 0x0000000610107981 */ /* 0x000f62000c1e1900 */
[C---:B0-----:R-:W-:Y:S02]  /*1970*/  VIADD R15, R7.reuse, 0x200 ;  /* 0x00000200070f7836 */ /* 0x041fe40000000000 */
[----:B-1----:R-:W-:Y:S02]  /*1980*/  VIADD R21, R7, 0x300 ;  /* 0x0000030007157836 */ /* 0x002fe40000000000 */
[----:B------:R-:W-:-:S04]  /*1990*/  IMAD.WIDE.U32 R18, R19, 0x4, R4 ;  /* 0x0000000413127825 */ /* 0x000fc800078e0004 */
[--C-:B------:R-:W-:Y:S02]  /*19a0*/  IMAD.WIDE.U32 R20, R21, 0x4, R4.reuse ;  /* 0x0000000415147825 */ /* 0x100fe400078e0004 */
[----:B------:R-:W5:Y:S02]  /*19b0*/  LDG.E R19, desc[UR6][R18.64] ;  /* 0x0000000612137981 */ /* 0x000f64000c1e1900 */
[----:B------:R-:W-:Y:S02]  /*19c0*/  IMAD.WIDE.U32 R22, R23, 0x4, R4 ;  /* 0x0000000417167825 */ /* 0x000fe400078e0004 */
[----:B------:R0:W5:Y:S04]  /*19d0*/  LDG.E R17, desc[UR6][R20.64] ;  /* 0x0000000614117981 */ /* 0x000168000c1e1900 */
[----:B------:R1:W5:Y:S01]  /*19e0*/  LDG.E R23, desc[UR6][R22.64] ;  /* 0x0000000616177981 */ /* 0x000362000c1e1900 */
[----:B0-----:R-:W-:-:S02]  /*19f0*/  VIADD R21, R7, 0x500 ;  /* 0x0000050007157836 */ /* 0x001fc40000000000 */
[----:B-1----:R-:W-:Y:S01]  /*1a00*/  VIADD R22, R7, 0x600 ;  /* 0x0000060007167836 */ /* 0x002fe20000000000 */
[----:B--2---:R-:W-:Y:S01]  /*1a10*/  VIMNMX3.U32 R27, R29, R28, R27, PT ;  /* 0x0000001c1d1b720f */ /* 0x004fe2000380001b */
[----:B------:R-:W-:-:S04]  /*1a20*/  IMAD.WIDE.U32 R28, R15, 0x4, R4 ;  /* 0x000000040f1c7825 */ /* 0x000fc800078e0004 */
[----:B------:R-:W-:Y:S02]  /*1a30*/  VIADD R15, R7, 0x400 ;  /* 0x00000400070f7836 */ /* 0x000fe40000000000 */
[----:B------:R-:W2:Y:S02]  /*1a40*/  LDG.E R28, desc[UR6][R28.64] ;  /* 0x000000061c1c7981 */ /* 0x000ea4000c1e1900 */
[----:B------:R-:W-:-:S05]  /*1a50*/  IMAD.WIDE.U32 R14, R15, 0x4, R4 ;  /* 0x000000040f0e7825 */ /* 0x000fca00078e0004 */
[----:B------:R0:W2:Y:S01]  /*1a60*/  LDG.E R18, desc[UR6][R14.64] ;  /* 0x000000060e127981 */ /* 0x0000a2000c1e1900 */
[----:B----4-:R-:W-:Y:S01]  /*1a70*/  VIMNMX3.U32 R0, R27, R0, R13, PT ;  /* 0x000000001b00720f */ /* 0x010fe2000380000d */
[----:B------:R-:W-:Y:S02]  /*1a80*/  VIADD R27, R7, 0x700 ;  /* 0x00000700071b7836 */ /* 0x000fe40000000000 */
[----:B0-----:R-:W-:-:S04]  /*1a90*/  IMAD.WIDE.U32 R14, R21, 0x4, R4 ;  /* 0x00000004150e7825 */ /* 0x001fc800078e0004 */
[--C-:B------:R-:W-:Y:S01]  /*1aa0*/  IMAD.WIDE.U32 R20, R22, 0x4, R4.reuse ;  /* 0x0000000416147825 */ /* 0x100fe200078e0004 */
[----:B------:R0:W4:Y:S04]  /*1ab0*/  LDG.E R13, desc[UR6][R14.64] ;  /* 0x000000060e0d7981 */ /* 0x000128000c1e1900 */
[----:B------:R-:W4:Y:S01]  /*1ac0*/  LDG.E R29, desc[UR6][R20.64] ;  /* 0x00000006141d7981 */ /* 0x000f22000c1e1900 */
[----:B0-----:R-:W-:-:S05]  /*1ad0*/  IMAD.WIDE.U32 R14, R27, 0x4, R4 ;  /* 0x000000041b0e7825 */ /* 0x001fca00078e0004 */
[----:B------:R-:W4:Y:S01]  /*1ae0*/  LDG.E R22, desc[UR6][R14.64] ;  /* 0x000000060e167981 */ /* 0x000f22000c1e1900 */
[----:B---3--:R-:W-:Y:S01]  /*1af0*/  VIMNMX3.U32 R0, R0, R25, R26, PT ;  /* 0x000000190000720f */ /* 0x008fe2000380001a */
[----:B------:R-:W-:-:S05]  /*1b00*/  VIADD R12, R12, 0x10 ;  /* 0x000000100c0c7836 */ /* 0x000fca0000000000 */
[----:B------:R-:W-:Y:S02]  /*1b10*/  ISETP.NE.AND P0, PT, R12, RZ, PT ;  /* 0x000000ff0c00720c */ /* 0x000fe40003f05270 */
[----:B-----5:R-:W-:-:S04]  /*1b20*/  VIMNMX3.U32 R0, R0, R16, R19, PT ;  /* 0x000000100000720f */ /* 0x020fc80003800013 */
[----:B------:R-:W-:Y:S01]  /*1b30*/  VIMNMX3.U32 R0, R0, R24, R23, PT ;  /* 0x000000180000720f */ /* 0x000fe20003800017 */
[----:B------:R-:W-:Y:S02]  /*1b40*/  VIADD R11, R11, 0x1000 ;  /* 0x000010000b0b7836 */ /* 0x000fe40000000000 */
[----:B------:R-:W-:Y:S01]  /*1b50*/  VIADD R7, R7, 0x1000 ;  /* 0x0000100007077836 */ /* 0x000fe20000000000 */
[----:B--2---:R-:W-:-:S04]  /*1b60*/  VIMNMX3.U32 R0, R0, R28, R17, PT ;  /* 0x0000001c0000720f */ /* 0x004fc80003800011 */
[----:B----4-:R-:W-:-:S04]  /*1b70*/  VIMNMX3.U32 R0, R0, R18, R13, PT ;  /* 0x000000120000720f */ /* 0x010fc8000380000d */
[----:B------:R-:W-:Y:S01]  /*1b80*/  VIMNMX3.U32 R29, R0, R29, R22, PT ;  /* 0x0000001d001d720f */ /* 0x000fe20003800016 */
[----:B------:R-:W-:Y:S06]  /*1b90*/  @P0 BRA `(.L_x_197) ;  /* 0xfffffffc00100947 */ /* 0x000fec000383ffff */
[----:B------:R-:W-:Y:S05]  /*1ba0*/  BSYNC.RECONVERGENT B3 ;  /* 0x0000000000037941 */ /* 0x000fea0003800200 */
.L_x_196:
[----:B------:R-:W-:-:S07]  /*1bb0*/  VIADD R0, R11, 0xfffff800 ;  /* 0xfffff8000b007836 */ /* 0x000fce0000000000 */
.L_x_195:
[----:B------:R-:W-:Y:S05]  /*1bc0*/  BSYNC.RECONVERGENT B2 ;  /* 0x0000000000027941 */ /* 0x000fea0003800200 */
.L_x_194:
[----:B------:R-:W-:-:S13]  /*1bd0*/  ISETP.NE.AND P0, PT, R10, RZ, PT ;  /* 0x000000ff0a00720c */ /* 0x000fda0003f05270 */
[----:B------:R-:W-:Y:S05]  /*1be0*/  @!P0 BRA `(.L_x_193) ;  /* 0x0000000400148947 */ /* 0x000fea0003800000 */
[----:B------:R-:W-:Y:S01]  /*1bf0*/  ISETP.GE.U32.AND P0, PT, R10, 0x8, PT ;  /* 0x000000080a00780c */ /* 0x000fe20003f06070 */
[----:B------:R-:W-:Y:S01]  /*1c00*/  BSSY.RECONVERGENT B2, `(.L_x_198) ;  /* 0x0000021000027945 */ /* 0x000fe20003800200 */
[----:B------:R-:W-:-:S04]  /*1c10*/  LOP3.LUT R23, R8, 0x7, RZ, 0xc0, !PT ;  /* 0x0000000708177812 */ /* 0x000fc800078ec0ff */
[----:B------:R-:W-:-:S07]  /*1c20*/  ISETP.NE.AND P1, PT, R23, RZ, PT ;  /* 0x000000ff1700720c */ /* 0x000fce0003f25270 */
[----:B------:R-:W-:Y:S06]  /*1c30*/  @!P0 BRA `(.L_x_199) ;  /* 0x0000000000748947 */ /* 0x000fec0003800000 */
[----:B------:R-:W-:-:S05]  /*1c40*/  IADD3 R11, PT, PT, R0, R9, RZ ;  /* 0x00000009000b7210 */ /* 0x000fca0007ffe0ff */
[C---:B------:R-:W-:Y:S02]  /*1c50*/  VIADD R19, R11.reuse, 0x100 ;  /* 0x000001000b137836 */ /* 0x040fe40000000000 */
[C---:B------:R-:W-:Y:S02]  /*1c60*/  VIADD R21, R11.reuse, 0x200 ;  /* 0x000002000b157836 */ /* 0x040fe40000000000 */
[C---:B------:R-:W-:Y:S02]  /*1c70*/  VIADD R13, R11.reuse, 0x300 ;  /* 0x000003000b0d7836 */ /* 0x040fe40000000000 */
[----:B------:R-:W-:-:S04]  /*1c80*/  IMAD.WIDE.U32 R16, R11, 0x4, R4 ;  /* 0x000000040b107825 */ /* 0x000fc800078e0004 */
[--C-:B------:R-:W-:Y:S01]  /*1c90*/  IMAD.WIDE.U32 R18, R19, 0x4, R4.reuse ;  /* 0x0000000413127825 */ /* 0x100fe200078e0004 */
[----:B------:R0:W2:Y:S03]  /*1ca0*/  LDG.E R22, desc[UR6][R16.64] ;  /* 0x0000000610167981 */ /* 0x0000a6000c1e1900 */
[--C-:B------:R-:W-:Y:S01]  /*1cb0*/  IMAD.WIDE.U32 R20, R21, 0x4, R4.reuse ;  /* 0x0000000415147825 */ /* 0x100fe200078e0004 */
[----:B------:R1:W2:Y:S03]  /*1cc0*/  LDG.E R7, desc[UR6][R18.64] ;  /* 0x0000000612077981 */ /* 0x0002a6000c1e1900 */
[C---:B------:R-:W-:Y:S02]  /*1cd0*/  VIADD R15, R11.reuse, 0x400 ;  /* 0x000004000b0f7836 */ /* 0x040fe40000000000 */
[----:B------:R-:W-:Y:S01]  /*1ce0*/  VIADD R25, R11, 0x500 ;  /* 0x000005000b197836 */ /* 0x000fe20000000000 */
[----:B------:R-:W3:Y:S01]  /*1cf0*/  LDG.E R20, desc[UR6][R20.64] ;  /* 0x0000000614147981 */ /* 0x000ee2000c1e1900 */
[----:B------:R-:W-:-:S04]  /*1d00*/  IMAD.WIDE.U32 R12, R13, 0x4, R4 ;  /* 0x000000040d0c7825 */ /* 0x000fc800078e0004 */
[C---:B------:R-:W-:Y:S02]  /*1d10*/  VIADD R27, R11.reuse, 0x600 ;  /* 0x000006000b1b7836 */ /* 0x040fe40000000000 */
[----:B------:R-:W-:Y:S01]  /*1d20*/  VIADD R24, R11, 0x700 ;  /* 0x000007000b187836 */ /* 0x000fe20000000000 */
[----:B------:R-:W3:Y:S01]  /*1d30*/  LDG.E R12, desc[UR6][R12.64] ;  /* 0x000000060c0c7981 */ /* 0x000ee2000c1e1900 */
[----:B------:R-:W-:-:S04]  /*1d40*/  IMAD.WIDE.U32 R14, R15, 0x4, R4 ;  /* 0x000000040f0e7825 */ /* 0x000fc800078e0004 */
[--C-:B------:R-:W-:Y:S02]  /*1d50*/  IMAD.WIDE.U32 R10, R25, 0x4, R4.reuse ;  /* 0x00000004190a7825 */ /* 0x100fe400078e0004 */
[----:B------:R-:W4:Y:S02]  /*1d60*/  LDG.E R14, desc[UR6][R14.64] ;  /* 0x000000060e0e7981 */ /* 0x000f24000c1e1900 */
[--C-:B0-----:R-:W-:Y:S02]  /*1d70*/  IMAD.WIDE.U32 R16, R27, 0x4, R4.reuse ;  /* 0x000000041b107825 */ /* 0x101fe400078e0004 */
[----:B------:R-:W4:Y:S02]  /*1d80*/  LDG.E R10, desc[UR6][R10.64] ;  /* 0x000000060a0a7981 */ /* 0x000f24000c1e1900 */
[----:B-1----:R-:W-:Y:S02]  /*1d90*/  IMAD.WIDE.U32 R18, R24, 0x4, R4 ;  /* 0x0000000418127825 */ /* 0x002fe400078e0004 */
[----:B------:R-:W5:Y:S04]  /*1da0*/  LDG.E R16, desc[UR6][R16.64] ;  /* 0x0000000610107981 */ /* 0x000f68000c1e1900 */
[----:B------:R-:W5:Y:S01]  /*1db0*/  LDG.E R18, desc[UR6][R18.64] ;  /* 0x0000000612127981 */ /* 0x000f62000c1e1900 */
[----:B------:R-:W-:Y:S01]  /*1dc0*/  VIADD R0, R0, 0x800 ;  /* 0x0000080000007836 */ /* 0x000fe20000000000 */
[----:B--2---:R-:W-:-:S04]  /*1dd0*/  VIMNMX3.U32 R7, R29, R22, R7, PT ;  /* 0x000000161d07720f */ /* 0x004fc80003800007 */
[----:B---3--:R-:W-:-:S04]  /*1de0*/  VIMNMX3.U32 R7, R7, R20, R12, PT ;  /* 0x000000140707720f */ /* 0x008fc8000380000c */
[----:B----4-:R-:W-:-:S04]  /*1df0*/  VIMNMX3.U32 R7, R7, R14, R10, PT ;  /* 0x0000000e0707720f */ /* 0x010fc8000380000a */
[----:B-----5:R-:W-:-:S07]  /*1e00*/  VIMNMX3.U32 R29, R7, R16, R18, PT ;  /* 0x00000010071d720f */ /* 0x020fce0003800012 */
.L_x_199:
[----:B------:R-:W-:Y:S05]  /*1e10*/  BSYNC.RECONVERGENT B2 ;  /* 0x0000000000027941 */ /* 0x000fea0003800200 */
.L_x_198:
[----:B------:R-:W-:Y:S05]  /*1e20*/  @!P1 BRA `(.L_x_193) ;  /* 0x0000000000849947 */ /* 0x000fea0003800000 */
[----:B------:R-:W-:Y:S01]  /*1e30*/  ISETP.GE.U32.AND P0, PT, R23, 0x4, PT ;  /* 0x000000041700780c */ /* 0x000fe20003f06070 */
[----:B------:R-:W-:Y:S01]  /*1e40*/  BSSY.RECONVERGENT B2, `(.L_x_200) ;  /* 0x0000012000027945 */ /* 0x000fe20003800200 */
[----:B------:R-:W-:-:S11]  /*1e50*/  LOP3.LUT P1, RZ, R8, 0x3, RZ, 0xc0, !PT ;  /* 0x0000000308ff7812 */ /* 0x000fd6000782c0ff */
[----:B------:R-:W-:Y:S05]  /*1e60*/  @!P0 BRA `(.L_x_201) ;  /* 0x00000000003c8947 */ /* 0x000fea0003800000 */
[----:B------:R-:W-:-:S04]  /*1e70*/  IMAD.IADD R7, R0, 0x1, R9 ;  /* 0x0000000100077824 */ /* 0x000fc800078e0209 */
[C---:B------:R-:W-:Y:S02]  /*1e80*/  VIADD R11, R7.reuse, 0x100 ;  /* 0x00000100070b7836 */ /* 0x040fe40000000000 */
[----:B------:R-:W-:-:S04]  /*1e90*/  IMAD.WIDE.U32 R8, R7, 0x4, R4 ;  /* 0x0000000407087825 */ /* 0x000fc800078e0004 */
[C---:B------:R-:W-:Y:S02]  /*1ea0*/  VIADD R13, R7.reuse, 0x200 ;  /* 0x00000200070d7836 */ /* 0x040fe40000000000 */
[----:B------:R-:W-:Y:S01]  /*1eb0*/  VIADD R15, R7, 0x300 ;  /* 0x00000300070f7836 */ /* 0x000fe20000000000 */
[----:B------:R-:W2:Y:S01]  /*1ec0*/  LDG.E R8, desc[UR6][R8.64] ;  /* 0x0000000608087981 */ /* 0x000ea2000c1e1900 */
[----:B------:R-:W-:-:S04]  /*1ed0*/  IMAD.WIDE.U32 R10, R11, 0x4, R4 ;  /* 0x000000040b0a7825 */ /* 0x000fc800078e0004 */
[--C-:B------:R-:W-:Y:S02]  /*1ee0*/  IMAD.WIDE.U32 R12, R13, 0x4, R4.reuse ;  /* 0x000000040d0c7825 */ /* 0x100fe400078e0004 */
[----:B------:R-:W2:Y:S02]  /*1ef0*/  LDG.E R10, desc[UR6][R10.64] ;  /* 0x000000060a0a7981 */ /* 0x000ea4000c1e1900 */
[----:B------:R-:W-:Y:S02]  /*1f00*/  IMAD.WIDE.U32 R14, R15, 0x4, R4 ;  /* 0x000000040f0e7825 */ /* 0x000fe400078e0004 */
[----:B------:R-:W3:Y:S04]  /*1f10*/  LDG.E R12, desc[UR6][R12.64] ;  /* 0x000000060c0c7981 */ /* 0x000ee8000c1e1900 */
[----:B------:R-:W3:Y:S01]  /*1f20*/  LDG.E R14, desc[UR6][R14.64] ;  /* 0x000000060e0e7981 */ /* 0x000ee2000c1e1900 */
[----:B------:R-:W-:Y:S01]  /*1f30*/  VIADD R0, R0, 0x400 ;  /* 0x0000040000007836 */ /* 0x000fe20000000000 */
[----:B--2---:R-:W-:-:S04]  /*1f40*/  VIMNMX3.U32 R29, R29, R8, R10, PT ;  /* 0x000000081d1d720f */ /* 0x004fc8000380000a */
[----:B---3--:R-:W-:-:S07]  /*1f50*/  VIMNMX3.U32 R29, R29, R12, R14, PT ;  /* 0x0000000c1d1d720f */ /* 0x008fce000380000e */
.L_x_201:
[----:B------:R-:W-:Y:S05]  /*1f60*/  BSYNC.RECONVERGENT B2 ;  /* 0x0000000000027941 */ /* 0x000fea0003800200 */
.L_x_200:
[----:B------:R-:W-:Y:S05]  /*1f70*/  @!P1 BRA `(.L_x_193) ;  /* 0x0000000000309947 */ /* 0x000fea0003800000 */
[----:B------:R-:W-:Y:S01]  /*1f80*/  LOP3.LUT R6, R6, 0xffff, RZ, 0xc0, !PT ;  /* 0x0000ffff06067812 */ /* 0x000fe200078ec0ff */
[----:B------:R-:W-:-:S03]  /*1f90*/  IMAD.IADD R9, R0, 0x1, R2 ;  /* 0x0000000100097824 */ /* 0x000fc600078e0202 */
[----:B------:R-:W-:-:S04]  /*1fa0*/  LEA.HI R6, R6, 0x1, RZ, 0x18 ;  /* 0x0000000106067811 */ /* 0x000fc800078fc0ff */
[----:B------:R-:W-:-:S05]  /*1fb0*/  LOP3.LUT R6, R6, 0x3, RZ, 0xc0, !PT ;  /* 0x0000000306067812 */ /* 0x000fca00078ec0ff */
[----:B------:R-:W-:-:S07]  /*1fc0*/  IMAD.MOV R0, RZ, RZ, -R6 ;  /* 0x000000ffff007224 */ /* 0x000fce00078e0a06 */
.L_x_202:
[----:B------:R-:W-:-:S06]  /*1fd0*/  IMAD.WIDE.U32 R6, R9, 0x4, R4 ;  /* 0x0000000409067825 */ /* 0x000fcc00078e0004 */
[----:B------:R-:W2:Y:S01]  /*1fe0*/  LDG.E R6, desc[UR6][R6.64] ;  /* 0x0000000606067981 */ /* 0x000ea2000c1e1900 */
[----:B------:R-:W-:Y:S02]  /*1ff0*/  VIADD R0, R0, 0x1 ;  /* 0x0000000100007836 */ /* 0x000fe40000000000 */
[----:B------:R-:W-:-:S03]  /*2000*/  VIADD R9, R9, 0x100 ;  /* 0x0000010009097836 */ /* 0x000fc60000000000 */
[----:B------:R-:W-:Y:S02]  /*2010*/  ISETP.NE.AND P0, PT, R0, RZ, PT ;  /* 0x000000ff0000720c */ /* 0x000fe40003f05270 */
[----:B--2---:R-:W-:-:S11]  /*2020*/  VIMNMX.U32 R29, PT, PT, R6, R29, PT ;  /* 0x0000001d061d7248 */ /* 0x004fd60003fe0000 */
[----:B------:R-:W-:Y:S05]  /*2030*/  @P0 BRA `(.L_x_202) ;  /* 0xfffffffc00e40947 */ /* 0x000fea000383ffff */
.L_x_193:
[----:B------:R-:W-:Y:S05]  /*2040*/  BSYNC.RECONVERGENT B1 ;  /* 0x0000000000017941 */ /* 0x000fea0003800200 */
.L_x_190:
[----:B------:R-:W0:Y:S01]  /*2050*/  S2R R7, SR_LANEID ;  /* 0x0000000000077919 */ /* 0x000e220000000000 */
[----:B------:R-:W1:Y:S01]  /*2060*/  SHFL.DOWN PT, R0, R29, 0x1, 0x1f ;  /* 0x08201f001d007f89 */ /* 0x000e6200000e0000 */
[----:B------:R-:W2:Y:S01]  /*2070*/  S2R R6, SR_TID.X ;  /* 0x0000000000067919 */ /* 0x000ea20000002100 */
[C---:B0-----:R-:W-:Y:S02]  /*2080*/  ISETP.GT.AND P0, PT, R7.reuse, 0x1e, PT ;  /* 0x0000001e0700780c */ /* 0x041fe40003f04270 */
[----:B------:R-:W-:-:S11]  /*2090*/  ISETP.NE.AND P1, PT, R7, RZ, PT ;  /* 0x000000ff0700720c */ /* 0x000fd60003f25270 */
[----:B-1----:R-:W-:Y:S02]  /*20a0*/  @!P0 VIMNMX.U32 R29, PT, PT, R0, R29, PT ;  /* 0x0000001d001d8248 */ /* 0x002fe40003fe0000 */
[----:B------:R-:W-:Y:S01]  /*20b0*/  ISETP.GT.AND P0, PT, R7, 0x1d, PT ;  /* 0x0000001d0700780c */ /* 0x000fe20003f04270 */
[----:B------:R-:W0:Y:S01]  /*20c0*/  @!P1 S2R R5, SR_CgaCtaId ;  /* 0x0000000000059919 */ /* 0x000e220000008800 */
[----:B------:R-:W-:Y:S02]  /*20d0*/  @!P1 MOV R4, 0x400 ;  /* 0x0000040000049802 */ /* 0x000fe40000000f00 */
[----:B--2---:R-:W-:Y:S01]  /*20e0*/  @!P1 SHF.R.U32.HI R2, RZ, 0x3, R6 ;  /* 0x00000003ff029819 */ /* 0x004fe20000011606 */
        /* <DEDUP_REMOVED lines=22> */
[----:B---3--:R-:W-:Y:S04]  /*2250*/  LDS R0, [UR4+0xc] ;  /* 0x00000c04ff007984 */ /* 0x008fe80008000800 */
[----:B------:R-:W0:Y:S04]  /*2260*/  LDS.128 R4, [UR4+0x10] ;  /* 0x00001004ff047984 */ /* 0x000e280008000c00 */
[----:B------:R-:W1:Y:S01]  /*2270*/  LDS.64 R10, [UR4+0x20] ;  /* 0x00002004ff0a7984 */ /* 0x000e620008000a00 */
[----:B0-----:R-:W-:-:S04]  /*2280*/  VIMNMX3.U32 R0, R9, R0, R4, PT ;  /* 0x000000000900720f */ /* 0x001fc80003800004 */
[----:B------:R-:W-:-:S04]  /*2290*/  VIMNMX3.U32 R0, R0, R5, R6, PT ;  /* 0x000000050000720f */ /* 0x000fc80003800006 */
[----:B-1----:R-:W-:-:S04]  /*22a0*/  VIMNMX3.U32 R0, R0, R7, R10, PT ;  /* 0x000000070000720f */ /* 0x002fc8000380000a */
[----:B------:R-:W-:-:S07]  /*22b0*/  VIMNMX.U32 R9, PT, PT, R0, R11, PT ;  /* 0x0000000b00097248 */ /* 0x000fce0003fe0000 */
.L_x_189:
[----:B------:R-:W-:Y:S05]  /*22c0*/  BSYNC.RECONVERGENT B0 ;  /* 0x0000000000007941 */ /* 0x000fea0003800200 */
.L_x_173:
[----:B------:R-:W-:Y:S05]  /*22d0*/  @P0 EXIT ;  /* 0x000000000000094d */ /* 0x000fea0003800000 */
[----:B--23--:R-:W2:Y:S02]  /*22e0*/  LDC.64 R4, c[0x0][0x388] ;  /* 0x0000e200ff047b82 */ /* 0x00cea40000000a00 */
[----:B--2---:R-:W-:-:S05]  /*22f0*/  IMAD.WIDE.U32 R2, R3, 0x4, R4 ;  /* 0x0000000403027825 */ /* 0x004fca00078e0004 */
[----:B------:R-:W-:Y:S01]  /*2300*/  STG.E desc[UR6][R2.64], R9 ;  /* 0x0000000902007986 */ /* 0x000fe2000c101906 */
[----:B------:R-:W-:Y:S05]  /*2310*/  EXIT ;  /* 0x000000000000794d */ /* 0x000fea0003800000 */
.L_x_203:
        /* <DEDUP_REMOVED lines=14> */
.L_x_525:


//--------------------- .text._ZN3cub18CUB_300001_SM_10006detail6reduce28DeviceReduceSingleTileKernelINS2_10policy_hubIjjN4cuda3__47minimumIjEEE10Policy1000EN6thrust24THRUST_300001_SM_1000_NS6detail15normal_iteratorINSC_10device_ptrIjEEEEPijS8_ijNS5_3std3__410__identityEEEvT0_T1_T2_T3_T4_T6_ --------------------------
	.section	.text._ZN3cub18CUB_300001_SM_10006detail6reduce28DeviceReduceSingleTileKernelINS2_10policy_hubIjjN4cuda3__47minimumIjEEE10Policy1000EN6thrust24THRUST_300001_SM_1000_NS6detail15normal_iteratorINSC_10device_ptrIjEEEEPijS8_ijNS5_3std3__410__identityEEEvT0_T1_T2_T3_T4_T6_,"ax",@progbits
	.align	128
        .global         _ZN3cub18CUB_300001_SM_10006detail6reduce28DeviceReduceSingleTileKernelINS2_10policy_hubIjjN4cuda3__47minimumIjEEE10Policy1000EN6thrust24THRUST_300001_SM_1000_NS6detail15normal_iteratorINSC_10device_ptrIjEEEEPijS8_ijNS5_3std3__410__identityEEEvT0_T1_T2_T3_T4_T6_
        .type           _ZN3cub18CUB_300001_SM_10006detail6reduce28DeviceReduceSingleTileKernelINS2_10policy_hubIjjN4cuda3__47minimumIjEEE10Policy1000EN6thrust24THRUST_300001_SM_1000_NS6detail15normal_iteratorINSC_10device_ptrIjEEEEPijS8_ijNS5_3std3__410__identityEEEvT0_T1_T2_T3_T4_T6_,@function
        .size           _ZN3cub18CUB_300001_SM_10006detail6reduce28DeviceReduceSingleTileKernelINS2_10policy_hubIjjN4cuda3__47minimumIjEEE10Policy1000EN6thrust24THRUST_300001_SM_1000_NS6detail15normal_iteratorINSC_10device_ptrIjEEEEPijS8_ijNS5_3std3__410__identityEEEvT0_T1_T2_T3_T4_T6_,(.L_x_526 - _ZN3cub18CUB_300001_SM_10006detail6reduce28DeviceReduceSingleTileKernelINS2_10policy_hubIjjN4cuda3__47minimumIjEEE10Policy1000EN6thrust24THRUST_300001_SM_1000_NS6detail15normal_iteratorINSC_10device_ptrIjEEEEPijS8_ijNS5_3std3__410__identityEEEvT0_T1_T2_T3_T4_T6_)
        .other          _ZN3cub18CUB_300001_SM_10006detail6reduce28DeviceReduceSingleTileKernelINS2_10policy_hubIjjN4cuda3__47minimumIjEEE10Policy1000EN6thrust24THRUST_300001_SM_1000_NS6detail15normal_iteratorINSC_10device_ptrIjEEEEPijS8_ijNS5_3std3__410__identityEEEvT0_T1_T2_T3_T4_T6_,@"STO_CUDA_ENTRY STV_DEFAULT"
_ZN3cub18CUB_300001_SM_10006detail6reduce28DeviceReduceSingleTileKernelINS2_10policy_hubIjjN4cuda3__47minimumIjEEE10Policy1000EN6thrust24THRUST_300001_SM_1000_NS6detail15normal_iteratorINSC_10device_ptrIjEEEEPijS8_ijNS5_3std3__410__identityEEEvT0_T1_T2_T3_T4_T6_:
.text._ZN3cub18CUB_300001_SM_10006detail6reduce28DeviceReduceSingleTileKernelINS2_10policy_hubIjjN4cuda3__47minimumIjEEE10Policy1000EN6thrust24THRUST_300001_SM_1000_NS6detail15normal_iteratorINSC_10device_ptrIjEEEEPijS8_ijNS5_3std3__410__identityEEEvT0_T1_T2_T3_T4_T6_:
        /* <DEDUP_REMOVED lines=13> */
.L_x_204:
[----:B------:R-:W-:Y:S01]  /*00d0*/  ISETP.GT.U32.AND P0, PT, R2, 0xfff, PT ;  /* 0x00000fff0200780c */ /* 0x000fe20003f04070 */
[----:B------:R-:W-:-:S12]  /*00e0*/  BSSY.RECONVERGENT B0, `(.L_x_205) ;  /* 0x00001da000007945 */ /* 0x000fd80003800200 */
        /* <DEDUP_REMOVED lines=11> */
.L_x_208:
[----:B------:R-:W-:Y:S05]  /*01a0*/  BSYNC.RECONVERGENT B1 ;  /* 0x0000000000017941 */ /* 0x000fea0003800200 */
.L_x_207:
        /* <DEDUP_REMOVED lines=17> */
.L_x_213:
        /* <DEDUP_REMOVED lines=31> */
.L_x_212:
[----:B------:R-:W-:Y:S05]  /*04b0*/  BSYNC.RECONVERGENT B2 ;  /* 0x0000000000027941 */ /* 0x000fea0003800200 */
.L_x_211:
[----:B------:R-:W-:Y:S05]  /*04c0*/  @!P1 BRA `(.L_x_210) ;  /* 0x0000000000c89947 */ /* 0x000fea0003800000 */
[----:B------:R-:W-:Y:S01]  /*04d0*/  ISETP.GE.U32.AND P0, PT, R21, 0x8, PT ;  /* 0x000000081500780c */ /* 0x000fe20003f06070 */
[----:B------:R-:W-:Y:S01]  /*04e0*/  BSSY.RECONVERGENT B2, `(.L_x_214) ;  /* 0x0000013000027945 */ /* 0x000fe20003800200 */
[----:B------:R-:W-:-:S04]  /*04f0*/  LOP3.LUT R16, R4, 0x7, RZ, 0xc0, !PT ;  /* 0x0000000704107812 */ /* 0x000fc800078ec0ff */
[----:B------:R-:W-:-:S07]  /*0500*/  ISETP.NE.AND P1, PT, R16, RZ, PT ;  /* 0x000000ff1000720c */ /* 0x000fce0003f25270 */
[----:B------:R-:W-:Y:S06]  /*0510*/  @!P0 BRA `(.L_x_215) ;  /* 0x00000000003c8947 */ /* 0x000fec0003800000 */
[----:B------:R-:W0:Y:S02]  /*0520*/  LDC.64 R6, c[0x0][0x380] ;  /* 0x0000e000ff067b82 */ /* 0x000e240000000a00 */
[----:B0-----:R-:W-:-:S05]  /*0530*/  IMAD.WIDE.U32 R6, R5, 0x4, R6 ;  /* 0x0000000405067825 */ /* 0x001fca00078e0006 */
        /* <DEDUP_REMOVED lines=13> */
.L_x_215:
[----:B------:R-:W-:Y:S05]  /*0610*/  BSYNC.RECONVERGENT B2 ;  /* 0x0000000000027941 */ /* 0x000fea0003800200 */
.L_x_214:
        /* <DEDUP_REMOVED lines=11> */
[----:B------:R-:W3:Y:S01]  /*06d0*/  LDG.E R10, desc[UR6][R6.64+0xc00] ;  /* 0x000c0006060a7981 */ /* 0x000ee2000c1e1900 */
[----:B------:R-:W-:Y:S01]  /*06e0*/  VIADD R5, R5, 0x400 ;  /* 0x0000040005057836 */ /* 0x000fe20000000000 */
[----:B--2--5:R-:W-:-:S04]  /*06f0*/  VIMNMX3.U32 R0, R0, R9, R4, PT ;  /* 0x000000090000720f */ /* 0x024fc80003800004 */
[----:B---3--:R-:W-:-:S07]  /*0700*/  VIMNMX3.U32 R0, R0, R11, R10, PT ;  /* 0x0000000b0000720f */ /* 0x008fce000380000a */
.L_x_217:
[----:B------:R-:W-:Y:S05]  /*0710*/  BSYNC.RECONVERGENT B2 ;  /* 0x0000000000027941 */ /* 0x000fea0003800200 */
.L_x_216:
[----:B------:R-:W-:Y:S05]  /*0720*/  @!P1 BRA `(.L_x_210) ;  /* 0x0000000000309947 */ /* 0x000fea0003800000 */
[----:B------:R-:W0:Y:S02]  /*0730*/  LDC.64 R6, c[0x0][0x380] ;  /* 0x0000e000ff067b82 */ /* 0x000e240000000a00 */
[----:B0-----:R-:W-:-:S04]  /*0740*/  IMAD.WIDE.U32 R4, R5, 0x4, R6 ;  /* 0x0000000405047825 */ /* 0x001fc800078e0006 */
[----:B------:R-:W-:Y:S02]  /*0750*/  IMAD.MOV R6, RZ, RZ, -R8 ;  /* 0x000000ffff067224 */ /* 0x000fe400078e0a08 */
[----:B------:R-:W-:-:S07]  /*0760*/  IMAD.MOV.U32 R7, RZ, RZ, R5 ;  /* 0x000000ffff077224 */ /* 0x000fce00078e0005 */
.L_x_218:
[----:B------:R-:W-:-:S06]  /*0770*/  IMAD.MOV.U32 R5, RZ, RZ, R7 ;  /* 0x000000ffff057224 */ /* 0x000fcc00078e0007 */
[----:B------:R0:W2:Y:S01]  /*0780*/  LDG.E R5, desc[UR6][R4.64] ;  /* 0x0000000604057981 */ /* 0x0000a2000c1e1900 */
[----:B------:R-:W-:-:S05]  /*0790*/  VIADD R6, R6, 0x1 ;  /* 0x0000000106067836 */ /* 0x000fca0000000000 */
[----:B------:R-:W-:Y:S02]  /*07a0*/  ISETP.NE.AND P0, PT, R6, RZ, PT ;  /* 0x000000ff0600720c */ /* 0x000fe40003f05270 */
[----:B0-----:R-:W-:-:S05]  /*07b0*/  IADD3 R4, P1, PT, R4, 0x400, RZ ;  /* 0x0000040004047810 */ /* 0x001fca0007f3e0ff */
[----:B------:R-:W-:Y:S01]  /*07c0*/  IMAD.X R7, RZ, RZ, R7, P1 ;  /* 0x000000ffff077224 */ /* 0x000fe200008e0607 */
[----:B--2--5:R-:W-:-:S05]  /*07d0*/  VIMNMX.U32 R0, PT, PT, R5, R0, PT ;  /* 0x0000000005007248 */ /* 0x024fca0003fe0000 */
[----:B------:R-:W-:Y:S05]  /*07e0*/  @P0 BRA `(.L_x_218) ;  /* 0xfffffffc00e00947 */ /* 0x000fea000383ffff */
.L_x_210:
[----:B------:R-:W-:Y:S05]  /*07f0*/  BSYNC.RECONVERGENT B1 ;  /* 0x0000000000017941 */ /* 0x000fea0003800200 */
.L_x_209:
[----:B------:R-:W-:Y:S01]  /*0800*/  ISETP.GE.U32.AND P0, PT, R2, 0x100, PT ;  /* 0x000001000200780c */ /* 0x000fe20003f06070 */
[----:B-----5:R-:W-:-:S12]  /*0810*/  IMAD.MOV.U32 R9, RZ, RZ, R0 ;  /* 0x000000ffff097224 */ /* 0x020fd800078e0000 */
[----:B------:R-:W-:Y:S05]  /*0820*/  @!P0 BRA `(.L_x_219) ;  /* 0x0000000000a08947 */ /* 0x000fea0003800000 */
[----:B0-----:R-:W0:Y:S01]  /*0830*/  S2R R6, SR_LANEID ;  /* 0x0000000000067919 */ /* 0x001e220000000000 */
[----:B------:R-:W1:Y:S02]  /*0840*/  SHFL.DOWN PT, R0, R9, 0x1, 0x1f ;  /* 0x08201f0009007f89 */ /* 0x000e6400000e0000 */
[----:B-1----:R-:W-:Y:S02]  /*0850*/  VIMNMX.U32 R0, PT, PT, R0, R9, PT ;  /* 0x0000000900007248 */ /* 0x002fe40003fe0000 */
[C---:B0-----:R-:W-:Y:S02]  /*0860*/  ISETP.GT.AND P0, PT, R6.reuse, 0x1e, PT ;  /* 0x0000001e0600780c */ /* 0x041fe40003f04270 */
[C---:B------:R-:W-:Y:S02]  /*0870*/  ISETP.NE.AND P1, PT, R6.reuse, RZ, PT ;  /* 0x000000ff0600720c */ /* 0x040fe40003f25270 */
[----:B------:R-:W-:Y:S02]  /*0880*/  SEL R0, R9, R0, P0 ;  /* 0x0000000009007207 */ /* 0x000fe40000000000 */
[----:B------:R-:W-:-:S03]  /*0890*/  ISETP.GT.AND P0, PT, R6, 0x1d, PT ;  /* 0x0000001d0600780c */ /* 0x000fc60003f04270 */
[----:B------:R-:W0:Y:S06]  /*08a0*/  SHFL.DOWN PT, R5, R0, 0x2, 0x1f ;  /* 0x08401f0000057f89 */ /* 0x000e2c00000e0000 */
        /* <DEDUP_REMOVED lines=32> */
.L_x_219:
[----:B0-----:R-:W0:Y:S01]  /*0ab0*/  S2R R6, SR_LANEID ;  /* 0x0000000000067919 */ /* 0x001e220000000000 */
[----:B------:R-:W-:-:S04]  /*0ac0*/  LOP3.LUT R0, R3, 0x3e0, RZ, 0xc0, !PT ;  /* 0x000003e003007812 */ /* 0x000fc800078ec0ff */
[----:B------:R-:W-:Y:S01]  /*0ad0*/  LOP3.LUT R7, RZ, R0, RZ, 0x33, !PT ;  /* 0x00000000ff077212 */ /* 0x000fe200078e33ff */
[----:B------:R-:W-:-:S04]  /*0ae0*/  VIADD R5, R0, 0x20 ;  /* 0x0000002000057836 */ /* 0x000fc80000000000 */
[----:B------:R-:W-:Y:S01]  /*0af0*/  IMAD.IADD R7, R7, 0x1, R2 ;  /* 0x0000000107077824 */ /* 0x000fe200078e0202 */
[----:B------:R-:W-:-:S04]  /*0b00*/  ISETP.GT.U32.AND P0, PT, R5, R2, PT ;  /* 0x000000020500720c */ /* 0x000fc80003f04070 */
        /* <DEDUP_REMOVED lines=36> */
[C---:B------:R-:W-:Y:S02]  /*0d50*/  ISETP.GT.U32.AND P3, PT, R2.reuse, 0x60, PT ;  /* 0x000000600200780c */ /* 0x040fe40003f64070 */
[----:B------:R-:W-:Y:S01]  /*0d60*/  ISETP.GT.U32.AND P1, PT, R2, 0x80, PT ;  /* 0x000000800200780c */ /* 0x000fe20003f24070 */
[----:B-1----:R-:W-:-:S09]  /*0d70*/  ULEA UR4, UR5, UR4, 0x18 ;  /* 0x0000000405047291 */ /* 0x002fd2000f8ec0ff */
[----:B------:R-:W0:Y:S04]  /*0d80*/  LDS R0, [UR4+0xc] ;  /* 0x00000c04ff007984 */ /* 0x000e280008000800 */
[----:B------:R-:W1:Y:S04]  /*0d90*/  LDS.128 R8, [UR4+0x10] ;  /* 0x00001004ff087984 */ /* 0x000e680008000c00 */
[----:B------:R-:W2:Y:S01]  /*0da0*/  LDS.64 R6, [UR4+0x20] ;  /* 0x00002004ff067984 */ /* 0x000ea20008000a00 */
[----:B0-----:R-:W-:Y:S02]  /*0db0*/  @P2 VIMNMX.U32 R5, PT, PT, R5, R0, PT ;  /* 0x0000000005052248 */ /* 0x001fe40003fe0000 */
[----:B------:R-:W-:-:S02]  /*0dc0*/  ISETP.GT.U32.AND P2, PT, R2, 0xa0, PT ;  /* 0x000000a00200780c */ /* 0x000fc40003f44070 */
[----:B-1----:R-:W-:Y:S02]  /*0dd0*/  @P4 VIMNMX.U32 R5, PT, PT, R5, R8, PT ;  /* 0x0000000805054248 */ /* 0x002fe40003fe0000 */
[C---:B------:R-:W-:Y:S02]  /*0de0*/  ISETP.GT.U32.AND P4, PT, R2.reuse, 0xc0, PT ;  /* 0x000000c00200780c */ /* 0x040fe40003f84070 */
[----:B------:R-:W-:Y:S02]  /*0df0*/  @P3 VIMNMX.U32 R5, PT, PT, R5, R9, PT ;  /* 0x0000000905053248 */ /* 0x000fe40003fe0000 */
[----:B------:R-:W-:Y:S02]  /*0e00*/  ISETP.GT.U32.AND P3, PT, R2, 0xe0, PT ;  /* 0x000000e00200780c */ /* 0x000fe40003f64070 */
[----:B------:R-:W-:-:S04]  /*0e10*/  @P1 VIMNMX.U32 R5, PT, PT, R5, R10, PT ;  /* 0x0000000a05051248 */ /* 0x000fc80003fe0000 */
[----:B------:R-:W-:-:S04]  /*0e20*/  @P2 VIMNMX.U32 R5, PT, PT, R5, R11, PT ;  /* 0x0000000b05052248 */ /* 0x000fc80003fe0000 */
[----:B--2---:R-:W-:-:S04]  /*0e30*/  @P4 VIMNMX.U32 R5, PT, PT, R5, R6, PT ;  /* 0x0000000605054248 */ /* 0x004fc80003fe0000 */
[----:B------:R-:W-:Y:S01]  /*0e40*/  @P3 VIMNMX.U32 R5, PT, PT, R5, R7, PT ;  /* 0x0000000705053248 */ /* 0x000fe20003fe0000 */
[----:B------:R-:W-:Y:S06]  /*0e50*/  BRA `(.L_x_220) ;  /* 0x0000001000087947 */ /* 0x000fec0003800000 */
.L_x_206:
[----:B------:R-:W0:Y:S01]  /*0e60*/  S2R R0, SR_TID.X ;  /* 0x0000000000007919 */ /* 0x000e220000002100 */
[----:B------:R-:W1:Y:S02]  /*0e70*/  LDCU.64 UR4, c[0x0][0x380] ;  /* 0x00007000ff0477ac */ /* 0x000e640008000a00 */
[----:B-1----:R-:W-:Y:S02]  /*0e80*/  IMAD.U32 R12, RZ, RZ, UR4 ;  /* 0x00000004ff0c7e24 */ /* 0x002fe4000f8e00ff */
[----:B------:R-:W-:Y:S02]  /*0e90*/  IMAD.U32 R13, RZ, RZ, UR5 ;  /* 0x00000005ff0d7e24 */ /* 0x000fe4000f8e00ff */
        /* <DEDUP_REMOVED lines=17> */
[----:B------:R-:W-:Y:S01]  /*0fb0*/  UMOV UR4, 0x1000 ;  /* 0x0000100000047882 */ /* 0x000fe20000000000 */
[----:B--2---:R-:W-:Y:S01]  /*0fc0*/  VIMNMX3.U32 R6, R3, R6, R7, PT ;  /* 0x000000060306720f */ /* 0x004fe20003800007 */
[----:B------:R-:W-:-:S05]  /*0fd0*/  VIADD R3, R2, 0xfffff000 ;  /* 0xfffff00002037836 */ /* 0x000fca0000000000 */
[----:B------:R-:W-:Y:S02]  /*0fe0*/  ISETP.GE.U32.AND P0, PT, R3, 0x1000, PT ;  /* 0x000010000300780c */ /* 0x000fe40003f06070 */
        /* <DEDUP_REMOVED lines=8> */
[----:B------:R-:W0:Y:S01]  /*1070*/  LDC R2, c[0x0][0x390] ;  /* 0x0000e400ff027b82 */ /* 0x000e220000000800 */
[----:B------:R-:W-:-:S07]  /*1080*/  UMOV UR4, 0x1000 ;  /* 0x0000100000047882 */ /* 0x000fce0000000000 */
[----:B------:R-:W1:Y:S02]  /*1090*/  LDC.64 R12, c[0x0][0x380] ;  /* 0x0000e000ff0c7b82 */ /* 0x000e640000000a00 */
.L_x_223:
[----:B------:R-:W-:-:S04]  /*10a0*/  VIADD R5, R0, UR4 ;  /* 0x0000000400057c36 */ /* 0x000fc80008000000 */
[----:B-1----:R-:W-:-:S05]  /*10b0*/  IMAD.WIDE.U32 R4, R5, 0x4, R12 ;  /* 0x0000000405047825 */ /* 0x002fca00078e000c */
        /* <DEDUP_REMOVED lines=16> */
[----:B--2---:R-:W-:Y:S01]  /*11c0*/  VIMNMX3.U32 R10, R10, R11, R14, PT ;  /* 0x0000000b0a0a720f */ /* 0x004fe2000380000e */
[----:B0-----:R-:W-:-:S05]  /*11d0*/  VIADD R11, R2, -UR4 ;  /* 0x80000004020b7c36 */ /* 0x001fca0008000000 */
[----:B------:R-:W-:Y:S02]  /*11e0*/  ISETP.GE.U32.AND P0, PT, R11, 0x1000, PT ;  /* 0x000010000b00780c */ /* 0x000fe40003f06070 */
[----:B---3--:R-:W-:Y:S02]  /*11f0*/  VIMNMX3.U32 R16, R25, R16, R17, PT ;  /* 0x000000101910720f */ /* 0x008fe40003800011 */
[----:B----4-:R-:W-:Y:S02]  /*1200*/  VIMNMX3.U32 R19, R18, R19, R20, PT ;  /* 0x000000131213720f */ /* 0x010fe40003800014 */
[----:B-----5:R-:W-:-:S04]  /*1210*/  VIMNMX3.U32 R21, R21, R22, R23, PT ;  /* 0x000000161515720f */ /* 0x020fc80003800017 */
[----:B------:R-:W-:Y:S02]  /*1220*/  VIMNMX3.U32 R16, R16, R19, R21, PT ;  /* 0x000000131010720f */ /* 0x000fe40003800015 */
[----:B------:R-:W-:Y:S02]  /*1230*/  VIMNMX3.U32 R7, R9, R7, R6, PT ;  /* 0x000000070907720f */ /* 0x000fe40003800006 */
[----:B------:R-:W-:-:S04]  /*1240*/  VIMNMX.U32 R8, PT, PT, R8, R15, PT ;  /* 0x0000000f08087248 */ /* 0x000fc80003fe0000 */
[----:B------:R-:W-:-:S04]  /*1250*/  VIMNMX3.U32 R7, R10, R7, R8, PT ;  /* 0x000000070a07720f */ /* 0x000fc80003800008 */
[----:B------:R-:W-:Y:S01]  /*1260*/  VIMNMX.U32 R25, PT, PT, R16, R7, PT ;  /* 0x0000000710197248 */ /* 0x000fe20003fe0000 */
[----:B------:R-:W-:Y:S06]  /*1270*/  @!P0 BRA `(.L_x_222) ;  /* 0x0000000800688947 */ /* 0x000fec0003800000 */
[----:B------:R-:W-:-:S06]  /*1280*/  UIADD3 UR4, UPT, UPT, UR4, 0x1000, URZ ;  /* 0x0000100004047890 */ /* 0x000fcc000fffe0ff */
[----:B------:R-:W-:-:S13]  /*1290*/  ISETP.LT.U32.AND P0, PT, R3, UR4, PT ;  /* 0x0000000403007c0c */ /* 0x000fda000bf01070 */
[----:B------:R-:W-:Y:S05]  /*12a0*/  @!P0 BRA `(.L_x_223) ;  /* 0xfffffffc007c8947 */ /* 0x000fea000383ffff */
.L_x_221:
[----:B------:R-:W-:Y:S01]  /*12b0*/  VIADD R3, R2, -UR4 ;  /* 0x8000000402037c36 */ /* 0x000fe20008000000 */
[----:B------:R-:W-:Y:S04]  /*12c0*/  BSSY.RECONVERGENT B1, `(.L_x_222) ;  /* 0x0000095000017945 */ /* 0x000fe80003800200 */
[----:B------:R-:W-:-:S04]  /*12d0*/  ISETP.GE.AND P0, PT, R0, R3, PT ;  /* 0x000000030000720c */ /* 0x000fc80003f06270 */
[----:B------:R-:W-:-:S13]  /*12e0*/  ISETP.LE.U32.OR P0, PT, R2, UR4, P0 ;  /* 0x0000000402007c0c */ /* 0x000fda0008703470 */
[----:B------:R-:W-:Y:S05]  /*12f0*/  @P0 BRA `(.L_x_224) ;  /* 0x0000000800440947 */ /* 0x000fea0003800000 */
[----:B------:R-:W-:Y:S01]  /*1300*/  LOP3.LUT R3, RZ, R0, RZ, 0x33, !PT ;  /* 0x00000000ff037212 */ /* 0x000fe200078e33ff */
[----:B------:R-:W-:Y:S01]  /*1310*/  BSSY.RECONVERGENT B2, `(.L_x_225) ;  /* 0x000004a000027945 */ /* 0x000fe20003800200 */
[----:B------:R-:W-:Y:S02]  /*1320*/  IMAD.MOV.U32 R6, RZ, RZ, R0 ;  /* 0x000000ffff067224 */ /* 0x000fe400078e0000 */
[----:B------:R-:W-:-:S04]  /*1330*/  IADD3 R3, PT, PT, R2, -UR4, R3 ;  /* 0x8000000402037c10 */ /* 0x000fc8000fffe003 */
[C---:B------:R-:W-:Y:S02]  /*1340*/  ISETP.GE.U32.AND P0, PT, R3.reuse, 0xf00, PT ;  /* 0x00000f000300780c */ /* 0x040fe40003f06070 */
[----:B------:R-:W-:-:S04]  /*1350*/  LEA.HI R3, R3, 0x1, RZ, 0x18 ;  /* 0x0000000103037811 */ /* 0x000fc800078fc0ff */
[----:B------:R-:W-:-:S07]  /*1360*/  LOP3.LUT R4, R3, 0xf, RZ, 0xc0, !PT ;  /* 0x0000000f03047812 */ /* 0x000fce00078ec0ff */
[----:B------:R-:W-:Y:S05]  /*1370*/  @!P0 BRA `(.L_x_226) ;  /* 0x00000004000c8947 */ /* 0x000fea0003800000 */
[----:B------:R-:W-:Y:S01]  /*1380*/  LOP3.LUT R7, R3, 0x1fffff0, RZ, 0xc0, !PT ;  /* 0x01fffff003077812 */ /* 0x000fe200078ec0ff */
[----:B------:R-:W-:Y:S01]  /*1390*/  BSSY.RECONVERGENT B3, `(.L_x_227) ;  /* 0x0000040000037945 */ /* 0x000fe20003800200 */
[C---:B------:R-:W-:Y:S01]  /*13a0*/  LOP3.LUT R6, R0.reuse, 0x800, RZ, 0xfc, !PT ;  /* 0x0000080000067812 */ /* 0x040fe200078efcff */
[----:B------:R-:W-:Y:S02]  /*13b0*/  VIADD R2, R0, UR4 ;  /* 0x0000000400027c36 */ /* 0x000fe40008000000 */
[----:B------:R-:W-:-:S07]  /*13c0*/  IMAD.MOV R7, RZ, RZ, -R7 ;  /* 0x000000ffff077224 */ /* 0x000fce00078e0a07 */
.L_x_228:
[----:B------:R-:W-:-:S04]  /*13d0*/  IMAD.WIDE.U32 R26, R2, 0x4, R12 ;  /* 0x00000004021a7825 */ /* 0x000fc800078e000c */
[C---:B------:R-:W-:Y:S02]  /*13e0*/  VIADD R9, R2.reuse, 0x100 ;  /* 0x0000010002097836 */ /* 0x040fe40000000000 */
[----:B------:R-:W-:Y:S01]  /*13f0*/  VIADD R15, R2, 0x400 ;  /* 0x00000400020f7836 */ /* 0x000fe20000000000 */
[----:B------:R0:W2:Y:S01]  /*1400*/  LDG.E R26, desc[UR6][R26.64] ;  /* 0x000000061a1a7981 */ /* 0x0000a2000c1e1900 */
[----:B------:R-:W-:-:S04]  /*1410*/  IMAD.WIDE.U32 R8, R9, 0x4, R12 ;  /* 0x0000000409087825 */ /* 0x000fc800078e000c */
[C---:B------:R-:W-:Y:S01]  /*1420*/  VIADD R17, R2.reuse, 0x200 ;  /* 0x0000020002117836 */ /* 0x040fe20000000000 */
[----:B------:R1:W2:Y:S01]  /*1430*/  LDG.E R5, desc[UR6][R8.64] ;  /* 0x0000000608057981 */ /* 0x0002a2000c1e1900 */
[C---:B------:R-:W-:Y:S02]  /*1440*/  VIADD R11, R2.reuse, 0x300 ;  /* 0x00000300020b7836 */ /* 0x040fe40000000000 */
[----:B0-----:R-:W-:Y:S02]  /*1450*/  VIADD R27, R2, 0x700 ;  /* 0x00000700021b7836 */ /* 0x001fe40000000000 */
[----:B------:R-:W-:-:S04]  /*1460*/  IMAD.WIDE.U32 R14, R15, 0x4, R12 ;  /* 0x000000040f0e7825 */ /* 0x000fc800078e000c */
[--C-:B------:R-:W-:Y:S01]  /*1470*/  IMAD.WIDE.U32 R16, R17, 0x4, R12.reuse ;  /* 0x0000000411107825 */ /* 0x100fe200078e000c */
[----:B------:R0:W3:Y:S03]  /*1480*/  LDG.E R22, desc[UR6][R14.64] ;  /* 0x000000060e167981 */ /* 0x0000e6000c1e1900 */
[----:B------:R-:W-:Y:S01]  /*1490*/  VIADD R29, R2, 0x500 ;  /* 0x00000500021d7836 */ /* 0x000fe20000000000 */
[----:B------:R-:W4:Y:S01]  /*14a0*/  LDG.E R24, desc[UR6][R16.64] ;  /* 0x0000000610187981 */ /* 0x000f22000c1e1900 */
[----:B------:R-:W-:-:S04]  /*14b0*/  IMAD.WIDE.U32 R10, R11, 0x4, R12 ;  /* 0x000000040b0a7825 */ /* 0x000fc800078e000c */
[--C-:B-1----:R-:W-:Y:S01]  /*14c0*/  IMAD.WIDE.U32 R8, R27, 0x4, R12.reuse ;  /* 0x000000041b087825 */ /* 0x102fe200078e000c */
[----:B------:R-:W4:Y:S03]  /*14d0*/  LDG.E R23, desc[UR6][R10.64] ;  /* 0x000000060a177981 */ /* 0x000f26000c1e1900 */
[----:B------:R-:W-:Y:S02]  /*14e0*/  VIADD R27, R2, 0x900 ;  /* 0x00000900021b7836 */ /* 0x000fe40000000000 */
[----:B------:R-:W-:-:S04]  /*14f0*/  IMAD.WIDE.U32 R28, R29, 0x4, R12 ;  /* 0x000000041d1c7825 */ /* 0x000fc800078e000c */
[C---:B------:R-:W-:Y:S01]  /*1500*/  VIADD R19, R2.reuse, 0x600 ;  /* 0x0000060002137836 */ /* 0x040fe20000000000 */
[----:B------:R1:W5:Y:S01]  /*1510*/  LDG.E R11, desc[UR6][R8.64] ;  /* 0x00000006080b7981 */ /* 0x000362000c1e1900 */
[C---:B0-----:R-:W-:Y:S02]  /*1520*/  VIADD R15, R2.reuse, 0xa00 ;  /* 0x00000a00020f7836 */ /* 0x041fe40000000000 */
[----:B------:R-:W-:Y:S01]  /*1530*/  VIADD R20, R2, 0x800 ;  /* 0x0000080002147836 */ /* 0x000fe20000000000 */
[----:B------:R0:W3:Y:S01]  /*1540*/  LDG.E R21, desc[UR6][R28.64] ;  /* 0x000000061c157981 */ /* 0x0000e2000c1e1900 */
[----:B------:R-:W-:-:S04]  /*1550*/  IMAD.WIDE.U32 R18, R19, 0x4, R12 ;  /* 0x0000000413127825 */ /* 0x000fc800078e000c */
[----:B-1----:R-:W-:-:S04]  /*1560*/  IMAD.WIDE.U32 R8, R27, 0x4, R12 ;  /* 0x000000041b087825 */ /* 0x002fc800078e000c */
[--C-:B------:R-:W-:Y:S02]  /*1570*/  IMAD.WIDE.U32 R14, R15, 0x4, R12.reuse ;  /* 0x000000040f0e7825 */ /* 0x100fe400078e000c */
[----:B------:R-:W5:Y:S02]  /*1580*/  LDG.E R9, desc[UR6][R8.64] ;  /* 0x0000000608097981 */ /* 0x000f64000c1e1900 */
[--C-:B------:R-:W-:Y:S02]  /*1590*/  IMAD.WIDE.U32 R16, R20, 0x4, R12.reuse ;  /* 0x0000000414107825 */ /* 0x100fe400078e000c */
[----:B------:R1:W5:Y:S02]  /*15a0*/  LDG.E R20, desc[UR6][R18.64] ;  /* 0x0000000612147981 */ /* 0x000364000c1e1900 */
[C---:B0-----:R-:W-:Y:S02]  /*15b0*/  VIADD R29, R2.reuse, 0xb00 ;  /* 0x00000b00021d7836 */ /* 0x041fe40000000000 */
[----:B------:R-:W-:Y:S01]  /*15c0*/  VIADD R27, R2, 0xc00 ;  /* 0x00000c00021b7836 */ /* 0x000fe20000000000 */
[----:B------:R0:W5:Y:S01]  /*15d0*/  LDG.E R10, desc[UR6][R16.64] ;  /* 0x00000006100a7981 */ /* 0x000162000c1e1900 */
[----:B------:R-:W-:-:S03]  /*15e0*/  IMAD.WIDE.U32 R28, R29, 0x4, R12 ;  /* 0x000000041d1c7825 */ /* 0x000fc600078e000c */
[----:B------:R0:W5:Y:S01]  /*15f0*/  LDG.E R8, desc[UR6][R14.64] ;  /* 0x000000060e087981 */ /* 0x000162000c1e1900 */
[C---:B-1----:R-:W-:Y:S02]  /*1600*/  VIADD R19, R2.reuse, 0xe00 ;  /* 0x00000e0002137836 */ /* 0x042fe40000000000 */
[C---:B------:R-:W-:Y:S02]  /*1610*/  VIADD R18, R2.reuse, 0xf00 ;  /* 0x00000f0002127836 */ /* 0x040fe40000000000 */
[----:B0-----:R-:W-:Y:S02]  /*1620*/  IMAD.WIDE.U32 R16, R27, 0x4, R12 ;  /* 0x000000041b107825 */ /* 0x001fe400078e000c */
[----:B------:R-:W5:Y:S02]  /*1630*/  LDG.E R27, desc[UR6][R28.64] ;  /* 0x000000061c1b7981 */ /* 0x000f64000c1e1900 */
[----:B------:R-:W-:-:S04]  /*1640*/  VIADD R15, R2, 0xd00 ;  /* 0x00000d00020f7836 */ /* 0x000fc80000000000 */
[--C-:B------:R-:W-:Y:S01]  /*1650*/  IMAD.WIDE.U32 R14, R15, 0x4, R12.reuse ;  /* 0x000000040f0e7825 */ /* 0x100fe200078e000c */
[----:B------:R0:W5:Y:S05]  /*1660*/  LDG.E R28, desc[UR6][R16.64] ;  /* 0x00000006101c7981 */ /* 0x00016a000c1e1900 */
[----:B------:R-:W5:Y:S01]  /*1670*/  LDG.E R15, desc[UR6][R14.64] ;  /* 0x000000060e0f7981 */ /* 0x000f62000c1e1900 */
[----:B0-----:R-:W-:-:S04]  /*1680*/  IMAD.WIDE.U32 R16, R19, 0x4, R12 ;  /* 0x0000000413107825 */ /* 0x001fc800078e000c */
[----:B------:R-:W-:Y:S02]  /*1690*/  IMAD.WIDE.U32 R18, R18, 0x4, R12 ;  /* 0x0000000412127825 */ /* 0x000fe400078e000c */
[----:B------:R-:W5:Y:S04]  /*16a0*/  LDG.E R16, desc[UR6][R16.64] ;  /* 0x0000000610107981 */ /* 0x000f68000c1e1900 */
[----:B------:R-:W5:Y:S01]  /*16b0*/  LDG.E R19, desc[UR6][R18.64] ;  /* 0x0000000612137981 */ /* 0x000f62000c1e1900 */
[----:B------:R-:W-:-:S05]  /*16c0*/  VIADD R7, R7, 0x10 ;  /* 0x0000001007077836 */ /* 0x000fca0000000000 */
[----:B------:R-:W-:Y:S01]  /*16d0*/  ISETP.NE.AND P0, PT, R7, RZ, PT ;  /* 0x000000ff0700720c */ /* 0x000fe20003f05270 */
[----:B------:R-:W-:Y:S02]  /*16e0*/  VIADD R6, R6, 0x1000 ;  /* 0x0000100006067836 */ /* 0x000fe40000000000 */
[----:B------:R-:W-:Y:S01]  /*16f0*/  VIADD R2, R2, 0x1000 ;  /* 0x0000100002027836 */ /* 0x000fe20000000000 */
[----:B--2---:R-:W-:-:S04]  /*1700*/  VIMNMX3.U32 R5, R25, R26, R5, PT ;  /* 0x0000001a1905720f */ /* 0x004fc80003800005 */
[----:B----4-:R-:W-:-:S04]  /*1710*/  VIMNMX3.U32 R5, R5, R24, R23, PT ;  /* 0x000000180505720f */ /* 0x010fc80003800017 */
[----:B---3--:R-:W-:-:S04]  /*1720*/  VIMNMX3.U32 R5, R5, R22, R21, PT ;  /* 0x000000160505720f */ /* 0x008fc80003800015 */
[----:B-----5:R-:W-:-:S04]  /*1730*/  VIMNMX3.U32 R5, R5, R20, R11, PT ;  /* 0x000000140505720f */ /* 0x020fc8000380000b */
[----:B------:R-:W-:-:S04]  /*1740*/  VIMNMX3.U32 R5, R5, R10, R9, PT ;  /* 0x0000000a0505720f */ /* 0x000fc80003800009 */
[----:B------:R-:W-:-:S04]  /*1750*/  VIMNMX3.U32 R5, R5, R8, R27, PT ;  /* 0x000000080505720f */ /* 0x000fc8000380001b */
[----:B------:R-:W-:-:S04]  /*1760*/  VIMNMX3.U32 R5, R5, R28, R15, PT ;  /* 0x0000001c0505720f */ /* 0x000fc8000380000f */
[----:B------:R-:W-:Y:S01]  /*1770*/  VIMNMX3.U32 R25, R5, R16, R19, PT ;  /* 0x000000100519720f */ /* 0x000fe20003800013 */
[----:B------:R-:W-:Y:S06]  /*1780*/  @P0 BRA `(.L_x_228) ;  /* 0xfffffffc00100947 */ /* 0x000fec000383ffff */
[----:B------:R-:W-:Y:S05]  /*1790*/  BSYNC.RECONVERGENT B3 ;  /* 0x0000000000037941 */ /* 0x000fea0003800200 */
.L_x_227:
[----:B------:R-:W-:-:S07]  /*17a0*/  VIADD R6, R6, 0xfffff800 ;  /* 0xfffff80006067836 */ /* 0x000fce0000000000 */
.L_x_226:
[----:B------:R-:W-:Y:S05]  /*17b0*/  BSYNC.RECONVERGENT B2 ;  /* 0x0000000000027941 */ /* 0x000fea0003800200 */
.L_x_225:
[----:B------:R-:W-:-:S13]  /*17c0*/  ISETP.NE.AND P0, PT, R4, RZ, PT ;  /* 0x000000ff0400720c */ /* 0x000fda0003f05270 */
[----:B------:R-:W-:Y:S05]  /*17d0*/  @!P0 BRA `(.L_x_224) ;  /* 0x00000004000c8947 */ /* 0x000fea0003800000 */
[----:B------:R-:W-:Y:S01]  /*17e0*/  ISETP.GE.U32.AND P0, PT, R4, 0x8, PT ;  /* 0x000000080400780c */ /* 0x000fe20003f06070 */
[----:B------:R-:W-:Y:S01]  /*17f0*/  BSSY.RECONVERGENT B2, `(.L_x_229) ;  /* 0x0000021000027945 */ /* 0x000fe20003800200 */
[----:B------:R-:W-:-:S04]  /*1800*/  LOP3.LUT R22, R3, 0x7, RZ, 0xc0, !PT ;  /* 0x0000000703167812 */ /* 0x000fc800078ec0ff */
[----:B------:R-:W-:-:S07]  /*1810*/  ISETP.NE.AND P1, PT, R22, RZ, PT ;  /* 0x000000ff1600720c */ /* 0x000fce0003f25270 */
[----:B------:R-:W-:Y:S06]  /*1820*/  @!P0 BRA `(.L_x_230) ;  /* 0x0000000000748947 */ /* 0x000fec0003800000 */
[----:B------:R-:W-:-:S04]  /*1830*/  VIADD R5, R6, UR4 ;  /* 0x0000000406057c36 */ /* 0x000fc80008000000 */
[C---:B------:R-:W-:Y:S02]  /*1840*/  VIADD R21, R5.reuse, 0x100 ;  /* 0x0000010005157836 */ /* 0x040fe40000000000 */
[C---:B------:R-:W-:Y:S02]  /*1850*/  VIADD R19, R5.reuse, 0x200 ;  /* 0x0000020005137836 */ /* 0x040fe40000000000 */
[C---:B------:R-:W-:Y:S02]  /*1860*/  VIADD R9, R5.reuse, 0x300 ;  /* 0x0000030005097836 */ /* 0x040fe40000000000 */
[----:B------:R-:W-:-:S04]  /*1870*/  IMAD.WIDE.U32 R14, R5, 0x4, R12 ;  /* 0x00000004050e7825 */ /* 0x000fc800078e000c */
[--C-:B------:R-:W-:Y:S01]  /*1880*/  IMAD.WIDE.U32 R20, R21, 0x4, R12.reuse ;  /* 0x0000000415147825 */ /* 0x100fe200078e000c */
[----:B------:R0:W2:Y:S03]  /*1890*/  LDG.E R2, desc[UR6][R14.64] ;  /* 0x000000060e027981 */ /* 0x0000a6000c1e1900 */
[--C-:B------:R-:W-:Y:S01]  /*18a0*/  IMAD.WIDE.U32 R18, R19, 0x4, R12.reuse ;  /* 0x0000000413127825 */ /* 0x100fe200078e000c */
[----:B------:R-:W2:Y:S03]  /*18b0*/  LDG.E R7, desc[UR6][R20.64] ;  /* 0x0000000614077981 */ /* 0x000ea6000c1e1900 */
        /* <DEDUP_REMOVED lines=10> */
[--C-:B------:R-:W-:Y:S02]  /*1960*/  IMAD.WIDE.U32 R16, R23, 0x4, R12.reuse ;  /* 0x0000000417107825 */ /* 0x100fe400078e000c */
[----:B------:R-:W4:Y:S02]  /*1970*/  LDG.E R4, desc[UR6][R4.64] ;  /* 0x0000000604047981 */ /* 0x000f24000c1e1900 */
[----:B0-----:R-:W-:Y:S02]  /*1980*/  IMAD.WIDE.U32 R14, R27, 0x4, R12 ;  /* 0x000000041b0e7825 */ /* 0x001fe400078e000c */
[----:B------:R-:W5:Y:S04]  /*1990*/  LDG.E R16, desc[UR6][R16.64] ;  /* 0x0000000610107981 */ /* 0x000f68000c1e1900 */
[----:B------:R-:W5:Y:S01]  /*19a0*/  LDG.E R14, desc[UR6][R14.64] ;  /* 0x000000060e0e7981 */ /* 0x000f62000c1e1900 */
[----:B------:R-:W-:Y:S01]  /*19b0*/  VIADD R6, R6, 0x800 ;  /* 0x0000080006067836 */ /* 0x000fe20000000000 */
[----:B--2---:R-:W-:-:S04]  /*19c0*/  VIMNMX3.U32 R7, R25, R2, R7, PT ;  /* 0x000000021907720f */ /* 0x004fc80003800007 */
[----:B---3--:R-:W-:-:S04]  /*19d0*/  VIMNMX3.U32 R7, R7, R18, R8, PT ;  /* 0x000000120707720f */ /* 0x008fc80003800008 */
[----:B----4-:R-:W-:-:S04]  /*19e0*/  VIMNMX3.U32 R7, R7, R10, R4, PT ;  /* 0x0000000a0707720f */ /* 0x010fc80003800004 */
[----:B-----5:R-:W-:-:S07]  /*19f0*/  VIMNMX3.U32 R25, R7, R16, R14, PT ;  /* 0x000000100719720f */ /* 0x020fce000380000e */
.L_x_230:
[----:B------:R-:W-:Y:S05]  /*1a00*/  BSYNC.RECONVERGENT B2 ;  /* 0x0000000000027941 */ /* 0x000fea0003800200 */
.L_x_229:
        /* <DEDUP_REMOVED lines=21> */
.L_x_232:
[----:B------:R-:W-:Y:S05]  /*1b60*/  BSYNC.RECONVERGENT B2 ;  /* 0x0000000000027941 */ /* 0x000fea0003800200 */
.L_x_231:
[----:B------:R-:W-:Y:S05]  /*1b70*/  @!P1 BRA `(.L_x_224) ;  /* 0x0000000000249947 */ /* 0x000fea0003800000 */
[----:B------:R-:W-:Y:S02]  /*1b80*/  VIADD R5, R6, UR4 ;  /* 0x0000000406057c36 */ /* 0x000fe40008000000 */
[----:B------:R-:W-:-:S07]  /*1b90*/  IMAD.MOV R4, RZ, RZ, -R7 ;  /* 0x000000ffff047224 */ /* 0x000fce00078e0a07 */
.L_x_233:
[----:B------:R-:W-:-:S06]  /*1ba0*/  IMAD.WIDE.U32 R2, R5, 0x4, R12 ;  /* 0x0000000405027825 */ /* 0x000fcc00078e000c */
[----:B------:R-:W2:Y:S01]  /*1bb0*/  LDG.E R2, desc[UR6][R2.64] ;  /* 0x0000000602027981 */ /* 0x000ea2000c1e1900 */
[----:B------:R-:W-:Y:S02]  /*1bc0*/  VIADD R4, R4, 0x1 ;  /* 0x0000000104047836 */ /* 0x000fe40000000000 */
[----:B------:R-:W-:-:S03]  /*1bd0*/  VIADD R5, R5, 0x100 ;  /* 0x0000010005057836 */ /* 0x000fc60000000000 */
[----:B------:R-:W-:Y:S02]  /*1be0*/  ISETP.NE.AND P0, PT, R4, RZ, PT ;  /* 0x000000ff0400720c */ /* 0x000fe40003f05270 */
[----:B--2---:R-:W-:-:S11]  /*1bf0*/  VIMNMX.U32 R25, PT, PT, R2, R25, PT ;  /* 0x0000001902197248 */ /* 0x004fd60003fe0000 */
[----:B------:R-:W-:Y:S05]  /*1c00*/  @P0 BRA `(.L_x_233) ;  /* 0xfffffffc00e40947 */ /* 0x000fea000383ffff */
.L_x_224:
[----:B------:R-:W-:Y:S05]  /*1c10*/  BSYNC.RECONVERGENT B1 ;  /* 0x0000000000017941 */ /* 0x000fea0003800200 */
.L_x_222:
        /* <DEDUP_REMOVED lines=38> */
.L_x_220:
[----:B------:R-:W-:Y:S05]  /*1e80*/  BSYNC.RECONVERGENT B0 ;  /* 0x0000000000007941 */ /* 0x000fea0003800200 */
.L_x_205:
[----:B------:R-:W-:Y:S05]  /*1e90*/  @P0 EXIT ;  /* 0x000000000000094d */ /* 0x000fea0003800000 */
[----:B-12---:R-:W1:Y:S01]  /*1ea0*/  LDC.64 R2, c[0x0][0x388] ;  /* 0x0000e200ff027b82 */ /* 0x006e620000000a00 */
[----:B------:R-:W0:Y:S02]  /*1eb0*/  LDCU UR4, c[0x0][0x398] ;  /* 0x00007300ff0477ac */ /* 0x000e240008000800 */
[----:B0-----:R-:W-:-:S05]  /*1ec0*/  VIMNMX.U32 R5, PT, PT, R5, UR4, PT ;  /* 0x0000000405057c48 */ /* 0x001fca000bfe0000 */
[----:B-1----:R-:W-:Y:S01]  /*1ed0*/  STG.E desc[UR6][R2.64], R5 ;  /* 0x0000000502007986 */ /* 0x002fe2000c101906 */
[----:B------:R-:W-:Y:S05]  /*1ee0*/  EXIT ;  /* 0x000000000000794d */ /* 0x000fea0003800000 */
.L_x_234:
        /* <DEDUP_REMOVED lines=9> */
.L_x_526:


//--------------------- .text._ZN3cub18CUB_300001_SM_10006detail6select23DeviceSelectSweepKernelINS2_10policy_hubIjjiLb0ELNS0_10SelectImplE0EE10Policy1000EN6thrust24THRUST_300001_SM_1000_NS6detail15normal_iteratorINS9_10device_ptrIjEEEESE_SE_PlNS0_13ScanTileStateIiLb1EEE6is_oneNS0_8NullTypeEiNS2_19streaming_context_tIlLb1EEELS5_0EEEvT0_T1_T2_T3_T4_T5_T6_T7_iT8_NS1_7vsmem_tE --------------------------
	.section	.text._ZN3cub18CUB_300001_SM_10006detail6select23DeviceSelectSweepKernelINS2_10policy_hubIjjiLb0ELNS0_10SelectImplE0EE10Policy1000EN6thrust24THRUST_300001_SM_1000_NS6detail15normal_iteratorINS9_10device_ptrIjEEEESE_SE_PlNS0_13ScanTileStateIiLb1EEE6is_oneNS0_8NullTypeEiNS2_19streaming_context_tIlLb1EEELS5_0EEEvT0_T1_T2_T3_T4_T5_T6_T7_iT8_NS1_7vsmem_tE,"ax",@progbits
	.align	128
        .global         _ZN3cub18CUB_300001_SM_10006detail6select23DeviceSelectSweepKernelINS2_10policy_hubIjjiLb0ELNS0_10SelectImplE0EE10Policy1000EN6thrust24THRUST_300001_SM_1000_NS6detail15normal_iteratorINS9_10device_ptrIjEEEESE_SE_PlNS0_13ScanTileStateIiLb1EEE6is_oneNS0_8NullTypeEiNS2_19streaming_context_tIlLb1EEELS5_0EEEvT0_T1_T2_T3_T4_T5_T6_T7_iT8_NS1_7vsmem_tE
        .type           _ZN3cub18CUB_300001_SM_10006detail6select23DeviceSelectSweepKernelINS2_10policy_hubIjjiLb0ELNS0_10SelectImplE0EE10Policy1000EN6thrust24THRUST_300001_SM_1000_NS6detail15normal_iteratorINS9_10device_ptrIjEEEESE_SE_PlNS0_13ScanTileStateIiLb1EEE6is_oneNS0_8NullTypeEiNS2_19streaming_context_tIlLb1EEELS5_0EEEvT0_T1_T2_T3_T4_T5_T6_T7_iT8_NS1_7vsmem_tE,@function
        .size           _ZN3cub18CUB_300001_SM_10006detail6select23DeviceSelectSweepKernelINS2_10policy_hubIjjiLb0ELNS0_10SelectImplE0EE10Policy1000EN6thrust24THRUST_300001_SM_1000_NS6detail15normal_iteratorINS9_10device_ptrIjEEEESE_SE_PlNS0_13ScanTileStateIiLb1EEE6is_oneNS0_8NullTypeEiNS2_19streaming_context_tIlLb1EEELS5_0EEEvT0_T1_T2_T3_T4_T5_T6_T7_iT8_NS1_7vsmem_tE,(.L_x_527 - _ZN3cub18CUB_300001_SM_10006detail6select23DeviceSelectSweepKernelINS2_10policy_hubIjjiLb0ELNS0_10SelectImplE0EE10Policy1000EN6thrust24THRUST_300001_SM_1000_NS6detail15normal_iteratorINS9_10device_ptrIjEEEESE_SE_PlNS0_13ScanTileStateIiLb1EEE6is_oneNS0_8NullTypeEiNS2_19streaming_context_tIlLb1EEELS5_0EEEvT0_T1_T2_T3_T4_T5_T6_T7_iT8_NS1_7vsmem_tE)
        .other          _ZN3cub18CUB_300001_SM_10006detail6select23DeviceSelectSweepKernelINS2_10policy_hubIjjiLb0ELNS0_10SelectImplE0EE10Policy1000EN6thrust24THRUST_300001_SM_1000_NS6detail15normal_iteratorINS9_10device_ptrIjEEEESE_SE_PlNS0_13ScanTileStateIiLb1EEE6is_oneNS0_8NullTypeEiNS2_19streaming_context_tIlLb1EEELS5_0EEEvT0_T1_T2_T3_T4_T5_T6_T7_iT8_NS1_7vsmem_tE,@"STO_CUDA_ENTRY STV_DEFAULT"
_ZN3cub18CUB_300001_SM_10006detail6select23DeviceSelectSweepKernelINS2_10policy_hubIjjiLb0ELNS0_10SelectImplE0EE10Policy1000EN6thrust24THRUST_300001_SM_1000_NS6detail15normal_iteratorINS9_10device_ptrIjEEEESE_SE_PlNS0_13ScanTileStateIiLb1EEE6is_oneNS0_8NullTypeEiNS2_19streaming_context_tIlLb1EEELS5_0EEEvT0_T1_T2_T3_T4_T5_T6_T7_iT8_NS1_7vsmem_tE:
.text._ZN3cub18CUB_300001_SM_10006detail6select23DeviceSelectSweepKernelINS2_10policy_hubIjjiLb0ELNS0_10SelectImplE0EE10Policy1000EN6thrust24THRUST_300001_SM_1000_NS6detail15normal_iteratorINS9_10device_ptrIjEEEESE_SE_PlNS0_13ScanTileStateIiLb1EEE6is_oneNS0_8NullTypeEiNS2_19streaming_context_tIlLb1EEELS5_0EEEvT0_T1_T2_T3_T4_T5_T6_T7_iT8_NS1_7vsmem_tE:
[----:B------:R-:W0:Y:S08]  /*0000*/  LDC R1, c[0x0][0x37c] ;  /* 0x0000df00ff017b82 */ /* 0x000e300000000800 */
[----:B------:R-:W-:Y:S01]  /*0010*/  S2UR UR4, SR_CTAID.X ;  /* 0x00000000000479c3 */ /* 0x000fe20000002500 */
[----:B------:R-:W1:Y:S01]  /*0020*/  LDCU UR5, c[0x0][0x374] ;  /* 0x00006e80ff0577ac */ /* 0x000e620008000800 */
[----:B0-----:R-:W-:Y:S01]  /*0030*/  VIADD R1, R1, 0xfffffff8 ;  /* 0xfffffff801017836 */ /* 0x001fe20000000000 */
[----:B------:R-:W0:Y:S05]  /*0040*/  LDCU UR7, c[0x0][0x3b0] ;  /* 0x00007600ff0777ac */ /* 0x000e2a0008000800 */
[----:B------:R-:W1:Y:S01]  /*0050*/  S2UR UR6, SR_CTAID.Y ;  /* 0x00000000000679c3 */ /* 0x000e620000002600 */
[----:B------:R-:W2:Y:S01]  /*0060*/  LDCU.64 UR8, c[0x0][0x358] ;  /* 0x00006b00ff0877ac */ /* 0x000ea20008000a00 */
[----:B-1----:R-:W-:-:S02]  /*0070*/  UIMAD UR4, UR4, UR5, UR6 ;  /* 0x00000005040472a4 */ /* 0x002fc4000f8e0206 */
[----:B0-----:R-:W-:Y:S02]  /*0080*/  UIADD3 UR5, UPT, UPT, UR7, -0x1, URZ ;  /* 0xffffffff07057890 */ /* 0x001fe4000fffe0ff */
[----:B------:R-:W-:Y:S02]  /*0090*/  UIMAD UR7, UR4, 0x1c00, URZ ;  /* 0x00001c00040778a4 */ /* 0x000fe4000f8e02ff */
[----:B------:R-:W-:Y:S02]  /*00a0*/  UISETP.GE.AND UP0, UPT, UR4, UR5, UPT ;  /* 0x000000050400728c */ /* 0x000fe4000bf06270 */
[----:B------:R-:W-:-:S07]  /*00b0*/  IMAD.U32 R38, RZ, RZ, UR4 ;  /* 0x00000004ff267e24 */ /* 0x000fce000f8e00ff */
[----:B--2---:R-:W-:Y:S05]  /*00c0*/  BRA.U UP0, `(.L_x_235) ;  /* 0x0000005100747547 */ /* 0x004fea000b800000 */
[----:B------:R-:W-:-:S13]  /*00d0*/  ISETP.NE.AND P0, PT, R38, RZ, PT ;  /* 0x000000ff2600720c */ /* 0x000fda0003f05270 */
[----:B------:R-:W-:Y:S05]  /*00e0*/  @P0 BRA `(.L_x_236) ;  /* 0x0000002000fc0947 */ /* 0x000fea0003800000 */
[----:B------:R-:W0:Y:S01]  /*00f0*/  S2R R60, SR_TID.X ;  /* 0x00000000003c7919 */ /* 0x000e220000002100 */
[----:B------:R-:W1:Y:S01]  /*0100*/  LDC.64 R4, c[0x0][0x3c8] ;  /* 0x0000f200ff047b82 */ /* 0x000e620000000a00 */
[----:B------:R-:W2:Y:S01]  /*0110*/  LDCU.U8 UR6, c[0x0][0x3b8] ;  /* 0x00007700ff0677ac */ /* 0x000ea20008000000 */
[----:B------:R-:W3:Y:S01]  /*0120*/  LDCU.64 UR4, c[0x0][0x380] ;  /* 0x00007000ff0477ac */ /* 0x000ee20008000a00 */
[----:B------:R-:W4:Y:S01]  /*0130*/  LDCU.64 UR10, c[0x0][0x388] ;  /* 0x00007100ff0a77ac */ /* 0x000f220008000a00 */
[----:B--2---:R-:W-:-:S04]  /*0140*/  ISETP.NE.AND P0, PT, RZ, UR6, PT ;  /* 0x00000006ff007c0c */ /* 0x004fc8000bf05270 */
[----:B-1----:R-:W-:Y:S01]  /*0150*/  SEL R3, R4, RZ, !P0 ;  /* 0x000000ff04037207 */ /* 0x002fe20004000000 */
[----:B0-----:R-:W-:-:S05]  /*0160*/  IMAD R0, R60, 0xe, RZ ;  /* 0x0000000e3c007824 */ /* 0x001fca00078e02ff */
[----:B------:R-:W-:Y:S02]  /*0170*/  IADD3 R0, P1, P2, R0, UR7, R3 ;  /* 0x0000000700007c10 */ /* 0x000fe4000fa3e003 */
[----:B------:R-:W-:-:S03]  /*0180*/  SEL R3, R5, RZ, !P0 ;  /* 0x000000ff05037207 */ /* 0x000fc60004000000 */
[----:B------:R-:W-:Y:S01]  /*0190*/  IMAD.SHL.U32 R12, R0, 0x4, RZ ;  /* 0x00000004000c7824 */ /* 0x000fe200078e00ff */
[----:B------:R-:W-:-:S04]  /*01a0*/  IADD3.X R3, PT, PT, RZ, R3, RZ, P1, P2 ;  /* 0x00000003ff037210 */ /* 0x000fc80000fe44ff */
[----:B------:R-:W-:Y:S02]  /*01b0*/  SHF.L.U64.HI R0, R0, 0x2, R3 ;  /* 0x0000000200007819 */ /* 0x000fe40000010203 */
[C---:B---3--:R-:W-:Y:S02]  /*01c0*/  IADD3 R14, P0, PT, R12.reuse, UR4, RZ ;  /* 0x000000040c0e7c10 */ /* 0x048fe4000ff1e0ff */
[----:B----4-:R-:W-:Y:S02]  /*01d0*/  IADD3 R12, P1, PT, R12, UR10, RZ ;  /* 0x0000000a0c0c7c10 */ /* 0x010fe4000ff3e0ff */
[C---:B------:R-:W-:Y:S02]  /*01e0*/  IADD3.X R15, PT, PT, R0.reuse, UR5, RZ, P0, !PT ;  /* 0x00000005000f7c10 */ /* 0x040fe400087fe4ff */
[----:B------:R-:W-:-:S03]  /*01f0*/  IADD3.X R13, PT, PT, R0, UR11, RZ, P1, !PT ;  /* 0x0000000b000d7c10 */ /* 0x000fc60008ffe4ff */
        /* <DEDUP_REMOVED lines=14> */
[----:B------:R-:W-:Y:S06]  /*02e0*/  BAR.SYNC.DEFER_BLOCKING 0x0 ;  /* 0x0000000000007b1d */ /* 0x000fec0000010000 */
[----:B------:R-:W2:Y:S04]  /*02f0*/  LDG.E R58, desc[UR8][R12.64] ;  /* 0x000000080c3a7981 */ /* 0x000ea8000c1e1900 */
        /* <DEDUP_REMOVED lines=10> */
[----:B------:R-:W4:Y:S01]  /*03a0*/  LDG.E R33, desc[UR8][R12.64+0x2c] ;  /* 0x00002c080c217981 */ /* 0x000f22000c1e1900 */
[----:B0-----:R-:W-:Y:S01]  /*03b0*/  IMAD.MOV.U32 R14, RZ, RZ, 0x2 ;  /* 0x00000002ff0e7424 */ /* 0x001fe200078e00ff */
[----:B------:R-:W-:-:S02]  /*03c0*/  LOP3.LUT R16, R16, 0xffffffef, RZ, 0xc0, !PT ;  /* 0xffffffef10107812 */ /* 0x000fc400078ec0ff */
[----:B------:R-:W4:Y:S04]  /*03d0*/  LDG.E R34, desc[UR8][R12.64+0x30] ;  /* 0x000030080c227981 */ /* 0x000f28000c1e1900 */
[----:B------:R0:W4:Y:S02]  /*03e0*/  LDG.E R35, desc[UR8][R12.64+0x34] ;  /* 0x000034080c237981 */ /* 0x000124000c1e1900 */
[----:B0-----:R-:W0:Y:S01]  /*03f0*/  S2R R13, SR_LANEID ;  /* 0x00000000000d7919 */ /* 0x001e220000000000 */
[----:B------:R-:W1:Y:S01]  /*0400*/  S2UR UR5, SR_CgaCtaId ;  /* 0x00000000000579c3 */ /* 0x000e620000008800 */
[----:B------:R-:W-:Y:S01]  /*0410*/  UMOV UR4, 0x400 ;  /* 0x0000040000047882 */ /* 0x000fe20000000000 */
[----:B--2---:R-:W-:Y:S02]  /*0420*/  ISETP.NE.AND P0, PT, R58, 0x1, PT ;  /* 0x000000013a00780c */ /* 0x004fe40003f05270 */
[----:B---3--:R-:W-:-:S02]  /*0430*/  ISETP.NE.AND P4, PT, R56, 0x1, PT ;  /* 0x000000013800780c */ /* 0x008fc40003f85270 */
[----:B------:R-:W-:Y:S02]  /*0440*/  SEL R54, RZ, 0x1, P0 ;  /* 0x00000001ff367807 */ /* 0x000fe40000000000 */
[----:B----4-:R-:W-:Y:S02]  /*0450*/  ISETP.NE.AND P5, PT, R52, 0x1, PT ;  /* 0x000000013400780c */ /* 0x010fe40003fa5270 */
[----:B------:R-:W-:Y:S02]  /*0460*/  P2R R19, PR, RZ, 0x1 ;  /* 0x00000001ff137803 */ /* 0x000fe40000000000 */
[----:B------:R-:W-:-:S03]  /*0470*/  ISETP.NE.AND P3, PT, R49, 0x1, PT ;  /* 0x000000013100780c */ /* 0x000fc60003f65270 */
[----:B------:R-:W-:Y:S01]  /*0480*/  @P0 IMAD.MOV R14, RZ, RZ, 0x1 ;  /* 0x00000001ff0e0424 */ /* 0x000fe200078e02ff */
[----:B------:R-:W-:Y:S01]  /*0490*/  ISETP.NE.AND P1, PT, R10, 0x1, PT ;  /* 0x000000010a00780c */ /* 0x000fe20003f25270 */
[----:B------:R-:W-:-:S04]  /*04a0*/  @P4 IMAD.MOV R14, RZ, RZ, R54 ;  /* 0x000000ffff0e4224 */ /* 0x000fc800078e0236 */
[----:B------:R-:W-:Y:S01]  /*04b0*/  @P5 LOP3.LUT R16, R16, 0x10, RZ, 0xfc, !PT ;  /* 0x0000001010105812 */ /* 0x000fe200078efcff */
[----:B------:R-:W-:Y:S02]  /*04c0*/  VIADD R15, R14, 0x1 ;  /* 0x000000010e0f7836 */ /* 0x000fe40000000000 */
[----:B------:R-:W-:Y:S01]  /*04d0*/  @P5 IMAD.MOV R15, RZ, RZ, R14 ;  /* 0x000000ffff0f5224 */ /* 0x000fe200078e020e */
[----:B------:R-:W-:Y:S02]  /*04e0*/  LOP3.LUT R16, R16, 0xfffffff7, RZ, 0xc0, !PT ;  /* 0xfffffff710107812 */ /* 0x000fe400078ec0ff */
[----:B------:R-:W-:Y:S01]  /*04f0*/  ISETP.NE.AND P5, PT, R11, 0x1, PT ;  /* 0x000000010b00780c */ /* 0x000fe20003fa5270 */
[----:B------:R-:W-:Y:S01]  /*0500*/  VIADD R14, R15, 0x1 ;  /* 0x000000010f0e7836 */ /* 0x000fe20000000000 */
[----:B------:R-:W-:Y:S01]  /*0510*/  @P3 LOP3.LUT R16, R16, 0x8, RZ, 0xfc, !PT ;  /* 0x0000000810103812 */ /* 0x000fe200078efcff */
[----:B------:R-:W-:Y:S01]  /*0520*/  @P3 IMAD.MOV R14, RZ, RZ, R15 ;  /* 0x000000ffff0e3224 */ /* 0x000fe200078e020f */
[----:B------:R-:W-:-:S02]  /*0530*/  ISETP.NE.AND P3, PT, R28, 0x1, PT ;  /* 0x000000011c00780c */ /* 0x000fc40003f65270 */
[----:B------:R-:W-:Y:S01]  /*0540*/  ISETP.NE.AND P2, PT, R29, 0x1, PT ;  /* 0x000000011d00780c */ /* 0x000fe20003f45270 */
[----:B------:R-:W-:Y:S01]  /*0550*/  VIADD R36, R14, 0x1 ;  /* 0x000000010e247836 */ /* 0x000fe20000000000 */
[----:B------:R-:W-:Y:S01]  /*0560*/  LOP3.LUT R16, R16, 0xfffffffb, RZ, 0xc0, !PT ;  /* 0xfffffffb10107812 */ /* 0x000fe200078ec0ff */
[----:B------:R-:W-:Y:S01]  /*0570*/  @P1 IMAD.MOV R36, RZ, RZ, R14 ;  /* 0x000000ffff241224 */ /* 0x000fe200078e020e */
[----:B------:R-:W-:Y:S01]  /*0580*/  ISETP.NE.AND P1, PT, R30, 0x1, PT ;  /* 0x000000011e00780c */ /* 0x000fe20003f25270 */
[----:B------:R-:W-:Y:S01]  /*0590*/  BAR.SYNC.DEFER_BLOCKING 0x0 ;  /* 0x0000000000007b1d */ /* 0x000fe20000010000 */
[----:B------:R-:W-:Y:S01]  /*05a0*/  ISETP.NE.AND P0, PT, R31, 0x1, PT ;  /* 0x000000011f00780c */ /* 0x000fe20003f05270 */
[----:B------:R-:W-:Y:S02]  /*05b0*/  VIADD R14, R36, 0x1 ;  /* 0x00000001240e7836 */ /* 0x000fe40000000000 */
[----:B------:R-:W-:Y:S01]  /*05c0*/  @P5 IMAD.MOV R14, RZ, RZ, R36 ;  /* 0x000000ffff0e5224 */ /* 0x000fe200078e0224 */
[----:B------:R-:W-:-:S03]  /*05d0*/  ISETP.NE.AND P6, PT, R33, 0x1, PT ;  /* 0x000000012100780c */ /* 0x000fc60003fc5270 */
[----:B------:R-:W-:Y:S02]  /*05e0*/  VIADD R15, R14, 0x1 ;  /* 0x000000010e0f7836 */ /* 0x000fe40000000000 */
[----:B------:R-:W-:-:S04]  /*05f0*/  @P3 IMAD.MOV R15, RZ, RZ, R14 ;  /* 0x000000ffff0f3224 */ /* 0x000fc800078e020e */
[----:B------:R-:W-:Y:S01]  /*0600*/  VIADD R14, R15, 0x1 ;  /* 0x000000010f0e7836 */ /* 0x000fe20000000000 */
[----:B------:R-:W-:Y:S01]  /*0610*/  @P0 LOP3.LUT R16, R16, 0x4, RZ, 0xfc, !PT ;  /* 0x0000000410100812 */ /* 0x000fe200078efcff */
[----:B------:R-:W-:-:S03]  /*0620*/  @P2 IMAD.MOV R14, RZ, RZ, R15 ;  /* 0x000000ffff0e2224 */ /* 0x000fc600078e020f */
[----:B------:R-:W-:Y:S01]  /*0630*/  LOP3.LUT R16, R16, 0xfffffffd, RZ, 0xc0, !PT ;  /* 0xfffffffd10107812 */ /* 0x000fe200078ec0ff */
[----:B------:R-:W-:Y:S02]  /*0640*/  VIADD R15, R14, 0x1 ;  /* 0x000000010e0f7836 */ /* 0x000fe40000000000 */
[----:B------:R-:W-:-:S04]  /*0650*/  @P1 IMAD.MOV R15, RZ, RZ, R14 ;  /* 0x000000ffff0f1224 */ /* 0x000fc800078e020e */
[----:B------:R-:W-:Y:S02]  /*0660*/  VIADD R14, R15, 0x1 ;  /* 0x000000010f0e7836 */ /* 0x000fe40000000000 */
[----:B------:R-:W-:Y:S01]  /*0670*/  @P0 IMAD.MOV R14, RZ, RZ, R15 ;  /* 0x000000ffff0e0224 */ /* 0x000fe200078e020f */
[----:B------:R-:W-:-:S03]  /*0680*/  ISETP.NE.AND P0, PT, R32, 0x1, PT ;  /* 0x000000012000780c */ /* 0x000fc60003f05270 */
[----:B------:R-:W-:-:S10]  /*0690*/  VIADD R15, R14, 0x1 ;  /* 0x000000010e0f7836 */ /* 0x000fd40000000000 */
[----:B------:R-:W-:Y:S01]  /*06a0*/  @P0 IMAD.MOV R15, RZ, RZ, R14 ;  /* 0x000000ffff0f0224 */ /* 0x000fe200078e020e */
[----:B------:R-:W-:-:S03]  /*06b0*/  @P0 LOP3.LUT R16, R16, 0x2, RZ, 0xfc, !PT ;  /* 0x0000000210100812 */ /* 0x000fc600078efcff */
[----:B------:R-:W-:Y:S02]  /*06c0*/  VIADD R44, R15, 0x1 ;  /* 0x000000010f2c7836 */ /* 0x000fe40000000000 */
[----:B------:R-:W-:Y:S01]  /*06d0*/  @P6 IMAD.MOV R44, RZ, RZ, R15 ;  /* 0x000000ffff2c6224 */ /* 0x000fe200078e020f */
[----:B------:R-:W-:-:S03]  /*06e0*/  ISETP.NE.AND P6, PT, R34, 0x1, PT ;  /* 0x000000012200780c */ /* 0x000fc60003fc5270 */
[----:B------:R-:W-:-:S10]  /*06f0*/  VIADD R45, R44, 0x1 ;  /* 0x000000012c2d7836 */ /* 0x000fd40000000000 */
[----:B------:R-:W-:Y:S01]  /*0700*/  @P6 IMAD.MOV R45, RZ, RZ, R44 ;  /* 0x000000ffff2d6224 */ /* 0x000fe200078e022c */
[----:B------:R-:W-:-:S03]  /*0710*/  ISETP.NE.AND P6, PT, R35, 0x1, PT ;  /* 0x000000012300780c */ /* 0x000fc60003fc5270 */
[----:B------:R-:W-:-:S10]  /*0720*/  VIADD R14, R45, 0x1 ;  /* 0x000000012d0e7836 */ /* 0x000fd40000000000 */
[----:B------:R-:W-:-:S05]  /*0730*/  @P6 IMAD.MOV R14, RZ, RZ, R45 ;  /* 0x000000ffff0e6224 */ /* 0x000fca00078e022d */
[----:B------:R-:W2:Y:S02]  /*0740*/  SHFL.UP P0, R15, R14, 0x1, RZ ;  /* 0x042000000e0f7989 */ /* 0x000ea400000000ff */
[----:B--2---:R-:W-:-:S05]  /*0750*/  @P0 IMAD.IADD R15, R15, 0x1, R14 ;  /* 0x000000010f0f0824 */ /* 0x004fca00078e020e */
[----:B------:R-:W2:Y:S02]  /*0760*/  SHFL.UP P0, R16, R15, 0x2, RZ ;  /* 0x044000000f107989 */ /* 0x000ea400000000ff */
[----:B--2---:R-:W-:-:S05]  /*0770*/  @P0 IMAD.IADD R16, R15, 0x1, R16 ;  /* 0x000000010f100824 */ /* 0x004fca00078e0210 */
[----:B------:R-:W2:Y:S02]  /*0780*/  SHFL.UP P0, R17, R16, 0x4, RZ ;  /* 0x0480000010117989 */ /* 0x000ea400000000ff */
[----:B--2---:R-:W-:-:S05]  /*0790*/  @P0 IMAD.IADD R17, R16, 0x1, R17 ;  /* 0x0000000110110824 */ /* 0x004fca00078e0211 */
[----:B------:R-:W2:Y:S01]  /*07a0*/  SHFL.UP P0, R18, R17, 0x8, RZ ;  /* 0x0500000011127989 */ /* 0x000ea200000000ff */
[----:B------:R-:W-:Y:S02]  /*07b0*/  VIADD R12, R45, 0x1 ;  /* 0x000000012d0c7836 */ /* 0x000fe40000000000 */
[----:B------:R-:W-:Y:S02]  /*07c0*/  @P6 IMAD.MOV R12, RZ, RZ, R45 ;  /* 0x000000ffff0c6224 */ /* 0x000fe400078e022d */
[----:B--2---:R-:W-:Y:S01]  /*07d0*/  @P0 IMAD.IADD R18, R17, 0x1, R18 ;  /* 0x0000000111120824 */ /* 0x004fe200078e0212 */
[----:B------:R-:W-:-:S04]  /*07e0*/  ISETP.NE.AND P0, PT, R19, RZ, PT ;  /* 0x000000ff1300720c */ /* 0x000fc80003f05270 */
[----:B------:R-:W2:Y:S01]  /*07f0*/  SHFL.UP P6, R19, R18, 0x10, RZ ;  /* 0x0600000012137989 */ /* 0x000ea200000c00ff */
[----:B-1----:R-:W-:Y:S01]  /*0800*/  ULEA UR4, UR5, UR4, 0x18 ;  /* 0x0000000405047291 */ /* 0x002fe2000f8ec0ff */
[----:B------:R-:W-:Y:S01]  /*0810*/  SHF.R.U32.HI R37, RZ, 0x5, R60 ;  /* 0x00000005ff257819 */ /* 0x000fe2000001163c */
[----:B--2---:R-:W-:Y:S01]  /*0820*/  @P6 IMAD.IADD R19, R18, 0x1, R19 ;  /* 0x0000000112136824 */ /* 0x004fe200078e0213 */
[----:B0-----:R-:W-:-:S13]  /*0830*/  ISETP.NE.AND P6, PT, R13, 0x1f, PT ;  /* 0x0000001f0d00780c */ /* 0x001fda0003fc5270 */
[----:B------:R-:W-:-:S05]  /*0840*/  @!P6 LEA R16, R37, UR4, 0x2 ;  /* 0x000000042510ec11 */ /* 0x000fca000f8e10ff */
[----:B------:R-:W-:Y:S01]  /*0850*/  @!P6 STS [R16], R19 ;  /* 0x000000131000e388 */ /* 0x000fe20000000800 */
[----:B------:R-:W-:Y:S01]  /*0860*/  IMAD.IADD R12, R19, 0x1, -R12 ;  /* 0x00000001130c7824 */ /* 0x000fe200078e0a0c */
[----:B------:R-:W-:Y:S01]  /*0870*/  BAR.SYNC.DEFER_BLOCKING 0x0 ;  /* 0x0000000000007b1d */ /* 0x000fe20000010000 */
[----:B------:R-:W-:-:S04]  /*0880*/  ISETP.NE.AND P6, PT, R13, RZ, PT ;  /* 0x000000ff0d00720c */ /* 0x000fc80003fc5270 */
[----:B------:R-:W-:Y:S02]  /*0890*/  SEL R57, R12, RZ, P6 ;  /* 0x000000ff0c397207 */ /* 0x000fe40003000000 */
[----:B------:R-:W0:Y:S01]  /*08a0*/  LDS.128 R12, [UR4] ;  /* 0x00000004ff0c7984 */ /* 0x000e220008000c00 */
[----:B------:R-:W-:Y:S01]  /*08b0*/  ISETP.NE.AND P6, PT, R37, 0x2, PT ;  /* 0x000000022500780c */ /* 0x000fe20003fc5270 */
[----:B0-----:R-:W-:-:S05]  /*08c0*/  IMAD.IADD R17, R12, 0x1, R13 ;  /* 0x000000010c117824 */ /* 0x001fca00078e020d */
[----:B------:R-:W-:Y:S01]  /*08d0*/  SEL R18, R17, R12, !P6 ;  /* 0x0000000c11127207 */ /* 0x000fe20007000000 */
[----:B------:R-:W-:Y:S01]  /*08e0*/  IMAD.IADD R17, R14, 0x1, R17 ;  /* 0x000000010e117824 */ /* 0x000fe200078e0211 */
[----:B------:R-:W-:-:S03]  /*08f0*/  ISETP.NE.AND P6, PT, R37, 0x3, PT ;  /* 0x000000032500780c */ /* 0x000fc60003fc5270 */
[----:B------:R-:W-:Y:S01]  /*0900*/  IMAD.IADD R21, R15, 0x1, R17 ;  /* 0x000000010f157824 */ /* 0x000fe200078e0211 */
[----:B------:R-:W-:Y:S02]  /*0910*/  SEL R18, R17, R18, !P6 ;  /* 0x0000001211127207 */ /* 0x000fe40007000000 */
[----:B------:R-:W-:-:S04]  /*0920*/  ISETP.NE.AND P6, PT, R37, 0x4, PT ;  /* 0x000000042500780c */ /* 0x000fc80003fc5270 */
[----:B------:R-:W-:Y:S02]  /*0930*/  SEL R20, R21, R18, !P6 ;  /* 0x0000001215147207 */ /* 0x000fe40007000000 */
[----:B------:R-:W0:Y:S01]  /*0940*/  LDS.128 R16, [UR4+0x10] ;  /* 0x00001004ff107984 */ /* 0x000e220008000c00 */
[----:B------:R-:W-:Y:S01]  /*0950*/  ISETP.NE.AND P6, PT, R37, 0x5, PT ;  /* 0x000000052500780c */ /* 0x000fe20003fc5270 */
[----:B0-----:R-:W-:-:S05]  /*0960*/  IMAD.IADD R21, R21, 0x1, R16 ;  /* 0x0000000115157824 */ /* 0x001fca00078e0210 */
[----:B------:R-:W-:Y:S01]  /*0970*/  SEL R20, R21, R20, !P6 ;  /* 0x0000001415147207 */ /* 0x000fe20007000000 */
[----:B------:R-:W-:Y:S01]  /*0980*/  IMAD.IADD R21, R17, 0x1, R21 ;  /* 0x0000000111157824 */ /* 0x000fe200078e0215 */
[----:B------:R-:W-:-:S04]  /*0990*/  ISETP.NE.AND P6, PT, R37, 0x6, PT ;  /* 0x000000062500780c */ /* 0x000fc80003fc5270 */
        /* <DEDUP_REMOVED lines=26> */
[----:B------:R-:W-:Y:S02]  /*0b40*/  SEL R38, R39, R38, !P6 ;  /* 0x0000002627267207 */ /* 0x000fe40007000000 */
[----:B------:R-:W-:-:S13]  /*0b50*/  ISETP.NE.AND P6, PT, R37, 0xf, PT ;  /* 0x0000000f2500780c */ /* 0x000fda0003fc5270 */
[----:B------:R-:W-:Y:S01]  /*0b60*/  @!P6 IMAD.IADD R38, R26, 0x1, R39 ;  /* 0x000000011a26e824 */ /* 0x000fe200078e0227 */
[----:B------:R-:W-:-:S04]  /*0b70*/  ISETP.GE.U32.AND P6, PT, R60, 0x20, PT ;  /* 0x000000203c00780c */ /* 0x000fc80003fc6070 */
[----:B------:R-:W-:-:S05]  /*0b80*/  SEL R38, R38, RZ, P6 ;  /* 0x000000ff26267207 */ /* 0x000fca0003000000 */
[----:B------:R-:W-:Y:S01]  /*0b90*/  IMAD.IADD R57, R38, 0x1, R57 ;  /* 0x0000000126397824 */ /* 0x000fe200078e0239 */
[----:B------:R-:W-:-:S03]  /*0ba0*/  IADD3 R39, PT, PT, R14, R13, R12 ;  /* 0x0000000d0e277210 */ /* 0x000fc60007ffe00c */
[----:B------:R-:W-:Y:S01]  /*0bb0*/  IMAD.IADD R36, R36, 0x1, R57 ;  /* 0x0000000124247824 */ /* 0x000fe200078e0239 */
[----:B------:R-:W-:-:S03]  /*0bc0*/  IADD3 R39, PT, PT, R16, R39, R15 ;  /* 0x0000002710277210 */ /* 0x000fc60007ffe00f */
[----:B------:R-:W-:Y:S02]  /*0bd0*/  VIADD R37, R36, 0x1 ;  /* 0x0000000124257836 */ /* 0x000fe40000000000 */
[----:B------:R-:W-:Y:S01]  /*0be0*/  @P5 IMAD.MOV R37, RZ, RZ, R36 ;  /* 0x000000ffff255224 */ /* 0x000fe200078e0224 */
[----:B------:R-:W-:-:S03]  /*0bf0*/  IADD3 R39, PT, PT, R18, R39, R17 ;  /* 0x0000002712277210 */ /* 0x000fc60007ffe011 */
[----:B------:R-:W-:Y:S02]  /*0c00*/  VIADD R38, R37, 0x1 ;  /* 0x0000000125267836 */ /* 0x000fe40000000000 */
[----:B------:R-:W-:Y:S01]  /*0c10*/  @P3 IMAD.MOV R38, RZ, RZ, R37 ;  /* 0x000000ffff263224 */ /* 0x000fe200078e0225 */
[----:B------:R-:W-:-:S03]  /*0c20*/  IADD3 R40, PT, PT, R20, R39, R19 ;  /* 0x0000002714287210 */ /* 0x000fc60007ffe013 */
[----:B------:R-:W-:Y:S02]  /*0c30*/  VIADD R39, R38, 0x1 ;  /* 0x0000000126277836 */ /* 0x000fe40000000000 */
[----:B------:R-:W-:Y:S01]  /*0c40*/  @P2 IMAD.MOV R39, RZ, RZ, R38 ;  /* 0x000000ffff272224 */ /* 0x000fe200078e0226 */
[----:B------:R-:W-:Y:S02]  /*0c50*/  ISETP.NE.AND P2, PT, R60, RZ, PT ;  /* 0x000000ff3c00720c */ /* 0x000fe40003f45270 */
[----:B------:R-:W-:Y:S01]  /*0c60*/  IADD3 R40, PT, PT, R22, R40, R21 ;  /* 0x0000002816287210 */ /* 0x000fe20007ffe015 */
[----:B------:R-:W-:-:S03]  /*0c70*/  VIADD R42, R54, 0x1 ;  /* 0x00000001362a7836 */ /* 0x000fc60000000000 */
[----:B------:R-:W-:Y:S01]  /*0c80*/  IADD3 R41, PT, PT, R24, R40, R23 ;  /* 0x0000002818297210 */ /* 0x000fe20007ffe017 */
[----:B------:R-:W-:Y:S02]  /*0c90*/  @P4 IMAD.MOV R42, RZ, RZ, R54 ;  /* 0x000000ffff2a4224 */ /* 0x000fe400078e0236 */
[----:B------:R-:W-:Y:S01]  /*0ca0*/  VIADD R40, R39, 0x1 ;  /* 0x0000000127287836 */ /* 0x000fe20000000000 */
[----:B------:R-:W-:Y:S01]  /*0cb0*/  IADD3 R41, PT, PT, R26, R41, R25 ;  /* 0x000000291a297210 */ /* 0x000fe20007ffe019 */
[----:B------:R-:W-:Y:S01]  /*0cc0*/  IMAD.IADD R51, R57, 0x1, R42 ;  /* 0x0000000139337824 */ /* 0x000fe200078e022a */
[----:B------:R-:W-:Y:S01]  /*0cd0*/  BSSY.RECONVERGENT B0, `(.L_x_237) ;  /* 0x0000013000007945 */ /* 0x000fe20003800200 */
[----:B------:R-:W-:Y:S02]  /*0ce0*/  @P1 IMAD.MOV R40, RZ, RZ, R39 ;  /* 0x000000ffff281224 */ /* 0x000fe400078e0227 */
[----:B------:R-:W-:Y:S02]  /*0cf0*/  IMAD.IADD R59, R27, 0x1, R41 ;  /* 0x000000011b3b7824 */ /* 0x000fe400078e0229 */
[----:B------:R-:W-:-:S02]  /*0d00*/  VIADD R47, R51, 0x1 ;  /* 0x00000001332f7836 */ /* 0x000fc40000000000 */
[----:B------:R-:W-:Y:S01]  /*0d10*/  VIADD R41, R40, 0x1 ;  /* 0x0000000128297836 */ /* 0x000fe20000000000 */
[----:B------:R-:W-:Y:S06]  /*0d20*/  @P2 BRA `(.L_x_238) ;  /* 0x0000000000342947 */ /* 0x000fec0003800000 */
[----:B------:R-:W-:Y:S01]  /*0d30*/  IADD3 R42, PT, PT, R14, R13, R12 ;  /* 0x0000000d0e2a7210 */ /* 0x000fe20007ffe00c */
[----:B-----5:R0:W-:Y:S03]  /*0d40*/  STL.64 [R1], R2 ;  /* 0x0000000201007387 */ /* 0x0201e60000100a00 */
[----:B------:R-:W-:-:S04]  /*0d50*/  IADD3 R42, PT, PT, R16, R42, R15 ;  /* 0x0000002a102a7210 */ /* 0x000fc80007ffe00f */
[----:B------:R-:W-:-:S04]  /*0d60*/  IADD3 R42, PT, PT, R18, R42, R17 ;  /* 0x0000002a122a7210 */ /* 0x000fc80007ffe011 */
[----:B------:R-:W-:Y:S01]  /*0d70*/  IADD3 R42, PT, PT, R20, R42, R19 ;  /* 0x0000002a142a7210 */ /* 0x000fe20007ffe013 */
[----:B0-----:R-:W0:Y:S03]  /*0d80*/  LDC.64 R2, c[0x0][0x3a0] ;  /* 0x0000e800ff027b82 */ /* 0x001e260000000a00 */
[----:B------:R-:W-:-:S04]  /*0d90*/  IADD3 R42, PT, PT, R22, R42, R21 ;  /* 0x0000002a162a7210 */ /* 0x000fc80007ffe015 */
[----:B------:R-:W-:-:S04]  /*0da0*/  IADD3 R42, PT, PT, R24, R42, R23 ;  /* 0x0000002a182a7210 */ /* 0x000fc80007ffe017 */
[----:B------:R-:W-:-:S05]  /*0db0*/  IADD3 R42, PT, PT, R26, R42, R25 ;  /* 0x0000002a1a2a7210 */ /* 0x000fca0007ffe019 */
[----:B------:R-:W-:Y:S02]  /*0dc0*/  IMAD.IADD R43, R27, 0x1, R42 ;  /* 0x000000011b2b7824 */ /* 0x000fe400078e022a */
[----:B------:R-:W-:-:S05]  /*0dd0*/  IMAD.MOV.U32 R42, RZ, RZ, 0x65 ;  /* 0x00000065ff2a7424 */ /* 0x000fca00078e00ff */
[----:B0-----:R0:W-:Y:S04]  /*0de0*/  ST.E.64.STRONG.GPU desc[UR8][R2.64+0x100], R42 ;  /* 0x0001002a02007985 */ /* 0x0011e8000c10fb08 */
[----:B0-----:R0:W5:Y:S02]  /*0df0*/  LDL.LU.64 R2, [R1] ;  /* 0x0000000001027983 */ /* 0x0011640000300a00 */
.L_x_238:
[----:B------:R-:W-:Y:S05]  /*0e00*/  BSYNC.RECONVERGENT B0 ;  /* 0x0000000000007941 */ /* 0x000fea0003800200 */
.L_x_237:
[----:B------:R-:W-:Y:S01]  /*0e10*/  ISETP.NE.AND P1, PT, R31, 0x1, PT ;  /* 0x000000011f00780c */ /* 0x000fe20003f25270 */
[--C-:B------:R-:W-:Y:S01]  /*0e20*/  IMAD.IADD R54, R54, 0x1, R57.reuse ;  /* 0x0000000136367824 */ /* 0x100fe200078e0239 */
[----:B------:R-:W-:Y:S01]  /*0e30*/  ISETP.NE.AND P2, PT, R52, 0x1, PT ;  /* 0x000000013400780c */ /* 0x000fe20003f45270 */
[--C-:B------:R-:W-:Y:S01]  /*0e40*/  IMAD.IADD R44, R44, 0x1, R57.reuse ;  /* 0x000000012c2c7824 */ /* 0x100fe200078e0239 */
[----:B------:R-:W-:Y:S01]  /*0e50*/  ISETP.NE.AND P3, PT, R49, 0x1, PT ;  /* 0x000000013100780c */ /* 0x000fe20003f65270 */
[----:B------:R-:W-:-:S08]  /*0e60*/  IMAD.IADD R45, R45, 0x1, R57 ;  /* 0x000000012d2d7824 */ /* 0x000fd000078e0239 */
[----:B------:R-:W-:Y:S01]  /*0e70*/  @P1 IMAD.MOV R41, RZ, RZ, R40 ;  /* 0x000000ffff291224 */ /* 0x000fe200078e0228 */
[----:B------:R-:W-:Y:S01]  /*0e80*/  ISETP.GT.AND P1, PT, R59, 0x200, PT ;  /* 0x000002003b00780c */ /* 0x000fe20003f24270 */
[----:B------:R-:W-:Y:S01]  /*0e90*/  @P2 IMAD.MOV R47, RZ, RZ, R51 ;  /* 0x000000ffff2f2224 */ /* 0x000fe200078e0233 */
[----:B------:R-:W-:Y:S01]  /*0ea0*/  ISETP.NE.AND P2, PT, R32, 0x1, PT ;  /* 0x000000012000780c */ /* 0x000fe20003f45270 */
[----:B------:R-:W-:Y:S02]  /*0eb0*/  VIADD R43, R41, 0x1 ;  /* 0x00000001292b7836 */ /* 0x000fe40000000000 */
[----:B------:R-:W-:Y:S02]  /*0ec0*/  VIADD R42, R47, 0x1 ;  /* 0x000000012f2a7836 */ /* 0x000fe40000000000 */
[----:B------:R-:W-:-:S08]  /*0ed0*/  @P3 IMAD.MOV R42, RZ, RZ, R47 ;  /* 0x000000ffff2a3224 */ /* 0x000fd000078e022f */
[----:B------:R-:W-:Y:S01]  /*0ee0*/  @P2 IMAD.MOV R43, RZ, RZ, R41 ;  /* 0x000000ffff2b2224 */ /* 0x000fe200078e0229 */
[----:B------:R-:W-:Y:S06]  /*0ef0*/  @P1 BRA `(.L_x_239) ;  /* 0x0000000c00401947 */ /* 0x000fec0003800000 */
[----:B------:R-:W-:Y:S04]  /*0f00*/  BSSY.RECONVERGENT B0, `(.L_x_240) ;  /* 0x000000d000007945 */ /* 0x000fe80003800200 */
[----:B------:R-:W-:Y:S05]  /*0f10*/  @P0 BRA `(.L_x_241) ;  /* 0x00000000002c0947 */ /* 0x000fea0003800000 */
[----:B------:R-:W-:Y:S01]  /*0f20*/  UISETP.NE.AND UP0, UPT, UR6, URZ, UPT ;  /* 0x000000ff0600728c */ /* 0x000fe2000bf05270 */
[----:B------:R-:W-:Y:S01]  /*0f30*/  CS2R R12, SRZ ;  /* 0x00000000000c7805 */ /* 0x000fe2000001ff00 */
[----:B------:R-:W1:Y:S07]  /*0f40*/  LDCU.64 UR4, c[0x0][0x390] ;  /* 0x00007200ff0477ac */ /* 0x000e6e0008000a00 */
[----:B------:R-:W-:Y:S05]  /*0f50*/  BRA.U UP0, `(.L_x_242) ;  /* 0x0000000100087547 */ /* 0x000fea000b800000 */
[----:B------:R-:W2:Y:S02]  /*0f60*/  LDC.64 R12, c[0x0][0x3d0] ;  /* 0x0000f400ff0c7b82 */ /* 0x000ea40000000a00 */
[----:B--2---:R-:W5:Y:S02]  /*0f70*/  LDG.E.64 R12, desc[UR8][R12.64] ;  /* 0x000000080c0c7981 */ /* 0x004f64000c1e1b00 */
.L_x_242:
[----:B-----5:R-:W-:-:S04]  /*0f80*/  IADD3 R14, P0, PT, R57, R12, RZ ;  /* 0x0000000c390e7210 */ /* 0x020fc80007f1e0ff */
[----:B------:R-:W-:Y:S02]  /*0f90*/  LEA.HI.X.SX32 R13, R57, R13, 0x1, P0 ;  /* 0x0000000d390d7211 */ /* 0x000fe400000f0eff */
[----:B-1----:R-:W-:-:S04]  /*0fa0*/  LEA R12, P0, R14, UR4, 0x2 ;  /* 0x000000040e0c7c11 */ /* 0x002fc8000f8010ff */
[----:B------:R-:W-:-:S05]  /*0fb0*/  LEA.HI.X R13, R14, UR5, R13, 0x2, P0 ;  /* 0x000000050e0d7c11 */ /* 0x000fca00080f140d */
[----:B------:R1:W-:Y:S04]  /*0fc0*/  STG.E desc[UR8][R12.64], R55 ;  /* 0x000000370c007986 */ /* 0x0003e8000c101908 */
.L_x_241:
[----:B------:R-:W-:Y:S05]  /*0fd0*/  BSYNC.RECONVERGENT B0 ;  /* 0x0000000000007941 */ /* 0x000fea0003800200 */
.L_x_240:
[----:B------:R-:W-:Y:S01]  /*0fe0*/  ISETP.NE.AND P0, PT, R56, 0x1, PT ;  /* 0x000000013800780c */ /* 0x000fe20003f05270 */
[----:B------:R-:W-:-:S12]  /*0ff0*/  BSSY.RECONVERGENT B0, `(.L_x_243) ;  /* 0x000000d000007945 */ /* 0x000fd80003800200 */
[----:B------:R-:W-:Y:S05]  /*1000*/  @P0 BRA `(.L_x_244) ;  /* 0x00000000002c0947 */ /* 0x000fea0003800000 */
[----:B------:R-:W-:Y:S01]  /*1010*/  UISETP.NE.AND UP0, UPT, UR6, URZ, UPT ;  /* 0x000000ff0600728c */ /* 0x000fe2000bf05270 */
[----:B-1----:R-:W-:Y:S01]  /*1020*/  CS2R R12, SRZ ;  /* 0x00000000000c7805 */ /* 0x002fe2000001ff00 */
[----:B------:R-:W1:Y:S07]  /*1030*/  LDCU.64 UR4, c[0x0][0x390] ;  /* 0x00007200ff0477ac */ /* 0x000e6e0008000a00 */
[----:B------:R-:W-:Y:S05]  /*1040*/  BRA.U UP0, `(.L_x_245) ;  /* 0x0000000100087547 */ /* 0x000fea000b800000 */
[----:B------:R-:W2:Y:S02]  /*1050*/  LDC.64 R12, c[0x0][0x3d0] ;  /* 0x0000f400ff0c7b82 */ /* 0x000ea40000000a00 */
[----:B--2---:R-:W5:Y:S02]  /*1060*/  LDG.E.64 R12, desc[UR8][R12.64] ;  /* 0x000000080c0c7981 */ /* 0x004f64000c1e1b00 */
.L_x_245:
[----:B-----5:R-:W-:-:S04]  /*1070*/  IADD3 R14, P0, PT, R54, R12, RZ ;  /* 0x0000000c360e7210 */ /* 0x020fc80007f1e0ff */
[----:B------:R-:W-:Y:S02]  /*1080*/  LEA.HI.X.SX32 R13, R54, R13, 0x1, P0 ;  /* 0x0000000d360d7211 */ /* 0x000fe400000f0eff */
[----:B-1----:R-:W-:-:S04]  /*1090*/  LEA R12, P0, R14, UR4, 0x2 ;  /* 0x000000040e0c7c11 */ /* 0x002fc8000f8010ff */
[----:B------:R-:W-:-:S05]  /*10a0*/  LEA.HI.X R13, R14, UR5, R13, 0x2, P0 ;  /* 0x000000050e0d7c11 */ /* 0x000fca00080f140d */
[----:B------:R2:W-:Y:S04]  /*10b0*/  STG.E desc[UR8][R12.64], R53 ;  /* 0x000000350c007986 */ /* 0x0005e8000c101908 */
.L_x_244:
[----:B------:R-:W-:Y:S05]  /*10c0*/  BSYNC.RECONVERGENT B0 ;  /* 0x0000000000007941 */ /* 0x000fea0003800200 */
.L_x_243:
[----:B------:R-:W-:Y:S01]  /*10d0*/  ISETP.NE.AND P0, PT, R52, 0x1, PT ;  /* 0x000000013400780c */ /* 0x000fe20003f05270 */
[----:B------:R-:W-:-:S12]  /*10e0*/  BSSY.RECONVERGENT B0, `(.L_x_246) ;  /* 0x000000d000007945 */ /* 0x000fd80003800200 */
[----:B------:R-:W-:Y:S05]  /*10f0*/  @P0 BRA `(.L_x_247) ;  /* 0x00000000002c0947 */ /* 0x000fea0003800000 */
[----:B------:R-:W-:Y:S01]  /*1100*/  UISETP.NE.AND UP0, UPT, UR6, URZ, UPT ;  /* 0x000000ff0600728c */ /* 0x000fe2000bf05270 */
[----:B-12---:R-:W-:Y:S01]  /*1110*/  CS2R R12, SRZ ;  /* 0x00000000000c7805 */ /* 0x006fe2000001ff00 */
[----:B------:R-:W1:Y:S07]  /*1120*/  LDCU.64 UR4, c[0x0][0x390] ;  /* 0x00007200ff0477ac */ /* 0x000e6e0008000a00 */
[----:B------:R-:W-:Y:S05]  /*1130*/  BRA.U UP0, `(.L_x_248) ;  /* 0x0000000100087547 */ /* 0x000fea000b800000 */
[----:B------:R-:W2:Y:S02]  /*1140*/  LDC.64 R12, c[0x0][0x3d0] ;  /* 0x0000f400ff0c7b82 */ /* 0x000ea40000000a00 */
[----:B--2---:R-:W5:Y:S02]  /*1150*/  LDG.E.64 R12, desc[UR8][R12.64] ;  /* 0x000000080c0c7981 */ /* 0x004f64000c1e1b00 */
.L_x_248:
[----:B-----5:R-:W-:-:S04]  /*1160*/  IADD3 R14, P0, PT, R51, R12, RZ ;  /* 0x0000000c330e7210 */ /* 0x020fc80007f1e0ff */
[----:B------:R-:W-:Y:S02]  /*1170*/  LEA.HI.X.SX32 R13, R51, R13, 0x1, P0 ;  /* 0x0000000d330d7211 */ /* 0x000fe400000f0eff */
[----:B-1----:R-:W-:-:S04]  /*1180*/  LEA R12, P0, R14, UR4, 0x2 ;  /* 0x000000040e0c7c11 */ /* 0x002fc8000f8010ff */
[----:B------:R-:W-:-:S05]  /*1190*/  LEA.HI.X R13, R14, UR5, R13, 0x2, P0 ;  /* 0x000000050e0d7c11 */ /* 0x000fca00080f140d */
[----:B------:R3:W-:Y:S04]  /*11a0*/  STG.E desc[UR8][R12.64], R48 ;  /* 0x000000300c007986 */ /* 0x0007e8000c101908 */
.L_x_247:
[----:B------:R-:W-:Y:S05]  /*11b0*/  BSYNC.RECONVERGENT B0 ;  /* 0x0000000000007941 */ /* 0x000fea0003800200 */
.L_x_246:
[----:B------:R-:W-:Y:S01]  /*11c0*/  ISETP.NE.AND P0, PT, R49, 0x1, PT ;  /* 0x000000013100780c */ /* 0x000fe20003f05270 */
[----:B------:R-:W-:-:S12]  /*11d0*/  BSSY.RECONVERGENT B0, `(.L_x_249) ;  /* 0x000000d000007945 */ /* 0x000fd80003800200 */
[----:B------:R-:W-:Y:S05]  /*11e0*/  @P0 BRA `(.L_x_250) ;  /* 0x00000000002c0947 */ /* 0x000fea0003800000 */
[----:B------:R-:W-:Y:S01]  /*11f0*/  UISETP.NE.AND UP0, UPT, UR6, URZ, UPT ;  /* 0x000000ff0600728c */ /* 0x000fe2000bf05270 */
[----:B-123--:R-:W-:Y:S01]  /*1200*/  CS2R R12, SRZ ;  /* 0x00000000000c7805 */ /* 0x00efe2000001ff00 */
[----:B------:R-:W1:Y:S07]  /*1210*/  LDCU.64 UR4, c[0x0][0x390] ;  /* 0x00007200ff0477ac */ /* 0x000e6e0008000a00 */
[----:B------:R-:W-:Y:S05]  /*1220*/  BRA.U UP0, `(.L_x_251) ;  /* 0x0000000100087547 */ /* 0x000fea000b800000 */
[----:B------:R-:W2:Y:S02]  /*1230*/  LDC.64 R12, c[0x0][0x3d0] ;  /* 0x0000f400ff0c7b82 */ /* 0x000ea40000000a00 */
[----:B--2---:R-:W5:Y:S02]  /*1240*/  LDG.E.64 R12, desc[UR8][R12.64] ;  /* 0x000000080c0c7981 */ /* 0x004f64000c1e1b00 */
.L_x_251:
[----:B-----5:R-:W-:-:S04]  /*1250*/  IADD3 R14, P0, PT, R47, R12, RZ ;  /* 0x0000000c2f0e7210 */ /* 0x020fc80007f1e0ff */
[----:B------:R-:W-:Y:S02]  /*1260*/  LEA.HI.X.SX32 R13, R47, R13, 0x1, P0 ;  /* 0x0000000d2f0d7211 */ /* 0x000fe400000f0eff */
[----:B-1----:R-:W-:-:S04]  /*1270*/  LEA R12, P0, R14, UR4, 0x2 ;  /* 0x000000040e0c7c11 */ /* 0x002fc8000f8010ff */
[----:B------:R-:W-:-:S05]  /*1280*/  LEA.HI.X R13, R14, UR5, R13, 0x2, P0 ;  /* 0x000000050e0d7c11 */ /* 0x000fca00080f140d */
[----:B------:R4:W-:Y:S04]  /*1290*/  STG.E desc[UR8][R12.64], R50 ;  /* 0x000000320c007986 */ /* 0x0009e8000c101908 */
.L_x_250:
[----:B------:R-:W-:Y:S05]  /*12a0*/  BSYNC.RECONVERGENT B0 ;  /* 0x0000000000007941 */ /* 0x000fea0003800200 */
.L_x_249:
[----:B------:R-:W-:Y:S01]  /*12b0*/  ISETP.NE.AND P0, PT, R10, 0x1, PT ;  /* 0x000000010a00780c */ /* 0x000fe20003f05270 */
[----:B------:R-:W-:-:S12]  /*12c0*/  BSSY.RECONVERGENT B0, `(.L_x_252) ;  /* 0x000000d000007945 */ /* 0x000fd80003800200 */
[----:B------:R-:W-:Y:S05]  /*12d0*/  @P0 BRA `(.L_x_253) ;  /* 0x00000000002c0947 */ /* 0x000fea0003800000 */
[----:B------:R-:W-:Y:S01]  /*12e0*/  UISETP.NE.AND UP0, UPT, UR6, URZ, UPT ;  /* 0x000000ff0600728c */ /* 0x000fe2000bf05270 */
[----:B-1234-:R-:W-:Y:S01]  /*12f0*/  CS2R R12, SRZ ;  /* 0x00000000000c7805 */ /* 0x01efe2000001ff00 */
[----:B------:R-:W1:Y:S07]  /*1300*/  LDCU.64 UR4, c[0x0][0x390] ;  /* 0x00007200ff0477ac */ /* 0x000e6e0008000a00 */
[----:B------:R-:W-:Y:S05]  /*1310*/  BRA.U UP0, `(.L_x_254) ;  /* 0x0000000100087547 */ /* 0x000fea000b800000 */
[----:B------:R-:W2:Y:S02]  /*1320*/  LDC.64 R12, c[0x0][0x3d0] ;  /* 0x0000f400ff0c7b82 */ /* 0x000ea40000000a00 */
[----:B--2---:R-:W5:Y:S02]  /*1330*/  LDG.E.64 R12, desc[UR8][R12.64] ;  /* 0x000000080c0c7981 */ /* 0x004f64000c1e1b00 */
.L_x_254:
[----:B-----5:R-:W-:-:S04]  /*1340*/  IADD3 R10, P0, PT, R42, R12, RZ ;  /* 0x0000000c2a0a7210 */ /* 0x020fc80007f1e0ff */
[----:B------:R-:W-:Y:S02]  /*1350*/  LEA.HI.X.SX32 R13, R42, R13, 0x1, P0 ;  /* 0x0000000d2a0d7211 */ /* 0x000fe400000f0eff */
[----:B-1----:R-:W-:-:S04]  /*1360*/  LEA R12, P0, R10, UR4, 0x2 ;  /* 0x000000040a0c7c11 */ /* 0x002fc8000f8010ff */
[----:B------:R-:W-:-:S05]  /*1370*/  LEA.HI.X R13, R10, UR5, R13, 0x2, P0 ;  /* 0x000000050a0d7c11 */ /* 0x000fca00080f140d */
[----:B------:R1:W-:Y:S04]  /*1380*/  STG.E desc[UR8][R12.64], R46 ;  /* 0x0000002e0c007986 */ /* 0x0003e8000c101908 */
.L_x_253:
[----:B------:R-:W-:Y:S05]  /*1390*/  BSYNC.RECONVERGENT B0 ;  /* 0x0000000000007941 */ /* 0x000fea0003800200 */
.L_x_252:
[----:B------:R-:W-:Y:S01]  /*13a0*/  ISETP.NE.AND P0, PT, R11, 0x1, PT ;  /* 0x000000010b00780c */ /* 0x000fe20003f05270 */
[----:B------:R-:W-:-:S12]  /*13b0*/  BSSY.RECONVERGENT B0, `(.L_x_255) ;  /* 0x000000d000007945 */ /* 0x000fd80003800200 */
[----:B------:R-:W-:Y:S05]  /*13c0*/  @P0 BRA `(.L_x_256) ;  /* 0x00000000002c0947 */ /* 0x000fea0003800000 */
[----:B------:R-:W-:Y:S01]  /*13d0*/  UISETP.NE.AND UP0, UPT, UR6, URZ, UPT ;  /* 0x000000ff0600728c */ /* 0x000fe2000bf05270 */
[----:B------:R-:W-:Y:S01]  /*13e0*/  CS2R R10, SRZ ;  /* 0x00000000000a7805 */ /* 0x000fe2000001ff00 */
[----:B------:R-:W0:Y:S07]  /*13f0*/  LDCU.64 UR4, c[0x0][0x390] ;  /* 0x00007200ff0477ac */ /* 0x000e2e0008000a00 */
[----:B------:R-:W-:Y:S05]  /*1400*/  BRA.U UP0, `(.L_x_257) ;  /* 0x0000000100087547 */ /* 0x000fea000b800000 */
[----:B------:R-:W1:Y:S02]  /*1410*/  LDC.64 R10, c[0x0][0x3d0] ;  /* 0x0000f400ff0a7b82 */ /* 0x000e640000000a00 */
[----:B-1----:R-:W5:Y:S02]  /*1420*/  LDG.E.64 R10, desc[UR8][R10.64] ;  /* 0x000000080a0a7981 */ /* 0x002f64000c1e1b00 */
.L_x_257:
[----:B-12345:R-:W-:-:S04]  /*1430*/  IADD3 R12, P0, PT, R36, R10, RZ ;  /* 0x0000000a240c7210 */ /* 0x03efc80007f1e0ff */
[----:B------:R-:W-:Y:S02]  /*1440*/  LEA.HI.X.SX32 R11, R36, R11, 0x1, P0 ;  /* 0x0000000b240b7211 */ /* 0x000fe400000f0eff */
[----:B0-----:R-:W-:-:S04]  /*1450*/  LEA R10, P0, R12, UR4, 0x2 ;  /* 0x000000040c0a7c11 */ /* 0x001fc8000f8010ff */
[----:B------:R-:W-:-:S05]  /*1460*/  LEA.HI.X R11, R12, UR5, R11, 0x2, P0 ;  /* 0x000000050c0b7c11 */ /* 0x000fca00080f140b */
[----:B------:R0:W-:Y:S04]  /*1470*/  STG.E desc[UR8][R10.64], R0 ;  /* 0x000000000a007986 */ /* 0x0001e8000c101908 */
.L_x_256:
[----:B------:R-:W-:Y:S05]  /*1480*/  BSYNC.RECONVERGENT B0 ;  /* 0x0000000000007941 */ /* 0x000fea0003800200 */
.L_x_255:
[----:B------:R-:W-:Y:S01]  /*1490*/  ISETP.NE.AND P0, PT, R28, 0x1, PT ;  /* 0x000000011c00780c */ /* 0x000fe20003f05270 */
[----:B------:R-:W-:-:S12]  /*14a0*/  BSSY.RECONVERGENT B0, `(.L_x_258) ;  /* 0x000000d000007945 */ /* 0x000fd80003800200 */
[----:B------:R-:W-:Y:S05]  /*14b0*/  @P0 BRA `(.L_x_259) ;  /* 0x00000000002c0947 */ /* 0x000fea0003800000 */
[----:B------:R-:W-:Y:S01]  /*14c0*/  UISETP.NE.AND UP0, UPT, UR6, URZ, UPT ;  /* 0x000000ff0600728c */ /* 0x000fe2000bf05270 */
[----:B0-----:R-:W-:Y:S01]  /*14d0*/  CS2R R10, SRZ ;  /* 0x00000000000a7805 */ /* 0x001fe2000001ff00 */
[----:B------:R-:W0:Y:S07]  /*14e0*/  LDCU.64 UR4, c[0x0][0x390] ;  /* 0x00007200ff0477ac */ /* 0x000e2e0008000a00 */
[----:B------:R-:W-:Y:S05]  /*14f0*/  BRA.U UP0, `(.L_x_260) ;  /* 0x0000000100087547 */ /* 0x000fea000b800000 */
[----:B------:R-:W1:Y:S02]  /*1500*/  LDC.64 R10, c[0x0][0x3d0] ;  /* 0x0000f400ff0a7b82 */ /* 0x000e640000000a00 */
[----:B-1----:R-:W5:Y:S02]  /*1510*/  LDG.E.64 R10, desc[UR8][R10.64] ;  /* 0x000000080a0a7981 */ /* 0x002f64000c1e1b00 */
.L_x_260:
[----:B-----5:R-:W-:-:S04]  /*1520*/  IADD3 R0, P0, PT, R37, R10, RZ ;  /* 0x0000000a25007210 */ /* 0x020fc80007f1e0ff */
[----:B------:R-:W-:Y:S02]  /*1530*/  LEA.HI.X.SX32 R11, R37, R11, 0x1, P0 ;  /* 0x0000000b250b7211 */ /* 0x000fe400000f0eff */
[----:B0-----:R-:W-:-:S04]  /*1540*/  LEA R10, P0, R0, UR4, 0x2 ;  /* 0x00000004000a7c11 */ /* 0x001fc8000f8010ff */
[----:B------:R-:W-:-:S05]  /*1550*/  LEA.HI.X R11, R0, UR5, R11, 0x2, P0 ;  /* 0x00000005000b7c11 */ /* 0x000fca00080f140b */
[----:B------:R0:W-:Y:S04]  /*1560*/  STG.E desc[UR8][R10.64], R2 ;  /* 0x000000020a007986 */ /* 0x0001e8000c101908 */
.L_x_259:
[----:B------:R-:W-:Y:S05]  /*1570*/  BSYNC.RECONVERGENT B0 ;  /* 0x0000000000007941 */ /* 0x000fea0003800200 */
.L_x_258:
        /* <DEDUP_REMOVED lines=9> */
.L_x_263:
[----:B-----5:R-:W-:-:S04]  /*1610*/  IADD3 R0, P0, PT, R38, R10, RZ ;  /* 0x0000000a26007210 */ /* 0x020fc80007f1e0ff */
[----:B------:R-:W-:Y:S02]  /*1620*/  LEA.HI.X.SX32 R11, R38, R11, 0x1, P0 ;  /* 0x0000000b260b7211 */ /* 0x000fe400000f0eff */
[----:B0-----:R-:W-:-:S04]  /*1630*/  LEA R10, P0, R0, UR4, 0x2 ;  /* 0x00000004000a7c11 */ /* 0x001fc8000f8010ff */
[----:B------:R-:W-:-:S05]  /*1640*/  LEA.HI.X R11, R0, UR5, R11, 0x2, P0 ;  /* 0x00000005000b7c11 */ /* 0x000fca00080f140b */
[----:B------:R0:W-:Y:S04]  /*1650*/  STG.E desc[UR8][R10.64], R3 ;  /* 0x000000030a007986 */ /* 0x0001e8000c101908 */
.L_x_262:
[----:B------:R-:W-:Y:S05]  /*1660*/  BSYNC.RECONVERGENT B0 ;  /* 0x0000000000007941 */ /* 0x000fea0003800200 */
.L_x_261:
[----:B------:R-:W-:Y:S01]  /*1670*/  ISETP.NE.AND P0, PT, R30, 0x1, PT ;  /* 0x000000011e00780c */ /* 0x000fe20003f05270 */
[----:B------:R-:W-:-:S12]  /*1680*/  BSSY.RECONVERGENT B0, `(.L_x_264) ;  /* 0x000000d000007945 */ /* 0x000fd80003800200 */
[----:B------:R-:W-:Y:S05]  /*1690*/  @P0 BRA `(.L_x_265) ;  /* 0x00000000002c0947 */ /* 0x000fea0003800000 */
[----:B------:R-:W-:Y:S01]  /*16a0*/  UISETP.NE.AND UP0, UPT, UR6, URZ, UPT ;  /* 0x000000ff0600728c */ /* 0x000fe2000bf05270 */
[----:B0----5:R-:W-:Y:S01]  /*16b0*/  CS2R R2, SRZ ;  /* 0x0000000000027805 */ /* 0x021fe2000001ff00 */
[----:B------:R-:W0:Y:S07]  /*16c0*/  LDCU.64 UR4, c[0x0][0x390] ;  /* 0x00007200ff0477ac */ /* 0x000e2e0008000a00 */
[----:B------:R-:W-:Y:S05]  /*16d0*/  BRA.U UP0, `(.L_x_266) ;  /* 0x0000000100087547 */ /* 0x000fea000b800000 */
[----:B------:R-:W1:Y:S02]  /*16e0*/  LDC.64 R2, c[0x0][0x3d0] ;  /* 0x0000f400ff027b82 */ /* 0x000e640000000a00 */
[----:B-1----:R-:W5:Y:S02]  /*16f0*/  LDG.E.64 R2, desc[UR8][R2.64] ;  /* 0x0000000802027981 */ /* 0x002f64000c1e1b00 */
.L_x_266:
[----:B-----5:R-:W-:-:S04]  /*1700*/  IADD3 R0, P0, PT, R39, R2, RZ ;  /* 0x0000000227007210 */ /* 0x020fc80007f1e0ff */
[----:B------:R-:W-:Y:S02]  /*1710*/  LEA.HI.X.SX32 R3, R39, R3, 0x1, P0 ;  /* 0x0000000327037211 */ /* 0x000fe400000f0eff */
[----:B0-----:R-:W-:-:S04]  /*1720*/  LEA R2, P0, R0, UR4, 0x2 ;  /* 0x0000000400027c11 */ /* 0x001fc8000f8010ff */
[----:B------:R-:W-:-:S05]  /*1730*/  LEA.HI.X R3, R0, UR5, R3, 0x2, P0 ;  /* 0x0000000500037c11 */ /* 0x000fca00080f1403 */
[----:B------:R0:W-:Y:S04]  /*1740*/  STG.E desc[UR8][R2.64], R4 ;  /* 0x0000000402007986 */ /* 0x0001e8000c101908 */
.L_x_265:
[----:B------:R-:W-:Y:S05]  /*1750*/  BSYNC.RECONVERGENT B0 ;  /* 0x0000000000007941 */ /* 0x000fea0003800200 */
.L_x_264:
        /* <DEDUP_REMOVED lines=9> */
.L_x_269:
[----:B-----5:R-:W-:-:S04]  /*17f0*/  IADD3 R0, P0, PT, R40, R2, RZ ;  /* 0x0000000228007210 */ /* 0x020fc80007f1e0ff */
[----:B------:R-:W-:Y:S02]  /*1800*/  LEA.HI.X.SX32 R3, R40, R3, 0x1, P0 ;  /* 0x0000000328037211 */ /* 0x000fe400000f0eff */
[----:B0-----:R-:W-:-:S04]  /*1810*/  LEA R2, P0, R0, UR4, 0x2 ;  /* 0x0000000400027c11 */ /* 0x001fc8000f8010ff */
[----:B------:R-:W-:-:S05]  /*1820*/  LEA.HI.X R3, R0, UR5, R3, 0x2, P0 ;  /* 0x0000000500037c11 */ /* 0x000fca00080f1403 */
[----:B------:R0:W-:Y:S04]  /*1830*/  STG.E desc[UR8][R2.64], R5 ;  /* 0x0000000502007986 */ /* 0x0001e8000c101908 */
.L_x_268:
[----:B------:R-:W-:Y:S05]  /*1840*/  BSYNC.RECONVERGENT B0 ;  /* 0x0000000000007941 */ /* 0x000fea0003800200 */
.L_x_267:
        /* <DEDUP_REMOVED lines=9> */
.L_x_272:
[----:B-----5:R-:W-:-:S04]  /*18e0*/  IADD3 R0, P0, PT, R41, R2, RZ ;  /* 0x0000000229007210 */ /* 0x020fc80007f1e0ff */
[----:B------:R-:W-:Y:S02]  /*18f0*/  LEA.HI.X.SX32 R3, R41, R3, 0x1, P0 ;  /* 0x0000000329037211 */ /* 0x000fe400000f0eff */
[----:B0-----:R-:W-:-:S04]  /*1900*/  LEA R2, P0, R0, UR4, 0x2 ;  /* 0x0000000400027c11 */ /* 0x001fc8000f8010ff */
[----:B------:R-:W-:-:S05]  /*1910*/  LEA.HI.X R3, R0, UR5, R3, 0x2, P0 ;  /* 0x0000000500037c11 */ /* 0x000fca00080f1403 */
[----:B------:R0:W-:Y:S04]  /*1920*/  STG.E desc[UR8][R2.64], R6 ;  /* 0x0000000602007986 */ /* 0x0001e8000c101908 */
.L_x_271:
[----:B------:R-:W-:Y:S05]  /*1930*/  BSYNC.RECONVERGENT B0 ;  /* 0x0000000000007941 */ /* 0x000fea0003800200 */
.L_x_270:
        /* <DEDUP_REMOVED lines=9> */
.L_x_275:
[----:B-----5:R-:W-:-:S04]  /*19d0*/  IADD3 R0, P0, PT, R43, R2, RZ ;  /* 0x000000022b007210 */ /* 0x020fc80007f1e0ff */
[----:B------:R-:W-:Y:S02]  /*19e0*/  LEA.HI.X.SX32 R3, R43, R3, 0x1, P0 ;  /* 0x000000032b037211 */ /* 0x000fe400000f0eff */
[----:B0-----:R-:W-:-:S04]  /*19f0*/  LEA R2, P0, R0, UR4, 0x2 ;  /* 0x0000000400027c11 */ /* 0x001fc8000f8010ff */
[----:B------:R-:W-:-:S05]  /*1a00*/  LEA.HI.X R3, R0, UR5, R3, 0x2, P0 ;  /* 0x0000000500037c11 */ /* 0x000fca00080f1403 */
[----:B------:R0:W-:Y:S04]  /*1a10*/  STG.E desc[UR8][R2.64], R7 ;  /* 0x0000000702007986 */ /* 0x0001e8000c101908 */
.L_x_274:
[----:B------:R-:W-:Y:S05]  /*1a20*/  BSYNC.RECONVERGENT B0 ;  /* 0x0000000000007941 */ /* 0x000fea0003800200 */
.L_x_273:
        /* <DEDUP_REMOVED lines=9> */
.L_x_278:
[----:B-----5:R-:W-:-:S04]  /*1ac0*/  IADD3 R0, P0, PT, R44, R2, RZ ;  /* 0x000000022c007210 */ /* 0x020fc80007f1e0ff */
[----:B------:R-:W-:Y:S02]  /*1ad0*/  LEA.HI.X.SX32 R3, R44, R3, 0x1, P0 ;  /* 0x000000032c037211 */ /* 0x000fe400000f0eff */
[----:B0-----:R-:W-:-:S04]  /*1ae0*/  LEA R2, P0, R0, UR4, 0x2 ;  /* 0x0000000400027c11 */ /* 0x001fc8000f8010ff */
[----:B------:R-:W-:-:S05]  /*1af0*/  LEA.HI.X R3, R0, UR5, R3, 0x2, P0 ;  /* 0x0000000500037c11 */ /* 0x000fca00080f1403 */
[----:B------:R0:W-:Y:S04]  /*1b00*/  STG.E desc[UR8][R2.64], R8 ;  /* 0x0000000802007986 */ /* 0x0001e8000c101908 */
.L_x_277:
[----:B------:R-:W-:Y:S05]  /*1b10*/  BSYNC.RECONVERGENT B0 ;  /* 0x0000000000007941 */ /* 0x000fea0003800200 */
.L_x_276:
[----:B------:R-:W-:-:S13]  /*1b20*/  ISETP.NE.AND P0, PT, R35, 0x1, PT ;  /* 0x000000012300780c */ /* 0x000fda0003f05270 */
[----:B------:R-:W-:Y:S05]  /*1b30*/  @P0 EXIT ;  /* 0x000000000000094d */ /* 0x000fea0003800000 */
[----:B------:R-:W-:Y:S01]  /*1b40*/  UISETP.NE.AND UP0, UPT, UR6, URZ, UPT ;  /* 0x000000ff0600728c */ /* 0x000fe2000bf05270 */
[----:B0----5:R-:W-:-:S08]  /*1b50*/  CS2R R2, SRZ ;  /* 0x0000000000027805 */ /* 0x021fd0000001ff00 */
[----:B------:R-:W-:Y:S05]  /*1b60*/  BRA.U UP0, `(.L_x_279) ;  /* 0x0000000100087547 */ /* 0x000fea000b800000 */
[----:B------:R-:W0:Y:S02]  /*1b70*/  LDC.64 R2, c[0x0][0x3d0] ;  /* 0x0000f400ff027b82 */ /* 0x000e240000000a00 */
[----:B0-----:R-:W5:Y:S02]  /*1b80*/  LDG.E.64 R2, desc[UR8][R2.64] ;  /* 0x0000000802027981 */ /* 0x001f64000c1e1b00 */
.L_x_279:
[----:B------:R-:W0:Y:S01]  /*1b90*/  LDCU.64 UR4, c[0x0][0x390] ;  /* 0x00007200ff0477ac */ /* 0x000e220008000a00 */
[----:B-----5:R-:W-:-:S04]  /*1ba0*/  IADD3 R0, P0, PT, R45, R2, RZ ;  /* 0x000000022d007210 */ /* 0x020fc80007f1e0ff */
[----:B------:R-:W-:Y:S02]  /*1bb0*/  LEA.HI.X.SX32 R3, R45, R3, 0x1, P0 ;  /* 0x000000032d037211 */ /* 0x000fe400000f0eff */
[----:B0-----:R-:W-:-:S04]  /*1bc0*/  LEA R2, P0, R0, UR4, 0x2 ;  /* 0x0000000400027c11 */ /* 0x001fc8000f8010ff */
[----:B------:R-:W-:-:S05]  /*1bd0*/  LEA.HI.X R3, R0, UR5, R3, 0x2, P0 ;  /* 0x0000000500037c11 */ /* 0x000fca00080f1403 */
[----:B------:R-:W-:Y:S01]  /*1be0*/  STG.E desc[UR8][R2.64], R9 ;  /* 0x0000000902007986 */ /* 0x000fe2000c101908 */
[----:B------:R-:W-:Y:S05]  /*1bf0*/  EXIT ;  /* 0x000000000000794d */ /* 0x000fea0003800000 */
.L_x_239:
[----:B------:R-:W-:Y:S01]  /*1c00*/  BAR.SYNC.DEFER_BLOCKING 0x0 ;  /* 0x0000000000007b1d */ /* 0x000fe20000010000 */
[----:B------:R-:W-:Y:S02]  /*1c10*/  ISETP.NE.AND P3, PT, R58, 0x1, PT ;  /* 0x000000013a00780c */ /* 0x000fe40003f65270 */
[----:B------:R-:W-:Y:S02]  /*1c20*/  ISETP.NE.AND P4, PT, R56, 0x1, PT ;  /* 0x000000013800780c */ /* 0x000fe40003f85270 */
[----:B------:R-:W-:Y:S02]  /*1c30*/  ISETP.NE.AND P5, PT, R52, 0x1, PT ;  /* 0x000000013400780c */ /* 0x000fe40003fa5270 */
[----:B------:R-:W-:Y:S02]  /*1c40*/  ISETP.NE.AND P6, PT, R49, 0x1, PT ;  /* 0x000000013100780c */ /* 0x000fe40003fc5270 */
[----:B------:R-:W-:Y:S02]  /*1c50*/  ISETP.NE.AND P0, PT, R10, 0x1, PT ;  /* 0x000000010a00780c */ /* 0x000fe40003f05270 */
[----:B------:R-:W-:-:S02]  /*1c60*/  ISETP.NE.AND P1, PT, R11, 0x1, PT ;  /* 0x000000010b00780c */ /* 0x000fc40003f25270 */
[----:B------:R-:W-:Y:S02]  /*1c70*/  ISETP.NE.AND P2, PT, R28, 0x1, PT ;  /* 0x000000011c00780c */ /* 0x000fe40003f45270 */
[----:B------:R-:W-:Y:S02]  /*1c80*/  @!P3 LEA R10, R57, UR4, 0x2 ;  /* 0x00000004390abc11 */ /* 0x000fe4000f8e10ff */
[----:B------:R-:W-:Y:S02]  /*1c90*/  @!P4 LEA R54, R54, UR4, 0x2 ;  /* 0x000000043636cc11 */ /* 0x000fe4000f8e10ff */
[----:B------:R-:W-:Y:S02]  /*1ca0*/  @!P5 LEA R51, R51, UR4, 0x2 ;  /* 0x000000043333dc11 */ /* 0x000fe4000f8e10ff */
[----:B------:R-:W-:Y:S02]  /*1cb0*/  @!P6 LEA R47, R47, UR4, 0x2 ;  /* 0x000000042f2fec11 */ /* 0x000fe4000f8e10ff */
[----:B------:R-:W-:Y:S01]  /*1cc0*/  @!P0 LEA R11, R42, UR4, 0x2 ;  /* 0x000000042a0b8c11 */ /* 0x000fe2000f8e10ff */
[----:B-----5:R-:W-:Y:S01]  /*1cd0*/  @!P3 STS [R10], R55 ;  /* 0x000000370a00b388 */ /* 0x020fe20000000800 */
[----:B------:R-:W-:-:S02]  /*1ce0*/  ISETP.NE.AND P3, PT, R29, 0x1, PT ;  /* 0x000000011d00780c */ /* 0x000fc40003f65270 */
[----:B------:R-:W-:Y:S01]  /*1cf0*/  @!P1 LEA R29, R36, UR4, 0x2 ;  /* 0x00000004241d9c11 */ /* 0x000fe2000f8e10ff */
[----:B------:R-:W-:Y:S01]  /*1d00*/  @!P4 STS [R54], R53 ;  /* 0x000000353600c388 */ /* 0x000fe20000000800 */
[----:B------:R-:W-:Y:S02]  /*1d10*/  @!P2 LEA R37, R37, UR4, 0x2 ;  /* 0x000000042525ac11 */ /* 0x000fe4000f8e10ff */
[----:B------:R-:W-:Y:S01]  /*1d20*/  ISETP.NE.AND P4, PT, R30, 0x1, PT ;  /* 0x000000011e00780c */ /* 0x000fe20003f85270 */
[----:B------:R-:W-:Y:S01]  /*1d30*/  @!P5 STS [R51], R48 ;  /* 0x000000303300d388 */ /* 0x000fe20000000800 */
[----:B------:R-:W-:-:S03]  /*1d40*/  ISETP.NE.AND P5, PT, R31, 0x1, PT ;  /* 0x000000011f00780c */ /* 0x000fc60003fa5270 */
[----:B------:R-:W-:Y:S01]  /*1d50*/  @!P6 STS [R47], R50 ;  /* 0x000000322f00e388 */ /* 0x000fe20000000800 */
[----:B------:R-:W-:Y:S02]  /*1d60*/  ISETP.NE.AND P6, PT, R32, 0x1, PT ;  /* 0x000000012000780c */ /* 0x000fe40003fc5270 */
[----:B------:R-:W-:Y:S01]  /*1d70*/  @!P3 LEA R38, R38, UR4, 0x2 ;  /* 0x000000042626bc11 */ /* 0x000fe2000f8e10ff */
[----:B------:R-:W-:Y:S01]  /*1d80*/  @!P0 STS [R11], R46 ;  /* 0x0000002e0b008388 */ /* 0x000fe20000000800 */
[----:B------:R-:W-:-:S03]  /*1d90*/  ISETP.NE.AND P0, PT, R33, 0x1, PT ;  /* 0x000000012100780c */ /* 0x000fc60003f05270 */
[----:B------:R1:W-:Y:S01]  /*1da0*/  @!P1 STS [R29], R0 ;  /* 0x000000001d009388 */ /* 0x0003e20000000800 */
[----:B------:R-:W-:Y:S02]  /*1db0*/  ISETP.NE.AND P1, PT, R34, 0x1, PT ;  /* 0x000000012200780c */ /* 0x000fe40003f25270 */
[----:B------:R-:W-:Y:S01]  /*1dc0*/  @!P4 LEA R39, R39, UR4, 0x2 ;  /* 0x000000042727cc11 */ /* 0x000fe2000f8e10ff */
[----:B------:R2:W-:Y:S01]  /*1dd0*/  @!P2 STS [R37], R2 ;  /* 0x000000022500a388 */ /* 0x0005e20000000800 */
[----:B------:R-:W-:Y:S02]  /*1de0*/  ISETP.NE.AND P2, PT, R35, 0x1, PT ;  /* 0x000000012300780c */ /* 0x000fe40003f45270 */
[----:B------:R-:W-:Y:S01]  /*1df0*/  @!P5 LEA R40, R40, UR4, 0x2 ;  /* 0x000000042828dc11 */ /* 0x000fe2000f8e10ff */
[----:B------:R3:W-:Y:S01]  /*1e00*/  @!P3 STS [R38], R3 ;  /* 0x000000032600b388 */ /* 0x0007e20000000800 */
[----:B------:R-:W-:Y:S02]  /*1e10*/  @!P6 LEA R41, R41, UR4, 0x2 ;  /* 0x000000042929ec11 */ /* 0x000fe4000f8e10ff */
[----:B-1----:R-:W-:Y:S01]  /*1e20*/  @!P0 LEA R0, R43, UR4, 0x2 ;  /* 0x000000042b008c11 */ /* 0x002fe2000f8e10ff */
[----:B------:R3:W-:Y:S01]  /*1e30*/  @!P4 STS [R39], R4 ;  /* 0x000000042700c388 */ /* 0x0007e20000000800 */
[----:B------:R-:W-:-:S02]  /*1e40*/  ISETP.GE.U32.AND P3, PT, R60, R59, PT ;  /* 0x0000003b3c00720c */ /* 0x000fc40003f66070 */
[----:B------:R-:W-:Y:S01]  /*1e50*/  @!P1 LEA R11, R44, UR4, 0x2 ;  /* 0x000000042c0b9c11 */ /* 0x000fe2000f8e10ff */
[----:B------:R3:W-:Y:S02]  /*1e60*/  @!P5 STS [R40], R5 ;  /* 0x000000052800d388 */ /* 0x0007e40000000800 */
[----:B--2---:R-:W-:Y:S02]  /*1e70*/  @!P2 LEA R2, R45, UR4, 0x2 ;  /* 0x000000042d02ac11 */ /* 0x004fe4000f8e10ff */
[----:B------:R3:W-:Y:S04]  /*1e80*/  @!P6 STS [R41], R6 ;  /* 0x000000062900e388 */ /* 0x0007e80000000800 */
[----:B------:R3:W-:Y:S04]  /*1e90*/  @!P0 STS [R0], R7 ;  /* 0x0000000700008388 */ /* 0x0007e80000000800 */
[----:B------:R3:W-:Y:S04]  /*1ea0*/  @!P1 STS [R11], R8 ;  /* 0x000000080b009388 */ /* 0x0007e80000000800 */
[----:B------:R3:W-:Y:S01]  /*1eb0*/  @!P2 STS [R2], R9 ;  /* 0x000000090200a388 */ /* 0x0007e20000000800 */
[----:B------:R-:W-:Y:S06]  /*1ec0*/  BAR.SYNC.DEFER_BLOCKING 0x0 ;  /* 0x0000000000007b1d */ /* 0x000fec0000010000 */
[----:B------:R-:W-:Y:S05]  /*1ed0*/  @P3 EXIT ;  /* 0x000000000000394d */ /* 0x000fea0003800000 */
[----:B------:R-:W-:Y:S01]  /*1ee0*/  IADD3 R13, PT, PT, R15, R13, R14 ;  /* 0x0000000d0f0d7210 */ /* 0x000fe20007ffe00e */
[----:B------:R-:W1:Y:S01]  /*1ef0*/  LDCU.64 UR10, c[0x0][0x390] ;  /* 0x00007200ff0a77ac */ /* 0x000e620008000a00 */
[----:B---3--:R-:W-:Y:S01]  /*1f00*/  LOP3.LUT R0, RZ, R60, RZ, 0x33, !PT ;  /* 0x0000003cff007212 */ /* 0x008fe200078e33ff */
[----:B------:R-:W-:Y:S01]  /*1f10*/  BSSY.RECONVERGENT B0, `(.L_x_280) ;  /* 0x0000022000007945 */ /* 0x000fe20003800200 */
[----:B------:R-:W-:-:S04]  /*1f20*/  IADD3 R13, PT, PT, R17, R13, R16 ;  /* 0x0000000d110d7210 */ /* 0x000fc80007ffe010 */
[----:B------:R-:W-:-:S04]  /*1f30*/  IADD3 R13, PT, PT, R19, R13, R18 ;  /* 0x0000000d130d7210 */ /* 0x000fc80007ffe012 */
[----:B------:R-:W-:-:S04]  /*1f40*/  IADD3 R13, PT, PT, R21, R13, R20 ;  /* 0x0000000d150d7210 */ /* 0x000fc80007ffe014 */
[----:B------:R-:W-:-:S04]  /*1f50*/  IADD3 R13, PT, PT, R23, R13, R22 ;  /* 0x0000000d170d7210 */ /* 0x000fc80007ffe016 */
[----:B------:R-:W-:-:S04]  /*1f60*/  IADD3 R13, PT, PT, R25, R13, R24 ;  /* 0x0000000d190d7210 */ /* 0x000fc80007ffe018 */
[----:B------:R-:W-:-:S04]  /*1f70*/  IADD3 R13, PT, PT, R27, R13, R26 ;  /* 0x0000000d1b0d7210 */ /* 0x000fc80007ffe01a */
[----:B------:R-:W-:-:S04]  /*1f80*/  IADD3 R13, PT, PT, R0, R13, R12 ;  /* 0x0000000d000d7210 */ /* 0x000fc80007ffe00c */
[----:B------:R-:W-:-:S04]  /*1f90*/  LOP3.LUT R0, R13, 0x600, RZ, 0xc0, !PT ;  /* 0x000006000d007812 */ /* 0x000fc800078ec0ff */
[----:B------:R-:W-:-:S13]  /*1fa0*/  ISETP.NE.AND P0, PT, R0, 0x600, PT ;  /* 0x000006000000780c */ /* 0x000fda0003f05270 */
[----:B-1----:R-:W-:Y:S05]  /*1fb0*/  @!P0 BRA `(.L_x_281) ;  /* 0x00000000005c8947 */ /* 0x002fea0003800000 */
[----:B------:R-:W-:Y:S01]  /*1fc0*/  LEA.HI R0, R13, 0x1, RZ, 0x17 ;  /* 0x000000010d007811 */ /* 0x000fe200078fb8ff */
[----:B------:R-:W-:Y:S01]  /*1fd0*/  BSSY.RECONVERGENT B1, `(.L_x_281) ;  /* 0x0000015000017945 */ /* 0x000fe20003800200 */
[----:B------:R-:W-:Y:S01]  /*1fe0*/  ISETP.NE.AND P2, PT, RZ, UR6, PT ;  /* 0x00000006ff007c0c */ /* 0x000fe2000bf45270 */
[----:B------:R-:W-:Y:S01]  /*1ff0*/  IMAD.MOV.U32 R9, RZ, RZ, RZ ;  /* 0x000000ffff097224 */ /* 0x000fe200078e00ff */
[----:B------:R-:W-:Y:S02]  /*2000*/  LOP3.LUT R0, R0, 0x3, RZ, 0xc0, !PT ;  /* 0x0000000300007812 */ /* 0x000fe400078ec0ff */
[----:B------:R-:W-:-:S03]  /*2010*/  LEA R6, R60, UR4, 0x2 ;  /* 0x000000043c067c11 */ /* 0x000fc6000f8e10ff */
[----:B------:R-:W-:-:S07]  /*2020*/  IMAD.MOV R0, RZ, RZ, -R0 ;  /* 0x000000ffff007224 */ /* 0x000fce00078e0a00 */
.L_x_282:
[----:B-1----:R-:W1:Y:S01]  /*2030*/  @!P2 LDC.64 R4, c[0x0][0x3d0] ;  /* 0x0000f400ff04ab82 */ /* 0x002e620000000a00 */
[----:B------:R-:W-:Y:S01]  /*2040*/  CS2R R2, SRZ ;  /* 0x0000000000027805 */ /* 0x000fe2000001ff00 */
[----:B------:R2:W3:Y:S05]  /*2050*/  LDS R7, [R6] ;  /* 0x0000000006077984 */ /* 0x0004ea0000000800 */
[----:B-1----:R-:W4:Y:S01]  /*2060*/  @!P2 LDG.E.64 R2, desc[UR8][R4.64] ;  /* 0x000000080402a981 */ /* 0x002f22000c1e1b00 */
[----:B------:R-:W-:Y:S02]  /*2070*/  VIADD R0, R0, 0x1 ;  /* 0x0000000100007836 */ /* 0x000fe40000000000 */
[----:B--2---:R-:W-:Y:S01]  /*2080*/  VIADD R6, R6, 0x800 ;  /* 0x0000080006067836 */ /* 0x004fe20000000000 */
[----:B----4-:R-:W-:-:S02]  /*2090*/  IADD3 R8, P0, PT, R60, R2, RZ ;  /* 0x000000023c087210 */ /* 0x010fc40007f1e0ff */
[----:B------:R-:W-:-:S03]  /*20a0*/  IADD3 R60, P1, PT, R60, 0x200, RZ ;  /* 0x000002003c3c7810 */ /* 0x000fc60007f3e0ff */
[----:B------:R-:W-:Y:S01]  /*20b0*/  IMAD.X R3, R9, 0x1, R3, P0 ;  /* 0x0000000109037824 */ /* 0x000fe200000e0603 */
[----:B------:R-:W-:Y:S01]  /*20c0*/  LEA R2, P0, R8, UR10, 0x2 ;  /* 0x0000000a08027c11 */ /* 0x000fe2000f8010ff */
[----:B------:R-:W-:-:S03]  /*20d0*/  IMAD.X R9, RZ, RZ, R9, P1 ;  /* 0x000000ffff097224 */ /* 0x000fc600008e0609 */
[----:B------:R-:W-:Y:S02]  /*20e0*/  LEA.HI.X R3, R8, UR11, R3, 0x2, P0 ;  /* 0x0000000b08037c11 */ /* 0x000fe400080f1403 */
[----:B------:R-:W-:-:S03]  /*20f0*/  ISETP.NE.AND P0, PT, R0, RZ, PT ;  /* 0x000000ff0000720c */ /* 0x000fc60003f05270 */
[----:B---3--:R1:W-:Y:S10]  /*2100*/  STG.E desc[UR8][R2.64], R7 ;  /* 0x0000000702007986 */ /* 0x0083f4000c101908 */
[----:B------:R-:W-:Y:S05]  /*2110*/  @P0 BRA `(.L_x_282) ;  /* 0xfffffffc00c40947 */ /* 0x000fea000383ffff */
[----:B------:R-:W-:Y:S05]  /*2120*/  BSYNC.RECONVERGENT B1 ;  /* 0x0000000000017941 */ /* 0x000fea0003800200 */
.L_x_281:
[----:B------:R-:W-:Y:S05]  /*2130*/  BSYNC.RECONVERGENT B0 ;  /* 0x0000000000007941 */ /* 0x000fea0003800200 */
.L_x_280:
[----:B------:R-:W-:-:S13]  /*2140*/  ISETP.GE.U32.AND P0, PT, R13, 0x600, PT ;  /* 0x000006000d00780c */ /* 0x000fda0003f06070 */
[----:B------:R-:W-:Y:S05]  /*2150*/  @!P0 EXIT ;  /* 0x000000000000894d */ /* 0x000fea0003800000 */
[----:B------:R-:W2:Y:S01]  /*2160*/  S2UR UR5, SR_CgaCtaId ;  /* 0x00000000000579c3 */ /* 0x000ea20000008800 */
[----:B------:R-:W-:Y:S01]  /*2170*/  UMOV UR4, 0x400 ;  /* 0x0000040000047882 */ /* 0x000fe20000000000 */
[----:B------:R-:W-:Y:S01]  /*2180*/  UISETP.NE.AND UP0, UPT, UR6, URZ, UPT ;  /* 0x000000ff0600728c */ /* 0x000fe2000bf05270 */
[----:B------:R-:W-:Y:S02]  /*2190*/  IMAD.MOV.U32 R19, RZ, RZ, RZ ;  /* 0x000000ffff137224 */ /* 0x000fe400078e00ff */
[----:B------:R-:W-:-:S03]  /*21a0*/  IMAD.MOV.U32 R21, RZ, RZ, RZ ;  /* 0x000000ffff157224 */ /* 0x000fc600078e00ff */
[----:B-1----:R-:W1:Y:S01]  /*21b0*/  LDC.64 R2, c[0x0][0x390] ;  /* 0x0000e400ff027b82 */ /* 0x002e620000000a00 */
[----:B------:R-:W-:Y:S01]  /*21c0*/  PLOP3.LUT P0, PT, PT, PT, UP0, 0x80, 0x8 ;  /* 0x000000000008781c */ /* 0x000fe20003f0f008 */
[----:B------:R-:W-:Y:S02]  /*21d0*/  UISETP.NE.AND UP0, UPT, UR6, URZ, UPT ;  /* 0x000000ff0600728c */ /* 0x000fe4000bf05270 */
[----:B--2---:R-:W-:-:S06]  /*21e0*/  ULEA UR4, UR5, UR4, 0x18 ;  /* 0x0000000405047291 */ /* 0x004fcc000f8ec0ff */
[C---:B------:R-:W-:Y:S01]  /*21f0*/  LEA R0, R60.reuse, UR4, 0x2 ;  /* 0x000000043c007c11 */ /* 0x040fe2000f8e10ff */
[----:B-1----:R-:W-:-:S04]  /*2200*/  IMAD.WIDE.U32 R2, R60, 0x4, R2 ;  /* 0x000000043c027825 */ /* 0x002fc800078e0002 */
[----:B------:R-:W-:-:S07]  /*2210*/  VIADD R0, R0, 0x1000 ;  /* 0x0000100000007836 */ /* 0x000fce0000000000 */
.L_x_283:
[----:B--2---:R-:W1:Y:S01]  /*2220*/  @!P0 LDC.64 R8, c[0x0][0x3d0] ;  /* 0x0000f400ff088b82 */ /* 0x004e620000000a00 */
[----:B------:R-:W-:Y:S01]  /*2230*/  CS2R R4, SRZ ;  /* 0x0000000000047805 */ /* 0x000fe2000001ff00 */
[----:B------:R-:W2:Y:S04]  /*2240*/  LDS R15, [R0+-0x1000] ;  /* 0xfff00000000f7984 */ /* 0x000ea80000000800 */
[----:B------:R-:W3:Y:S04]  /*2250*/  LDS R17, [R0+-0x800] ;  /* 0xfff8000000117984 */ /* 0x000ee80000000800 */
[----:B-1----:R-:W4:Y:S01]  /*2260*/  @!P0 LDG.E.64 R4, desc[UR8][R8.64] ;  /* 0x0000000808048981 */ /* 0x002f22000c1e1b00 */
[----:B------:R-:W-:-:S13]  /*2270*/  PLOP3.LUT P0, PT, PT, PT, UP0, 0x80, 0x8 ;  /* 0x000000000008781c */ /* 0x000fda0003f0f008 */
[----:B------:R-:W1:Y:S01]  /*2280*/  @!P0 LDC.64 R10, c[0x0][0x3d0] ;  /* 0x0000f400ff0a8b82 */ /* 0x000e620000000a00 */
[----:B----4-:R-:W-:-:S04]  /*2290*/  LEA R7, P1, R4, R19, 0x2 ;  /* 0x0000001304077211 */ /* 0x010fc800078210ff */
[----:B------:R-:W-:Y:S02]  /*22a0*/  LEA.HI.X R5, R4, R21, R5, 0x2, P1 ;  /* 0x0000001504057211 */ /* 0x000fe400008f1405 */
[----:B------:R-:W-:-:S05]  /*22b0*/  IADD3 R6, P1, PT, R2, R7, RZ ;  /* 0x0000000702067210 */ /* 0x000fca0007f3e0ff */
[----:B------:R-:W-:Y:S01]  /*22c0*/  IMAD.X R7, R3, 0x1, R5, P1 ;  /* 0x0000000103077824 */ /* 0x000fe200008e0605 */
[----:B------:R-:W-:-:S04]  /*22d0*/  CS2R R4, SRZ ;  /* 0x0000000000047805 */ /* 0x000fc8000001ff00 */
[----:B--2---:R2:W-:Y:S04]  /*22e0*/  STG.E desc[UR8][R6.64], R15 ;  /* 0x0000000f06007986 */ /* 0x0045e8000c101908 */
[----:B-1----:R-:W4:Y:S01]  /*22f0*/  @!P0 LDG.E.64 R4, desc[UR8][R10.64] ;  /* 0x000000080a048981 */ /* 0x002f22000c1e1b00 */
[----:B------:R-:W1:Y:S03]  /*2300*/  @!P0 LDC.64 R12, c[0x0][0x3d0] ;  /* 0x0000f400ff0c8b82 */ /* 0x000e660000000a00 */
[----:B------:R-:W5:Y:S01]  /*2310*/  LDS R15, [R0] ;  /* 0x00000000000f7984 */ /* 0x000f620000000800 */
[----:B----4-:R-:W-:-:S04]  /*2320*/  LEA R9, P1, R4, R19, 0x2 ;  /* 0x0000001304097211 */ /* 0x010fc800078210ff */
[----:B------:R-:W-:Y:S02]  /*2330*/  LEA.HI.X R5, R4, R21, R5, 0x2, P1 ;  /* 0x0000001504057211 */ /* 0x000fe400008f1405 */
[----:B------:R-:W-:-:S05]  /*2340*/  IADD3 R8, P1, PT, R2, R9, RZ ;  /* 0x0000000902087210 */ /* 0x000fca0007f3e0ff */
[----:B------:R-:W-:Y:S01]  /*2350*/  IMAD.X R9, R3, 0x1, R5, P1 ;  /* 0x0000000103097824 */ /* 0x000fe200008e0605 */
[----:B------:R-:W-:-:S04]  /*2360*/  CS2R R4, SRZ ;  /* 0x0000000000047805 */ /* 0x000fc8000001ff00 */
[----:B---3--:R-:W-:Y:S04]  /*2370*/  STG.E desc[UR8][R8.64+0x800], R17 ;  /* 0x0008001108007986 */ /* 0x008fe8000c101908 */
[----:B-1----:R-:W2:Y:S01]  /*2380*/  @!P0 LDG.E.64 R4, desc[UR8][R12.64] ;  /* 0x000000080c048981 */ /* 0x002ea2000c1e1b00 */
[----:B------:R-:W1:Y:S03]  /*2390*/  @!P0 LDC.64 R10, c[0x0][0x3d0] ;  /* 0x0000f400ff0a8b82 */ /* 0x000e660000000a00 */
[----:B------:R3:W4:Y:S01]  /*23a0*/  LDS R9, [R0+0x800] ;  /* 0x0008000000097984 */ /* 0x0007220000000800 */
[----:B--2---:R-:W-:-:S04]  /*23b0*/  LEA R7, P1, R4, R19, 0x2 ;  /* 0x0000001304077211 */ /* 0x004fc800078210ff */
[----:B------:R-:W-:Y:S02]  /*23c0*/  LEA.HI.X R5, R4, R21, R5, 0x2, P1 ;  /* 0x0000001504057211 */ /* 0x000fe400008f1405 */
[----:B------:R-:W-:-:S05]  /*23d0*/  IADD3 R6, P1, PT, R2, R7, RZ ;  /* 0x0000000702067210 */ /* 0x000fca0007f3e0ff */
[----:B------:R-:W-:Y:S01]  /*23e0*/  IMAD.X R7, R3, 0x1, R5, P1 ;  /* 0x0000000103077824 */ /* 0x000fe200008e0605 */
[----:B------:R-:W-:-:S04]  /*23f0*/  CS2R R4, SRZ ;  /* 0x0000000000047805 */ /* 0x000fc8000001ff00 */
[----:B-----5:R2:W-:Y:S04]  /*2400*/  STG.E desc[UR8][R6.64+0x1000], R15 ;  /* 0x0010000f06007986 */ /* 0x0205e8000c101908 */
[----:B-1----:R-:W5:Y:S01]  /*2410*/  @!P0 LDG.E.64 R4, desc[UR8][R10.64] ;  /* 0x000000080a048981 */ /* 0x002f62000c1e1b00 */
[----:B------:R-:W-:Y:S02]  /*2420*/  VIADD R60, R60, 0x800 ;  /* 0x000008003c3c7836 */ /* 0x000fe40000000000 */
[----:B---3--:R-:W-:Y:S01]  /*2430*/  VIADD R0, R0, 0x2000 ;  /* 0x0000200000007836 */ /* 0x008fe20000000000 */
[----:B-----5:R-:W-:Y:S02]  /*2440*/  LEA R13, P1, R4, R19, 0x2 ;  /* 0x00000013040d7211 */ /* 0x020fe400078210ff */
[----:B------:R-:W-:-:S02]  /*2450*/  IADD3 R19, P2, PT, R19, 0x2000, RZ ;  /* 0x0000200013137810 */ /* 0x000fc40007f5e0ff */
[----:B------:R-:W-:Y:S02]  /*2460*/  LEA.HI.X R5, R4, R21, R5, 0x2, P1 ;  /* 0x0000001504057211 */ /* 0x000fe400008f1405 */
[----:B------:R-:W-:Y:S01]  /*2470*/  IADD3 R4, P1, PT, R2, R13, RZ ;  /* 0x0000000d02047210 */ /* 0x000fe20007f3e0ff */
[----:B------:R-:W-:-:S04]  /*2480*/  IMAD.X R21, RZ, RZ, R21, P2 ;  /* 0x000000ffff157224 */ /* 0x000fc800010e0615 */
[----:B------:R-:W-:Y:S01]  /*2490*/  IMAD.X R5, R3, 0x1, R5, P1 ;  /* 0x0000000103057824 */ /* 0x000fe200008e0605 */
[----:B------:R-:W-:-:S04]  /*24a0*/  ISETP.GE.AND P1, PT, R60, R59, PT ;  /* 0x0000003b3c00720c */ /* 0x000fc80003f26270 */
[----:B----4-:R2:W-:Y:S09]  /*24b0*/  STG.E desc[UR8][R4.64+0x1800], R9 ;  /* 0x0018000904007986 */ /* 0x0105f2000c101908 */
[----:B------:R-:W-:Y:S05]  /*24c0*/  @!P1 BRA `(.L_x_283) ;  /* 0xfffffffc00549947 */ /* 0x000fea000383ffff */
[----:B------:R-:W-:Y:S05]  /*24d0*/  EXIT ;  /* 0x000000000000794d */ /* 0x000fea0003800000 */
.L_x_236:
[----:B------:R-:W0:Y:S01]  /*24e0*/  S2R R45, SR_TID.X ;  /* 0x00000000002d7919 */ /* 0x000e220000002100 */
[----:B------:R-:W1:Y:S01]  /*24f0*/  LDC.64 R2, c[0x0][0x3c8] ;  /* 0x0000f200ff027b82 */ /* 0x000e620000000a00 */
[----:B------:R-:W2:Y:S01]  /*2500*/  LDCU.U8 UR4, c[0x0][0x3b8] ;  /* 0x00007700ff0477ac */ /* 0x000ea20008000000 */
[----:B------:R-:W3:Y:S01]  /*2510*/  LDCU.64 UR10, c[0x0][0x380] ;  /* 0x00007000ff0a77ac */ /* 0x000ee20008000a00 */
[----:B------:R-:W4:Y:S01]  /*2520*/  LDCU.64 UR12, c[0x0][0x388] ;  /* 0x00007100ff0c77ac */ /* 0x000f220008000a00 */
[----:B--2---:R-:W-:Y:S01]  /*2530*/  ISETP.NE.AND P0, PT, RZ, UR4, PT ;  /* 0x00000004ff007c0c */ /* 0x004fe2000bf05270 */
[----:B------:R-:W-:-:S03]  /*2540*/  USHF.R.S32.HI UR4, URZ, 0x1f, UR7 ;  /* 0x0000001fff047899 */ /* 0x000fc60008011407 */
[----:B-1----:R-:W-:Y:S02]  /*2550*/  SEL R2, R2, RZ, !P0 ;  /* 0x000000ff02027207 */ /* 0x002fe40004000000 */
[----:B------:R-:W-:Y:S01]  /*2560*/  SEL R0, R3, RZ, !P0 ;  /* 0x000000ff03007207 */ /* 0x000fe20004000000 */
[----:B0-----:R-:W-:-:S05]  /*2570*/  IMAD R5, R45, 0xe, RZ ;  /* 0x0000000e2d057824 */ /* 0x001fca00078e02ff */
[----:B------:R-:W-:-:S04]  /*2580*/  IADD3 R5, P1, P2, R5, UR7, R2 ;  /* 0x0000000705057c10 */ /* 0x000fc8000fa3e002 */
[----:B------:R-:W-:Y:S01]  /*2590*/  IADD3.X R0, PT, PT, RZ, UR4, R0, P1, P2 ;  /* 0x00000004ff007c10 */ /* 0x000fe20008fe4400 */
[----:B------:R-:W-:-:S03]  /*25a0*/  IMAD.SHL.U32 R2, R5, 0x4, RZ ;  /* 0x0000000405027824 */ /* 0x000fc600078e00ff */
        /* <DEDUP_REMOVED lines=34> */
[----:B0-----:R-:W-:Y:S01]  /*27d0*/  IMAD.MOV.U32 R4, RZ, RZ, 0x2 ;  /* 0x00000002ff047424 */ /* 0x001fe200078e00ff */
[----:B------:R-:W0:Y:S01]  /*27e0*/  S2UR UR5, SR_CgaCtaId ;  /* 0x00000000000579c3 */ /* 0x000e220000008800 */
[----:B------:R-:W-:Y:S01]  /*27f0*/  UMOV UR4, 0x400 ;  /* 0x0000040000047882 */ /* 0x000fe20000000000 */
[----:B------:R-:W1:Y:S01]  /*2800*/  S2R R58, SR_LANEID ;  /* 0x00000000003a7919 */ /* 0x000e620000000000 */
[----:B------:R-:W-:Y:S01]  /*2810*/  SHF.R.U32.HI R47, RZ, 0x5, R45 ;  /* 0x00000005ff2f7819 */ /* 0x000fe2000001162d */
[----:B0-----:R-:W-:-:S04]  /*2820*/  ULEA UR4, UR5, UR4, 0x18 ;  /* 0x0000000405047291 */ /* 0x001fc8000f8ec0ff */
[----:B------:R-:W-:Y:S01]  /*2830*/  BAR.SYNC.DEFER_BLOCKING 0x0 ;  /* 0x0000000000007b1d */ /* 0x000fe20000010000 */
[----:B--2---:R-:W-:Y:S02]  /*2840*/  ISETP.NE.AND P0, PT, R34, 0x1, PT ;  /* 0x000000012200780c */ /* 0x004fe40003f05270 */
[----:B---3--:R-:W-:Y:S02]  /*2850*/  ISETP.NE.AND P1, PT, R33, 0x1, PT ;  /* 0x000000012100780c */ /* 0x008fe40003f25270 */
[----:B------:R-:W-:Y:S02]  /*2860*/  SEL R0, RZ, 0x1, P0 ;  /* 0x00000001ff007807 */ /* 0x000fe40000000000 */
[----:B----4-:R-:W-:-:S07]  /*2870*/  ISETP.NE.AND P2, PT, R32, 0x1, PT ;  /* 0x000000012000780c */ /* 0x010fce0003f45270 */
[----:B------:R-:W-:Y:S01]  /*2880*/  @P0 IMAD.MOV R4, RZ, RZ, 0x1 ;  /* 0x00000001ff040424 */ /* 0x000fe200078e02ff */
[----:B------:R-:W-:Y:S01]  /*2890*/  ISETP.NE.AND P0, PT, R31, 0x1, PT ;  /* 0x000000011f00780c */ /* 0x000fe20003f05270 */
[----:B------:R-:W-:Y:S01]  /*28a0*/  @P1 IMAD.MOV R4, RZ, RZ, R0 ;  /* 0x000000ffff041224 */ /* 0x000fe200078e0200 */
[----:B------:R-:W-:-:S03]  /*28b0*/  ISETP.NE.AND P1, PT, R30, 0x1, PT ;  /* 0x000000011e00780c */ /* 0x000fc60003f25270 */
[----:B------:R-:W-:Y:S02]  /*28c0*/  VIADD R0, R4, 0x1 ;  /* 0x0000000104007836 */ /* 0x000fe40000000000 */
[----:B------:R-:W-:Y:S01]  /*28d0*/  @P2 IMAD.MOV R0, RZ, RZ, R4 ;  /* 0x000000ffff002224 */ /* 0x000fe200078e0204 */
[----:B-1----:R-:W-:-:S03]  /*28e0*/  ISETP.NE.AND P2, PT, R58, RZ, PT ;  /* 0x000000ff3a00720c */ /* 0x002fc60003f45270 */
[----:B------:R-:W-:Y:S02]  /*28f0*/  VIADD R2, R0, 0x1 ;  /* 0x0000000100027836 */ /* 0x000fe40000000000 */
[----:B------:R-:W-:Y:S01]  /*2900*/  @P0 IMAD.MOV R2, RZ, RZ, R0 ;  /* 0x000000ffff020224 */ /* 0x000fe200078e0200 */
[----:B------:R-:W-:-:S03]  /*2910*/  ISETP.NE.AND P0, PT, R29, 0x1, PT ;  /* 0x000000011d00780c */ /* 0x000fc60003f05270 */
[----:B------:R-:W-:Y:S02]  /*2920*/  VIADD R8, R2, 0x1 ;  /* 0x0000000102087836 */ /* 0x000fe40000000000 */
[----:B------:R-:W-:Y:S01]  /*2930*/  @P1 IMAD.MOV R8, RZ, RZ, R2 ;  /* 0x000000ffff081224 */ /* 0x000fe200078e0202 */
[----:B------:R-:W-:-:S03]  /*2940*/  ISETP.NE.AND P1, PT, R28, 0x1, PT ;  /* 0x000000011c00780c */ /* 0x000fc60003f25270 */
[----:B------:R-:W-:-:S04]  /*2950*/  VIADD R7, R8, 0x1 ;  /* 0x0000000108077836 */ /* 0x000fc80000000000 */
        /* <DEDUP_REMOVED lines=24> */
[----:B------:R-:W-:-:S05]  /*2ae0*/  @P0 IMAD.MOV R46, RZ, RZ, R12 ;  /* 0x000000ffff2e0224 */ /* 0x000fca00078e020c */
[----:B------:R-:W0:Y:S01]  /*2af0*/  SHFL.UP P0, R13, R46, 0x1, RZ ;  /* 0x042000002e0d7989 */ /* 0x000e2200000000ff */
[----:B------:R-:W-:Y:S01]  /*2b00*/  @!P1 LEA R48, R47, UR4, 0x2 ;  /* 0x000000042f309c11 */ /* 0x000fe2000f8e10ff */
[----:B0-----:R-:W-:-:S05]  /*2b10*/  @P0 IMAD.IADD R13, R13, 0x1, R46 ;  /* 0x000000010d0d0824 */ /* 0x001fca00078e022e */
[----:B------:R-:W0:Y:S02]  /*2b20*/  SHFL.UP P0, R12, R13, 0x2, RZ ;  /* 0x044000000d0c7989 */ /* 0x000e2400000000ff */
[----:B0-----:R-:W-:-:S05]  /*2b30*/  @P0 IMAD.IADD R12, R13, 0x1, R12 ;  /* 0x000000010d0c0824 */ /* 0x001fca00078e020c */
[----:B------:R-:W0:Y:S02]  /*2b40*/  SHFL.UP P0, R15, R12, 0x4, RZ ;  /* 0x048000000c0f7989 */ /* 0x000e2400000000ff */
[----:B0-----:R-:W-:-:S05]  /*2b50*/  @P0 IMAD.IADD R15, R12, 0x1, R15 ;  /* 0x000000010c0f0824 */ /* 0x001fca00078e020f */
[----:B------:R-:W0:Y:S02]  /*2b60*/  SHFL.UP P0, R14, R15, 0x8, RZ ;  /* 0x050000000f0e7989 */ /* 0x000e2400000000ff */
[----:B0-----:R-:W-:-:S05]  /*2b70*/  @P0 IMAD.IADD R14, R15, 0x1, R14 ;  /* 0x000000010f0e0824 */ /* 0x001fca00078e020e */
[----:B------:R-:W0:Y:S02]  /*2b80*/  SHFL.UP P0, R49, R14, 0x10, RZ ;  /* 0x060000000e317989 */ /* 0x000e2400000000ff */
[----:B0-----:R-:W-:Y:S01]  /*2b90*/  @P0 IMAD.IADD R49, R14, 0x1, R49 ;  /* 0x000000010e310824 */ /* 0x001fe200078e0231 */
[----:B------:R-:W-:-:S03]  /*2ba0*/  ISETP.NE.AND P0, PT, R47, 0x2, PT ;  /* 0x000000022f00780c */ /* 0x000fc60003f05270 */
[----:B------:R-:W-:Y:S01]  /*2bb0*/  IMAD.IADD R46, R49, 0x1, -R46 ;  /* 0x00000001312e7824 */ /* 0x000fe200078e0a2e */
[----:B------:R-:W-:Y:S01]  /*2bc0*/  @!P1 STS [R48], R49 ;  /* 0x0000003130009388 */ /* 0x000fe20000000800 */
[----:B------:R-:W-:Y:S01]  /*2bd0*/  BAR.SYNC.DEFER_BLOCKING 0x0 ;  /* 0x0000000000007b1d */ /* 0x000fe20000010000 */
[----:B------:R-:W-:-:S05]  /*2be0*/  ISETP.NE.AND P1, PT, R47, 0xd, PT ;  /* 0x0000000d2f00780c */ /* 0x000fca0003f25270 */
[----:B------:R-:W0:Y:S04]  /*2bf0*/  LDS.128 R20, [UR4] ;  /* 0x00000004ff147984 */ /* 0x000e280008000c00 */
[----:B------:R-:W1:Y:S04]  /*2c00*/  LDS.128 R12, [UR4+0x10] ;  /* 0x00001004ff0c7984 */ /* 0x000e680008000c00 */
[----:B------:R-:W2:Y:S01]  /*2c10*/  LDS.128 R16, [UR4+0x20] ;  /* 0x00002004ff107984 */ /* 0x000ea20008000c00 */
[----:B0-----:R-:W-:-:S04]  /*2c20*/  IMAD.IADD R21, R20, 0x1, R21 ;  /* 0x0000000114157824 */ /* 0x001fc800078e0215 */
[----:B------:R-:W-:Y:S01]  /*2c30*/  IMAD.IADD R22, R22, 0x1, R21 ;  /* 0x0000000116167824 */ /* 0x000fe200078e0215 */
[----:B------:R-:W-:Y:S02]  /*2c40*/  SEL R20, R21, R20, !P0 ;  /* 0x0000001415147207 */ /* 0x000fe40004000000 */
[----:B------:R-:W-:Y:S01]  /*2c50*/  ISETP.NE.AND P0, PT, R47, 0x3, PT ;  /* 0x000000032f00780c */ /* 0x000fe20003f05270 */
[----:B------:R-:W-:-:S03]  /*2c60*/  IMAD.IADD R23, R23, 0x1, R22 ;  /* 0x0000000117177824 */ /* 0x000fc600078e0216 */
[----:B------:R-:W-:Y:S01]  /*2c70*/  SEL R20, R22, R20, !P0 ;  /* 0x0000001416147207 */ /* 0x000fe20004000000 */
[----:B-1----:R-:W-:Y:S01]  /*2c80*/  IMAD.IADD R12, R23, 0x1, R12 ;  /* 0x00000001170c7824 */ /* 0x002fe200078e020c */
[----:B------:R-:W-:-:S03]  /*2c90*/  ISETP.NE.AND P0, PT, R47, 0x4, PT ;  /* 0x000000042f00780c */ /* 0x000fc60003f05270 */
[----:B------:R-:W-:Y:S01]  /*2ca0*/  IMAD.IADD R13, R13, 0x1, R12 ;  /* 0x000000010d0d7824 */ /* 0x000fe200078e020c */
[----:B------:R-:W-:Y:S02]  /*2cb0*/  SEL R20, R23, R20, !P0 ;  /* 0x0000001417147207 */ /* 0x000fe40004000000 */
[----:B------:R-:W-:Y:S01]  /*2cc0*/  ISETP.NE.AND P0, PT, R47, 0x5, PT ;  /* 0x000000052f00780c */ /* 0x000fe20003f05270 */
[----:B------:R-:W-:-:S03]  /*2cd0*/  IMAD.IADD R14, R14, 0x1, R13 ;  /* 0x000000010e0e7824 */ /* 0x000fc600078e020d */
[----:B------:R-:W-:Y:S01]  /*2ce0*/  SEL R48, R12, R20, !P0 ;  /* 0x000000140c307207 */ /* 0x000fe20004000000 */
[----:B------:R-:W-:Y:S01]  /*2cf0*/  IMAD.IADD R15, R15, 0x1, R14 ;  /* 0x000000010f0f7824 */ /* 0x000fe200078e020e */
[----:B------:R-:W0:Y:S01]  /*2d00*/  LDS.128 R20, [UR4+0x30] ;  /* 0x00003004ff147984 */ /* 0x000e220008000c00 */
[----:B------:R-:W-:Y:S02]  /*2d10*/  ISETP.NE.AND P0, PT, R47, 0x6, PT ;  /* 0x000000062f00780c */ /* 0x000fe40003f05270 */
[----:B--2---:R-:W-:Y:S02]  /*2d20*/  IMAD.IADD R16, R15, 0x1, R16 ;  /* 0x000000010f107824 */ /* 0x004fe400078e0210 */
[----:B------:R-:W-:Y:S02]  /*2d30*/  SEL R48, R13, R48, !P0 ;  /* 0x000000300d307207 */ /* 0x000fe40004000000 */
[----:B------:R-:W-:Y:S01]  /*2d40*/  ISETP.NE.AND P0, PT, R47, 0x7, PT ;  /* 0x000000072f00780c */ /* 0x000fe20003f05270 */
[----:B------:R-:W-:Y:S01]  /*2d50*/  IMAD.IADD R17, R17, 0x1, R16 ;  /* 0x0000000111117824 */ /* 0x000fe200078e0210 */
[----:B------:R-:W-:-:S02]  /*2d60*/  SEL R13, R46, RZ, P2 ;  /* 0x000000ff2e0d7207 */ /* 0x000fc40001000000 */
[----:B------:R-:W-:Y:S01]  /*2d70*/  SEL R48, R14, R48, !P0 ;  /* 0x000000300e307207 */ /* 0x000fe20004000000 */
[----:B------:R-:W-:Y:S01]  /*2d80*/  IMAD.IADD R18, R18, 0x1, R17 ;  /* 0x0000000112127824 */ /* 0x000fe200078e0211 */
[----:B------:R-:W-:-:S03]  /*2d90*/  ISETP.NE.AND P0, PT, R47, 0x8, PT ;  /* 0x000000082f00780c */ /* 0x000fc60003f05270 */
[----:B------:R-:W-:Y:S01]  /*2da0*/  IMAD.IADD R19, R19, 0x1, R18 ;  /* 0x0000000113137824 */ /* 0x000fe200078e0212 */
[----:B------:R-:W-:Y:S02]  /*2db0*/  SEL R48, R15, R48, !P0 ;  /* 0x000000300f307207 */ /* 0x000fe40004000000 */
[----:B------:R-:W-:-:S04]  /*2dc0*/  ISETP.NE.AND P0, PT, R47, 0x9, PT ;  /* 0x000000092f00780c */ /* 0x000fc80003f05270 */
[----:B------:R-:W-:Y:S02]  /*2dd0*/  SEL R48, R16, R48, !P0 ;  /* 0x0000003010307207 */ /* 0x000fe40004000000 */
[----:B------:R-:W-:-:S04]  /*2de0*/  ISETP.NE.AND P0, PT, R47, 0xa, PT ;  /* 0x0000000a2f00780c */ /* 0x000fc80003f05270 */
[----:B------:R-:W-:Y:S02]  /*2df0*/  SEL R48, R17, R48, !P0 ;  /* 0x0000003011307207 */ /* 0x000fe40004000000 */
[----:B------:R-:W-:-:S04]  /*2e00*/  ISETP.NE.AND P0, PT, R47, 0xb, PT ;  /* 0x0000000b2f00780c */ /* 0x000fc80003f05270 */
[----:B------:R-:W-:Y:S02]  /*2e10*/  SEL R48, R18, R48, !P0 ;  /* 0x0000003012307207 */ /* 0x000fe40004000000 */
[----:B------:R-:W-:Y:S01]  /*2e20*/  ISETP.NE.AND P0, PT, R47, 0xc, PT ;  /* 0x0000000c2f00780c */ /* 0x000fe20003f05270 */
[----:B0-----:R-:W-:-:S03]  /*2e30*/  IMAD.IADD R20, R19, 0x1, R20 ;  /* 0x0000000113147824 */ /* 0x001fc600078e0214 */
[----:B------:R-:W-:Y:S02]  /*2e40*/  SEL R48, R19, R48, !P0 ;  /* 0x0000003013307207 */ /* 0x000fe40004000000 */
[----:B------:R-:W-:Y:S01]  /*2e50*/  ISETP.NE.AND P0, PT, R47, 0xe, PT ;  /* 0x0000000e2f00780c */ /* 0x000fe20003f05270 */
[----:B------:R-:W-:Y:S01]  /*2e60*/  IMAD.IADD R21, R21, 0x1, R20 ;  /* 0x0000000115157824 */ /* 0x000fe200078e0214 */
[----:B------:R-:W-:Y:S01]  /*2e70*/  SEL R48, R20, R48, !P1 ;  /* 0x0000003014307207 */ /* 0x000fe20004800000 */
[----:B------:R-:W-:Y:S01]  /*2e80*/  IMAD.MOV.U32 R20, RZ, RZ, R45 ;  /* 0x000000ffff147224 */ /* 0x000fe200078e002d */
[----:B------:R-:W-:Y:S01]  /*2e90*/  ISETP.NE.AND P1, PT, R47, 0xf, PT ;  /* 0x0000000f2f00780c */ /* 0x000fe20003f25270 */
[----:B------:R-:W-:Y:S01]  /*2ea0*/  IMAD.IADD R22, R22, 0x1, R21 ;  /* 0x0000000116167824 */ /* 0x000fe200078e0215 */
[----:B------:R-:W-:Y:S02]  /*2eb0*/  SEL R48, R21, R48, !P0 ;  /* 0x0000003015307207 */ /* 0x000fe40004000000 */
[----:B------:R-:W-:Y:S01]  /*2ec0*/  ISETP.GE.U32.AND P0, PT, R20, 0x20, PT ;  /* 0x000000201400780c */ /* 0x000fe20003f06070 */
[----:B------:R-:W-:Y:S01]  /*2ed0*/  IMAD.IADD R23, R23, 0x1, R22 ;  /* 0x0000000117177824 */ /* 0x000fe200078e0216 */
[----:B------:R-:W-:-:S02]  /*2ee0*/  SEL R48, R22, R48, !P1 ;  /* 0x0000003016307207 */ /* 0x000fc40004800000 */
[----:B------:R-:W-:-:S03]  /*2ef0*/  ISETP.GT.U32.AND P1, PT, R20, 0x1f, PT ;  /* 0x0000001f1400780c */ /* 0x000fc60003f24070 */
[----:B------:R-:W-:-:S05]  /*2f00*/  IMAD.IADD R13, R48, 0x1, R13 ;  /* 0x00000001300d7824 */ /* 0x000fca00078e020d */
[----:B------:R-:W-:-:S05]  /*2f10*/  SEL R57, R46, R13, !P0 ;  /* 0x0000000d2e397207 */ /* 0x000fca0004000000 */
[----:B------:R-:W-:Y:S05]  /*2f20*/  @P1 BRA `(.L_x_284) ;  /* 0x0000000800b41947 */ /* 0x000fea0003800000 */
[----:B------:R-:W0:Y:S01]  /*2f30*/  LDC.64 R12, c[0x0][0x3a0] ;  /* 0x0000e800ff0c7b82 */ /* 0x000e220000000a00 */
[----:B------:R-:W-:Y:S02]  /*2f40*/  ISETP.NE.AND P0, PT, R20, RZ, PT ;  /* 0x000000ff1400720c */ /* 0x000fe40003f05270 */
[----:B------:R-:W-:-:S05]  /*2f50*/  LOP3.LUT R21, RZ, R20, RZ, 0x33, !PT ;  /* 0x00000014ff157212 */ /* 0x000fca00078e33ff */
[----:B------:R-:W-:-:S06]  /*2f60*/  IMAD.IADD R21, R38, 0x1, R21 ;  /* 0x0000000126157824 */ /* 0x000fcc00078e0215 */
[----:B------:R-:W-:Y:S01]  /*2f70*/  @!P0 IMAD.MOV.U32 R22, RZ, RZ, 0x64 ;  /* 0x00000064ff168424 */ /* 0x000fe200078e00ff */
[----:B------:R1:W-:Y:S01]  /*2f80*/  @!P0 STS [UR4+0x6c], R23 ;  /* 0x00006c17ff008988 */ /* 0x0003e20008000804 */
[----:B0-----:R-:W-:-:S04]  /*2f90*/  IMAD.WIDE R14, R38, 0x8, R12 ;  /* 0x00000008260e7825 */ /* 0x001fc800078e020c */
[----:B------:R-:W-:Y:S01]  /*2fa0*/  IMAD.WIDE R12, R21, 0x8, R12 ;  /* 0x00000008150c7825 */ /* 0x000fe200078e020c */
[----:B------:R1:W-:Y:S01]  /*2fb0*/  @!P0 ST.E.64.STRONG.GPU desc[UR8][R14.64+0x100], R22 ;  /* 0x000100160e008985 */ /* 0x0003e2000c10fb08 */
[----:B------:R-:W-:Y:S05]  /*2fc0*/  NANOSLEEP 0x2a3 ;  /* 0x000002a30000795d */ /* 0x000fea0003800000 */
[----:B------:R-:W2:Y:S01]  /*2fd0*/  LD.E.64.STRONG.GPU R16, desc[UR8][R12.64+0x100] ;  /* 0x000100080c107980 */ /* 0x000ea2000c10fb00 */
[----:B------:R-:W-:Y:S01]  /*2fe0*/  UMOV UR5, 0xffffffff ;  /* 0xffffffff00057882 */ /* 0x000fe20000000000 */
[----:B--2---:R-:W-:Y:S02]  /*2ff0*/  ISETP.NE.AND P0, PT, R16, 0x63, PT ;  /* 0x000000631000780c */ /* 0x004fe40003f05270 */
[----:B-1----:R-:W-:Y:S11]  /*3000*/  BRA.DIV UR5, `(.L_x_285) ;  /* 0x0000007a05b47947 */ /* 0x002ff6000b800000 */
[----:B------:R-:W-:-:S13]  /*3010*/  VOTE.ANY P0, !P0 ;  /* 0x0000000000ff7806 */ /* 0x000fda0004000100 */
.L_x_455:
[----:B------:R-:W-:Y:S05]  /*3020*/  @!P0 BRA `(.L_x_286) ;  /* 0x0000000000748947 */ /* 0x000fea0003800000 */
[----:B------:R-:W-:-:S07]  /*3030*/  IMAD.MOV.U32 R19, RZ, RZ, 0x1a6 ;  /* 0x000001a6ff137424 */ /* 0x000fce00078e00ff */
.L_x_288:
[----:B------:R-:W-:Y:S02]  /*3040*/  VIADD R45, R19, 0x1 ;  /* 0x00000001132d7836 */ /* 0x000fe40000000000 */
[----:B------:R-:W-:Y:S02]  /*3050*/  IMAD R38, R38, 0x41a7, RZ ;  /* 0x000041a726267824 */ /* 0x000fe400078e02ff */
[----:B------:R-:W0:Y:S01]  /*3060*/  I2F.U32.RP R18, R45 ;  /* 0x0000002d00127306 */ /* 0x000e220000209000 */
[----:B------:R-:W-:Y:S01]  /*3070*/  IMAD.MOV R47, RZ, RZ, -R45 ;  /* 0x000000ffff2f7224 */ /* 0x000fe200078e0a2d */
[----:B------:R-:W-:Y:S02]  /*3080*/  ISETP.NE.U32.AND P1, PT, R45, RZ, PT ;  /* 0x000000ff2d00720c */ /* 0x000fe40003f25070 */
[----:B------:R-:W-:-:S04]  /*3090*/  LOP3.LUT R38, R38, 0x7fffffff, RZ, 0xc0, !PT ;  /* 0x7fffffff26267812 */ /* 0x000fc800078ec0ff */
[----:B0-----:R-:W0:Y:S02]  /*30a0*/  MUFU.RCP R18, R18 ;  /* 0x0000001200127308 */ /* 0x001e240000001000 */
[----:B0-----:R-:W-:-:S06]  /*30b0*/  VIADD R16, R18, 0xffffffe ;  /* 0x0ffffffe12107836 */ /* 0x001fcc0000000000 */
[----:B------:R0:W1:Y:S02]  /*30c0*/  F2I.FTZ.U32.TRUNC.NTZ R17, R16 ;  /* 0x0000001000117305 */ /* 0x000064000021f000 */
[----:B0-----:R-:W-:Y:S02]  /*30d0*/  IMAD.MOV.U32 R16, RZ, RZ, RZ ;  /* 0x000000ffff107224 */ /* 0x001fe400078e00ff */
[----:B-1----:R-:W-:-:S04]  /*30e0*/  IMAD R47, R47, R17, RZ ;  /* 0x000000112f2f7224 */ /* 0x002fc800078e02ff */
[----:B------:R-:W-:-:S06]  /*30f0*/  IMAD.HI.U32 R17, R17, R47, R16 ;  /* 0x0000002f11117227 */ /* 0x000fcc00078e0010 */
[----:B------:R-:W-:-:S04]  /*3100*/  IMAD.HI.U32 R17, R17, R38, RZ ;  /* 0x0000002611117227 */ /* 0x000fc800078e00ff */
[----:B------:R-:W-:-:S04]  /*3110*/  IMAD.MOV R17, RZ, RZ, -R17 ;  /* 0x000000ffff117224 */ /* 0x000fc800078e0a11 */
[----:B------:R-:W-:-:S05]  /*3120*/  IMAD R18, R45, R17, R38 ;  /* 0x000000112d127224 */ /* 0x000fca00078e0226 */
[----:B------:R-:W-:-:S13]  /*3130*/  ISETP.GE.U32.AND P0, PT, R18, R45, PT ;  /* 0x0000002d1200720c */ /* 0x000fda0003f06070 */
[----:B------:R-:W-:-:S05]  /*3140*/  @P0 IMAD.IADD R18, R18, 0x1, -R45 ;  /* 0x0000000112120824 */ /* 0x000fca00078e0a2d */
[----:B------:R-:W-:-:S13]  /*3150*/  ISETP.GE.U32.AND P0, PT, R18, R45, PT ;  /* 0x0000002d1200720c */ /* 0x000fda0003f06070 */
[----:B------:R-:W-:Y:S01]  /*3160*/  @P0 IMAD.IADD R18, R18, 0x1, -R45 ;  /* 0x0000000112120824 */ /* 0x000fe200078e0a2d */
[----:B------:R-:W-:-:S04]  /*3170*/  @!P1 LOP3.LUT R18, RZ, R45, RZ, 0x33, !PT ;  /* 0x0000002dff129212 */ /* 0x000fc800078e33ff */
[----:B------:R-:W-:Y:S05]  /*3180*/  NANOSLEEP R18 ;  /* 0x000000120000735d */ /* 0x000fea0003800000 */
[----:B------:R-:W2:Y:S01]  /*3190*/  LD.E.64.STRONG.GPU R16, desc[UR8][R12.64+0x100] ;  /* 0x000100080c107980 */ /* 0x000ea2000c10fb00 */
[----:B------:R-:W-:Y:S01]  /*31a0*/  UMOV UR5, 0xffffffff ;  /* 0xffffffff00057882 */ /* 0x000fe20000000000 */
[----:B------:R-:W-:Y:S02]  /*31b0*/  SHF.R.U32.HI R19, RZ, 0x1, R19 ;  /* 0x00000001ff137819 */ /* 0x000fe40000011613 */
[----:B--2---:R-:W-:Y:S01]  /*31c0*/  ISETP.NE.AND P0, PT, R16, 0x63, PT ;  /* 0x000000631000780c */ /* 0x004fe20003f05270 */
[----:B------:R-:W-:-:S12]  /*31d0*/  BRA.DIV UR5, `(.L_x_287) ;  /* 0x0000007a05607947 */ /* 0x000fd8000b800000 */
[----:B------:R-:W-:-:S13]  /*31e0*/  VOTE.ANY P0, !P0 ;  /* 0x0000000000ff7806 */ /* 0x000fda0004000100 */
.L_x_458:
[----:B------:R-:W-:Y:S05]  /*31f0*/  @P0 BRA `(.L_x_288) ;  /* 0xfffffffc00900947 */ /* 0x000fea000383ffff */
.L_x_286:
[----:B------:R-:W-:Y:S01]  /*3200*/  UMOV UR5, 0xffffffff ;  /* 0xffffffff00057882 */ /* 0x000fe20000000000 */
[----:B------:R-:W-:Y:S02]  /*3210*/  ISETP.NE.AND P0, PT, R16, 0x65, PT ;  /* 0x000000651000780c */ /* 0x000fe40003f05270 */
[----:B------:R-:W-:Y:S11]  /*3220*/  BRA.DIV UR5, `(.L_x_289) ;  /* 0x0000007a056c7947 */ /* 0x000ff6000b800000 */
[----:B------:R-:W0:Y:S01]  /*3230*/  S2R R59, SR_GEMASK ;  /* 0x00000000003b7919 */ /* 0x000e220000003c00 */
[----:B------:R-:W-:Y:S01]  /*3240*/  VOTE.ANY R18, PT, !P0 ;  /* 0x0000000000127806 */ /* 0x000fe200040e0100 */
[C---:B------:R-:W-:Y:S02]  /*3250*/  VIADD R46, R58.reuse, 0x2 ;  /* 0x000000023a2e7836 */ /* 0x040fe40000000000 */
[C---:B------:R-:W-:Y:S02]  /*3260*/  VIADD R45, R58.reuse, 0x4 ;  /* 0x000000043a2d7836 */ /* 0x040fe40000000000 */
[----:B------:R-:W-:Y:S01]  /*3270*/  VIADD R22, R58, 0x8 ;  /* 0x000000083a167836 */ /* 0x000fe20000000000 */
[----:B0-----:R-:W-:-:S05]  /*3280*/  LOP3.LUT R18, R18, 0x80000000, R59, 0xec, !PT ;  /* 0x8000000012127812 */ /* 0x001fca00078eec3b */
[----:B------:R-:W-:-:S05]  /*3290*/  VIADD R13, R18, 0xffffffff ;  /* 0xffffffff120d7836 */ /* 0x000fca0000000000 */
[----:B------:R-:W-:-:S04]  /*32a0*/  LOP3.LUT R13, R18, R13, RZ, 0xc, !PT ;  /* 0x0000000d120d7212 */ /* 0x000fc800078e0cff */
[----:B------:R-:W0:Y:S02]  /*32b0*/  POPC R60, R13 ;  /* 0x0000000d003c7309 */ /* 0x000e240000000000 */
[----:B0-----:R-:W0:Y:S01]  /*32c0*/  SHFL.DOWN PT, R19, R17, 0x1, R60 ;  /* 0x0820000011137989 */ /* 0x001e2200000e003c */
[----:B------:R-:W-:-:S04]  /*32d0*/  ISETP.GE.AND P0, PT, R58, R60, PT ;  /* 0x0000003c3a00720c */ /* 0x000fc80003f06270 */
[----:B0-----:R-:W-:Y:S02]  /*32e0*/  SEL R12, R19, RZ, !P0 ;  /* 0x000000ff130c7207 */ /* 0x001fe40004000000 */
[----:B------:R-:W-:-:S03]  /*32f0*/  ISETP.GT.AND P0, PT, R46, R60, PT ;  /* 0x0000003c2e00720c */ /* 0x000fc60003f04270 */
[----:B------:R-:W-:-:S05]  /*3300*/  IMAD.IADD R47, R12, 0x1, R17 ;  /* 0x000000010c2f7824 */ /* 0x000fca00078e0211 */
[----:B------:R-:W0:Y:S02]  /*3310*/  SHFL.DOWN PT, R19, R47, 0x2, R60 ;  /* 0x084000002f137989 */ /* 0x000e2400000e003c */
[----:B0-----:R-:W-:Y:S02]  /*3320*/  SEL R12, R19, RZ, !P0 ;  /* 0x000000ff130c7207 */ /* 0x001fe40004000000 */
[----:B------:R-:W-:-:S03]  /*3330*/  ISETP.GT.AND P0, PT, R45, R60, PT ;  /* 0x0000003c2d00720c */ /* 0x000fc60003f04270 */
[----:B------:R-:W-:Y:S02]  /*3340*/  IMAD.IADD R49, R47, 0x1, R12 ;  /* 0x000000012f317824 */ /* 0x000fe400078e020c */
[----:B------:R-:W-:-:S03]  /*3350*/  VIADD R47, R58, 0x10 ;  /* 0x000000103a2f7836 */ /* 0x000fc60000000000 */
[----:B------:R-:W0:Y:S02]  /*3360*/  SHFL.DOWN PT, R19, R49, 0x4, R60 ;  /* 0x0880000031137989 */ /* 0x000e2400000e003c */
[-C--:B------:R-:W-:Y:S02]  /*3370*/  ISETP.GT.AND P1, PT, R47, R60.reuse, PT ;  /* 0x0000003c2f00720c */ /* 0x080fe40003f24270 */
[----:B0-----:R-:W-:Y:S02]  /*3380*/  SEL R12, R19, RZ, !P0 ;  /* 0x000000ff130c7207 */ /* 0x001fe40004000000 */
[----:B------:R-:W-:-:S03]  /*3390*/  ISETP.GT.AND P0, PT, R22, R60, PT ;  /* 0x0000003c1600720c */ /* 0x000fc60003f04270 */
[----:B------:R-:W-:-:S05]  /*33a0*/  IMAD.IADD R61, R49, 0x1, R12 ;  /* 0x00000001313d7824 */ /* 0x000fca00078e020c */
[----:B------:R-:W0:Y:S02]  /*33b0*/  SHFL.DOWN PT, R19, R61, 0x8, R60 ;  /* 0x090000003d137989 */ /* 0x000e2400000e003c */
[----:B0-----:R-:W-:Y:S02]  /*33c0*/  SEL R12, R19, RZ, !P0 ;  /* 0x000000ff130c7207 */ /* 0x001fe40004000000 */
[----:B------:R-:W-:-:S03]  /*33d0*/  ISETP.NE.AND P0, PT, R16, 0x65, PT ;  /* 0x000000651000780c */ /* 0x000fc60003f05270 */
[----:B------:R-:W-:Y:S02]  /*33e0*/  IMAD.IADD R51, R61, 0x1, R12 ;  /* 0x000000013d337824 */ /* 0x000fe400078e020c */
[----:B------:R-:W0:Y:S03]  /*33f0*/  LDC.64 R12, c[0x0][0x3a0] ;  /* 0x0000e800ff0c7b82 */ /* 0x000e260000000a00 */
[----:B------:R-:W1:Y:S05]  /*3400*/  SHFL.DOWN PT, R19, R51, 0x10, R60 ;  /* 0x0a00000033137989 */ /* 0x000e6a00000e003c */
[----:B------:R-:W-:-:S02]  /*3410*/  VOTE.ALL P0, P0 ;  /* 0x0000000000ff7806 */ /* 0x000fc40000000000 */
[----:B0-----:R-:W-:Y:S02]  /*3420*/  IADD3 R49, P2, PT, R12, 0x100, RZ ;  /* 0x000001000c317810 */ /* 0x001fe40007f5e0ff */
[----:B-1----:R-:W-:-:S03]  /*3430*/  SEL R48, R19, RZ, !P1 ;  /* 0x000000ff13307207 */ /* 0x002fc60004800000 */
[----:B------:R-:W-:Y:S02]  /*3440*/  IMAD.X R50, RZ, RZ, R13, P2 ;  /* 0x000000ffff327224 */ /* 0x000fe400010e060d */
[----:B------:R-:W-:-:S07]  /*3450*/  IMAD.IADD R48, R51, 0x1, R48 ;  /* 0x0000000133307824 */ /* 0x000fce00078e0230 */
.L_x_467:
[----:B------:R-:W-:Y:S05]  /*3460*/  @!P0 BRA `(.L_x_290) ;  /* 0x0000000400248947 */ /* 0x000fea0003800000 */
[----:B------:R-:W-:-:S07]  /*3470*/  IMAD.MOV.U32 R51, RZ, RZ, 0x1a6 ;  /* 0x000001a6ff337424 */ /* 0x000fce00078e00ff */
.L_x_296:
[----:B------:R-:W-:Y:S02]  /*3480*/  IMAD.MOV.U32 R12, RZ, RZ, R49 ;  /* 0x000000ffff0c7224 */ /* 0x000fe400078e0031 */
[----:B------:R-:W-:Y:S02]  /*3490*/  IMAD.MOV.U32 R13, RZ, RZ, R50 ;  /* 0x000000ffff0d7224 */ /* 0x000fe400078e0032 */
[----:B------:R-:W-:-:S05]  /*34a0*/  IMAD.WIDE R12, R21, 0x8, R12 ;  /* 0x00000008150c7825 */ /* 0x000fca00078e020c */
[----:B------:R-:W2:Y:S01]  /*34b0*/  LD.E.64.STRONG.GPU R16, desc[UR8][R12.64+-0x100] ;  /* 0xffff00080c107980 */ /* 0x000ea2000c10fb00 */
[----:B------:R-:W-:Y:S05]  /*34c0*/  YIELD ;  /* 0x0000000000007946 */ /* 0x000fea0003800000 */
[----:B------:R-:W-:Y:S01]  /*34d0*/  UMOV UR5, 0xffffffff ;  /* 0xffffffff00057882 */ /* 0x000fe20000000000 */
[----:B------:R-:W-:Y:S02]  /*34e0*/  SHF.R.U32.HI R51, RZ, 0x1, R51 ;  /* 0x00000001ff337819 */ /* 0x000fe40000011633 */
[----:B--2---:R-:W-:Y:S01]  /*34f0*/  ISETP.NE.AND P0, PT, R16, 0x63, PT ;  /* 0x000000631000780c */ /* 0x004fe20003f05270 */
[----:B------:R-:W-:-:S12]  /*3500*/  BRA.DIV UR5, `(.L_x_291) ;  /* 0x0000007a05b87947 */ /* 0x000fd8000b800000 */
[----:B------:R-:W-:-:S13]  /*3510*/  VOTE.ANY P0, !P0 ;  /* 0x0000000000ff7806 */ /* 0x000fda0004000100 */
.L_x_470:
[----:B------:R-:W-:Y:S05]  /*3520*/  @!P0 BRA `(.L_x_292) ;  /* 0x0000000000748947 */ /* 0x000fea0003800000 */
[----:B------:R-:W-:-:S07]  /*3530*/  IMAD.MOV.U32 R19, RZ, RZ, R51 ;  /* 0x000000ffff137224 */ /* 0x000fce00078e0033 */
.L_x_294:
        /* <DEDUP_REMOVED lines=27> */
.L_x_473:
[----:B------:R-:W-:Y:S05]  /*36f0*/  @P0 BRA `(.L_x_294) ;  /* 0xfffffffc00900947 */ /* 0x000fea000383ffff */
.L_x_292:
[----:B------:R-:W-:Y:S01]  /*3700*/  UMOV UR5, 0xffffffff ;  /* 0xffffffff00057882 */ /* 0x000fe20000000000 */
[----:B------:R-:W-:Y:S02]  /*3710*/  ISETP.NE.AND P0, PT, R16, 0x65, PT ;  /* 0x000000651000780c */ /* 0x000fe40003f05270 */
[----:B------:R-:W-:Y:S11]  /*3720*/  BRA.DIV UR5, `(.L_x_295) ;  /* 0x0000007a05707947 */ /* 0x000ff6000b800000 */
[----:B------:R-:W-:Y:S01]  /*3730*/  VOTE.ANY R18, PT, !P0 ;  /* 0x0000000000127806 */ /* 0x000fe200040e0100 */
[----:B------:R-:W-:-:S03]  /*3740*/  VIADD R21, R21, 0xffffffe0 ;  /* 0xffffffe015157836 */ /* 0x000fc60000000000 */
[----:B------:R-:W-:-:S05]  /*3750*/  LOP3.LUT R18, R18, 0x80000000, R59, 0xec, !PT ;  /* 0x8000000012127812 */ /* 0x000fca00078eec3b */
[----:B------:R-:W-:-:S05]  /*3760*/  VIADD R13, R18, 0xffffffff ;  /* 0xffffffff120d7836 */ /* 0x000fca0000000000 */
[----:B------:R-:W-:-:S04]  /*3770*/  LOP3.LUT R13, R18, R13, RZ, 0xc, !PT ;  /* 0x0000000d120d7212 */ /* 0x000fc800078e0cff */
[----:B------:R-:W0:Y:S02]  /*3780*/  POPC R12, R13 ;  /* 0x0000000d000c7309 */ /* 0x000e240000000000 */
[----:B0-----:R-:W0:Y:S01]  /*3790*/  SHFL.DOWN PT, R19, R17, 0x1, R12 ;  /* 0x0820000011137989 */ /* 0x001e2200000e000c */
[-C--:B------:R-:W-:Y:S02]  /*37a0*/  ISETP.GE.AND P0, PT, R58, R12.reuse, PT ;  /* 0x0000000c3a00720c */ /* 0x080fe40003f06270 */
[-C--:B------:R-:W-:Y:S02]  /*37b0*/  ISETP.GT.AND P1, PT, R47, R12.reuse, PT ;  /* 0x0000000c2f00720c */ /* 0x080fe40003f24270 */
[----:B0-----:R-:W-:Y:S02]  /*37c0*/  SEL R18, R19, RZ, !P0 ;  /* 0x000000ff13127207 */ /* 0x001fe40004000000 */
[----:B------:R-:W-:-:S03]  /*37d0*/  ISETP.GT.AND P0, PT, R46, R12, PT ;  /* 0x0000000c2e00720c */ /* 0x000fc60003f04270 */
[----:B------:R-:W-:-:S05]  /*37e0*/  IMAD.IADD R61, R18, 0x1, R17 ;  /* 0x00000001123d7824 */ /* 0x000fca00078e0211 */
[----:B------:R-:W0:Y:S02]  /*37f0*/  SHFL.DOWN PT, R19, R61, 0x2, R12 ;  /* 0x084000003d137989 */ /* 0x000e2400000e000c */
        /* <DEDUP_REMOVED lines=9> */
[----:B------:R-:W-:-:S03]  /*3890*/  ISETP.NE.AND P0, PT, R16, 0x65, PT ;  /* 0x000000651000780c */ /* 0x000fc60003f05270 */
[----:B------:R-:W-:-:S05]  /*38a0*/  IMAD.IADD R61, R17, 0x1, R18 ;  /* 0x00000001113d7824 */ /* 0x000fca00078e0212 */
[----:B------:R-:W0:Y:S05]  /*38b0*/  SHFL.DOWN PT, R19, R61, 0x10, R12 ;  /* 0x0a0000003d137989 */ /* 0x000e2a00000e000c */
[----:B------:R-:W-:Y:S02]  /*38c0*/  VOTE.ALL P0, P0 ;  /* 0x0000000000ff7806 */ /* 0x000fe40000000000 */
[----:B0-----:R-:W-:-:S04]  /*38d0*/  SEL R19, R19, RZ, !P1 ;  /* 0x000000ff13137207 */ /* 0x001fc80004800000 */
[----:B------:R-:W-:-:S07]  /*38e0*/  IADD3 R48, PT, PT, R61, R19, R48 ;  /* 0x000000133d307210 */ /* 0x000fce0007ffe030 */
.L_x_482:
[----:B------:R-:W-:Y:S05]  /*38f0*/  @P0 BRA `(.L_x_296) ;  /* 0xfffffff800e00947 */ /* 0x000fea000383ffff */
.L_x_290:
[----:B------:R-:W-:Y:S02]  /*3900*/  ISETP.NE.AND P1, PT, R20, RZ, PT ;  /* 0x000000ff1400720c */ /* 0x000fe40003f25270 */
[----:B------:R-:W-:-:S11]  /*3910*/  ISETP.NE.AND P0, PT, R58, RZ, PT ;  /* 0x000000ff3a00720c */ /* 0x000fd60003f05270 */
[----:B------:R-:W0:Y:S01]  /*3920*/  @!P1 S2R R13, SR_CgaCtaId ;  /* 0x00000000000d9919 */ /* 0x000e220000008800 */
[----:B------:R-:W-:Y:S01]  /*3930*/  @!P1 MOV R12, 0x400 ;  /* 0x00000400000c9802 */ /* 0x000fe20000000f00 */
[----:B------:R-:W-:Y:S01]  /*3940*/  @!P1 IMAD.IADD R23, R23, 0x1, R48 ;  /* 0x0000000117179824 */ /* 0x000fe200078e0230 */
[----:B------:R-:W-:Y:S01]  /*3950*/  @!P0 MOV R16, 0x400 ;  /* 0x0000040000108802 */ /* 0x000fe20000000f00 */
[----:B------:R-:W1:Y:S01]  /*3960*/  @!P0 S2R R17, SR_CgaCtaId ;  /* 0x0000000000118919 */ /* 0x000e620000008800 */
[----:B------:R-:W-:-:S05]  /*3970*/  @!P1 IMAD.MOV.U32 R22, RZ, RZ, 0x65 ;  /* 0x00000065ff169424 */ /* 0x000fca00078e00ff */
[----:B------:R2:W-:Y:S01]  /*3980*/  @!P1 ST.E.64.STRONG.GPU desc[UR8][R14.64+0x100], R22 ;  /* 0x000100160e009985 */ /* 0x0005e2000c10fb08 */
[----:B0-----:R-:W-:Y:S01]  /*3990*/  @!P1 LEA R12, R13, R12, 0x18 ;  /* 0x0000000c0d0c9211 */ /* 0x001fe200078ec0ff */
[----:B------:R-:W-:Y:S02]  /*39a0*/  IMAD.MOV.U32 R13, RZ, RZ, R57 ;  /* 0x000000ffff0d7224 */ /* 0x000fe400078e0039 */
[----:B------:R-:W-:Y:S01]  /*39b0*/  @!P0 IMAD.MOV.U32 R13, RZ, RZ, R48 ;  /* 0x000000ffff0d8224 */ /* 0x000fe200078e0030 */
[----:B-1----:R-:W-:Y:S01]  /*39c0*/  @!P0 LEA R17, R17, R16, 0x18 ;  /* 0x0000001011118211 */ /* 0x002fe200078ec0ff */
[----:B------:R2:W-:Y:S04]  /*39d0*/  @!P1 STS [R12+0x68], R23 ;  /* 0x000068170c009388 */ /* 0x0005e80000000800 */
[----:B------:R2:W-:Y:S04]  /*39e0*/  @!P1 STS [R12+0x64], R48 ;  /* 0x000064300c009388 */ /* 0x0005e80000000800 */
[----:B------:R2:W-:Y:S02]  /*39f0*/  @!P0 STS [R17+0x50], R48 ;  /* 0x0000503011008388 */ /* 0x0005e40000000800 */
.L_x_284:
[----:B------:R-:W-:Y:S05]  /*3a00*/  WARPSYNC.ALL ;  /* 0x0000000000007948 */ /* 0x000fea0003800000 */
[----:B------:R-:W0:Y:S08]  /*3a10*/  S2UR UR5, SR_CgaCtaId ;  /* 0x00000000000579c3 */ /* 0x000e300000008800 */
[----:B------:R-:W-:Y:S01]  /*3a20*/  BAR.SYNC.DEFER_BLOCKING 0x0 ;  /* 0x0000000000007b1d */ /* 0x000fe20000010000 */
[----:B------:R-:W-:-:S02]  /*3a30*/  ISETP.NE.AND P2, PT, R33, 0x1, PT ;  /* 0x000000012100780c */ /* 0x000fc40003f45270 */
[----:B------:R-:W-:Y:S02]  /*3a40*/  ISETP.NE.AND P1, PT, R34, 0x1, PT ;  /* 0x000000012200780c */ /* 0x000fe40003f25270 */
[----:B------:R-:W-:Y:S01]  /*3a50*/  ISETP.NE.AND P0, PT, R20, RZ, PT ;  /* 0x000000ff1400720c */ /* 0x000fe20003f05270 */
[----:B------:R-:W-:Y:S01]  /*3a60*/  UMOV UR4, 0x400 ;  /* 0x0000040000047882 */ /* 0x000fe20000000000 */
[----:B------:R-:W-:Y:S02]  /*3a70*/  SEL R18, RZ, 0x1, P1 ;  /* 0x00000001ff127807 */ /* 0x000fe40000800000 */
[----:B------:R-:W-:Y:S02]  /*3a80*/  ISETP.NE.AND P3, PT, R32, 0x1, PT ;  /* 0x000000012000780c */ /* 0x000fe40003f65270 */
[----:B------:R-:W-:Y:S01]  /*3a90*/  ISETP.NE.AND P4, PT, R10, 0x1, PT ;  /* 0x000000010a00780c */ /* 0x000fe20003f85270 */
[----:B------:R-:W-:Y:S02]  /*3aa0*/  VIADD R16, R18, 0x1 ;  /* 0x0000000112107836 */ /* 0x000fe40000000000 */
[----:B------:R-:W-:Y:S01]  /*3ab0*/  @P2 IMAD.MOV R16, RZ, RZ, R18 ;  /* 0x000000ffff102224 */ /* 0x000fe200078e0212 */
[----:B------:R-:W-:Y:S01]  /*3ac0*/  ISETP.NE.AND P2, PT, R31, 0x1, PT ;  /* 0x000000011f00780c */ /* 0x000fe20003f45270 */
[----:B0-----:R-:W-:-:S09]  /*3ad0*/  ULEA UR4, UR5, UR4, 0x18 ;  /* 0x0000000405047291 */ /* 0x001fd2000f8ec0ff */
[----:B--2---:R-:W0:Y:S04]  /*3ae0*/  LDS R12, [UR4+0x50] ;  /* 0x00005004ff0c7984 */ /* 0x004e280008000800 */
[----:B------:R-:W1:Y:S04]  /*3af0*/  LDS R19, [UR4+0x6c] ;  /* 0x00006c04ff137984 */ /* 0x000e680008000800 */
[----:B------:R-:W2:Y:S01]  /*3b00*/  LDS R21, [UR4+0x64] ;  /* 0x00006404ff157984 */ /* 0x000ea20008000800 */
[----:B0-----:R-:W-:Y:S02]  /*3b10*/  SEL R12, R12, RZ, P0 ;  /* 0x000000ff0c0c7207 */ /* 0x001fe40000000000 */
[----:B-1----:R-:W-:-:S03]  /*3b20*/  ISETP.GT.AND P0, PT, R19, 0x200, PT ;  /* 0x000002001300780c */ /* 0x002fc60003f04270 */
[----:B------:R-:W-:-:S04]  /*3b30*/  IMAD.IADD R23, R12, 0x1, R13 ;  /* 0x000000010c177824 */ /* 0x000fc800078e020d */
[----:B------:R-:W-:Y:S02]  /*3b40*/  IMAD.IADD R16, R23, 0x1, R16 ;  /* 0x0000000117107824 */ /* 0x000fe400078e0210 */
[--C-:B------:R-:W-:Y:S02]  /*3b50*/  IMAD.IADD R12, R7, 0x1, R23.reuse ;  /* 0x00000001070c7824 */ /* 0x100fe400078e0217 */
[----:B------:R-:W-:Y:S02]  /*3b60*/  VIADD R7, R16, 0x1 ;  /* 0x0000000110077836 */ /* 0x000fe40000000000 */
[----:B------:R-:W-:Y:S02]  /*3b70*/  IMAD.IADD R0, R0, 0x1, R23 ;  /* 0x0000000100007824 */ /* 0x000fe400078e0217 */
[----:B------:R-:W-:Y:S02]  /*3b80*/  @P3 IMAD.MOV R7, RZ, RZ, R16 ;  /* 0x000000ffff073224 */ /* 0x000fe400078e0210 */
[----:B------:R-:W-:-:S02]  /*3b90*/  VIADD R14, R0, 0x1 ;  /* 0x00000001000e7836 */ /* 0x000fc40000000000 */
[----:B------:R-:W-:Y:S02]  /*3ba0*/  VIADD R13, R7, 0x1 ;  /* 0x00000001070d7836 */ /* 0x000fe40000000000 */
[--C-:B------:R-:W-:Y:S02]  /*3bb0*/  IMAD.IADD R8, R8, 0x1, R23.reuse ;  /* 0x0000000108087824 */ /* 0x100fe400078e0217 */
[--C-:B------:R-:W-:Y:S02]  /*3bc0*/  IMAD.IADD R6, R6, 0x1, R23.reuse ;  /* 0x0000000106067824 */ /* 0x100fe400078e0217 */
[--C-:B------:R-:W-:Y:S02]  /*3bd0*/  IMAD.IADD R5, R5, 0x1, R23.reuse ;  /* 0x0000000105057824 */ /* 0x100fe400078e0217 */
[--C-:B------:R-:W-:Y:S02]  /*3be0*/  IMAD.IADD R4, R4, 0x1, R23.reuse ;  /* 0x0000000104047824 */ /* 0x100fe400078e0217 */
[----:B------:R-:W-:-:S02]  /*3bf0*/  IMAD.IADD R15, R3, 0x1, R23 ;  /* 0x00000001030f7824 */ /* 0x000fc400078e0217 */
[--C-:B------:R-:W-:Y:S02]  /*3c00*/  IMAD.IADD R17, R2, 0x1, R23.reuse ;  /* 0x0000000102117824 */ /* 0x100fe400078e0217 */
[----:B------:R-:W-:Y:S02]  /*3c10*/  IMAD.IADD R45, R18, 0x1, R23 ;  /* 0x00000001122d7824 */ /* 0x000fe400078e0217 */
[----:B------:R-:W-:Y:S02]  /*3c20*/  @P4 IMAD.MOV R14, RZ, RZ, R0 ;  /* 0x000000ffff0e4224 */ /* 0x000fe400078e0200 */
[----:B------:R-:W-:Y:S01]  /*3c30*/  @P2 IMAD.MOV R13, RZ, RZ, R7 ;  /* 0x000000ffff0d2224 */ /* 0x000fe200078e0207 */
[----:B--2---:R-:W-:Y:S06]  /*3c40*/  @P0 BRA `(.L_x_297) ;  /* 0x0000000c00440947 */ /* 0x004fec0003800000 */
[----:B------:R-:W0:Y:S01]  /*3c50*/  LDCU.U8 UR4, c[0x0][0x3b8] ;  /* 0x00007700ff0477ac */ /* 0x000e220008000000 */
[----:B------:R-:W-:Y:S04]  /*3c60*/  BSSY.RECONVERGENT B0, `(.L_x_298) ;  /* 0x000000d000007945 */ /* 0x000fe80003800200 */
[----:B------:R-:W-:Y:S05]  /*3c70*/  @P1 BRA `(.L_x_299) ;  /* 0x00000000002c1947 */ /* 0x000fea0003800000 */
[----:B0-----:R-:W-:Y:S01]  /*3c80*/  UISETP.NE.AND UP0, UPT, UR4, URZ, UPT ;  /* 0x000000ff0400728c */ /* 0x001fe2000bf05270 */
[----:B------:R-:W-:Y:S01]  /*3c90*/  CS2R R2, SRZ ;  /* 0x0000000000027805 */ /* 0x000fe2000001ff00 */
[----:B------:R-:W0:Y:S07]  /*3ca0*/  LDCU.64 UR6, c[0x0][0x390] ;  /* 0x00007200ff0677ac */ /* 0x000e2e0008000a00 */
[----:B------:R-:W-:Y:S05]  /*3cb0*/  BRA.U UP0, `(.L_x_300) ;  /* 0x0000000100087547 */ /* 0x000fea000b800000 */
[----:B------:R-:W1:Y:S02]  /*3cc0*/  LDC.64 R2, c[0x0][0x3d0] ;  /* 0x0000f400ff027b82 */ /* 0x000e640000000a00 */
[----:B-1----:R-:W5:Y:S02]  /*3cd0*/  LDG.E.64 R2, desc[UR8][R2.64] ;  /* 0x0000000802027981 */ /* 0x002f64000c1e1b00 */
.L_x_300:
[----:B-----5:R-:W-:-:S04]  /*3ce0*/  IADD3 R18, P0, PT, R23, R2, RZ ;  /* 0x0000000217127210 */ /* 0x020fc80007f1e0ff */
[----:B------:R-:W-:Y:S02]  /*3cf0*/  LEA.HI.X.SX32 R3, R23, R3, 0x1, P0 ;  /* 0x0000000317037211 */ /* 0x000fe400000f0eff */
[----:B0-----:R-:W-:-:S04]  /*3d00*/  LEA R2, P0, R18, UR6, 0x2 ;  /* 0x0000000612027c11 */ /* 0x001fc8000f8010ff */
[----:B------:R-:W-:-:S05]  /*3d10*/  LEA.HI.X R3, R18, UR7, R3, 0x2, P0 ;  /* 0x0000000712037c11 */ /* 0x000fca00080f1403 */
[----:B------:R1:W-:Y:S04]  /*3d20*/  STG.E desc[UR8][R2.64], R56 ;  /* 0x0000003802007986 */ /* 0x0003e8000c101908 */
.L_x_299:
[----:B0-----:R-:W-:Y:S05]  /*3d30*/  BSYNC.RECONVERGENT B0 ;  /* 0x0000000000007941 */ /* 0x001fea0003800200 */
.L_x_298:
[----:B------:R-:W-:Y:S01]  /*3d40*/  ISETP.NE.AND P0, PT, R33, 0x1, PT ;  /* 0x000000012100780c */ /* 0x000fe20003f05270 */
[----:B------:R-:W-:-:S12]  /*3d50*/  BSSY.RECONVERGENT B0, `(.L_x_301) ;  /* 0x000000d000007945 */ /* 0x000fd80003800200 */
[----:B------:R-:W-:Y:S05]  /*3d60*/  @P0 BRA `(.L_x_302) ;  /* 0x00000000002c0947 */ /* 0x000fea0003800000 */
[----:B------:R-:W-:Y:S01]  /*3d70*/  UISETP.NE.AND UP0, UPT, UR4, URZ, UPT ;  /* 0x000000ff0400728c */ /* 0x000fe2000bf05270 */
[----:B-1----:R-:W-:Y:S01]  /*3d80*/  CS2R R2, SRZ ;  /* 0x0000000000027805 */ /* 0x002fe2000001ff00 */
[----:B------:R-:W0:Y:S07]  /*3d90*/  LDCU.64 UR6, c[0x0][0x390] ;  /* 0x00007200ff0677ac */ /* 0x000e2e0008000a00 */
[----:B------:R-:W-:Y:S05]  /*3da0*/  BRA.U UP0, `(.L_x_303) ;  /* 0x0000000100087547 */ /* 0x000fea000b800000 */
[----:B------:R-:W1:Y:S02]  /*3db0*/  LDC.64 R2, c[0x0][0x3d0] ;  /* 0x0000f400ff027b82 */ /* 0x000e640000000a00 */
[----:B-1----:R-:W5:Y:S02]  /*3dc0*/  LDG.E.64 R2, desc[UR8][R2.64] ;  /* 0x0000000802027981 */ /* 0x002f64000c1e1b00 */
.L_x_303:
[----:B-----5:R-:W-:-:S04]  /*3dd0*/  IADD3 R18, P0, PT, R45, R2, RZ ;  /* 0x000000022d127210 */ /* 0x020fc80007f1e0ff */
[----:B------:R-:W-:Y:S02]  /*3de0*/  LEA.HI.X.SX32 R3, R45, R3, 0x1, P0 ;  /* 0x000000032d037211 */ /* 0x000fe400000f0eff */
[----:B0-----:R-:W-:-:S04]  /*3df0*/  LEA R2, P0, R18, UR6, 0x2 ;  /* 0x0000000612027c11 */ /* 0x001fc8000f8010ff */
[----:B------:R-:W-:-:S05]  /*3e00*/  LEA.HI.X R3, R18, UR7, R3, 0x2, P0 ;  /* 0x0000000712037c11 */ /* 0x000fca00080f1403 */
[----:B------:R0:W-:Y:S04]  /*3e10*/  STG.E desc[UR8][R2.64], R55 ;  /* 0x0000003702007986 */ /* 0x0001e8000c101908 */
.L_x_302:
[----:B------:R-:W-:Y:S05]  /*3e20*/  BSYNC.RECONVERGENT B0 ;  /* 0x0000000000007941 */ /* 0x000fea0003800200 */
.L_x_301:
[----:B------:R-:W-:Y:S01]  /*3e30*/  ISETP.NE.AND P0, PT, R32, 0x1, PT ;  /* 0x000000012000780c */ /* 0x000fe20003f05270 */
[----:B------:R-:W-:-:S12]  /*3e40*/  BSSY.RECONVERGENT B0, `(.L_x_304) ;  /* 0x000000d000007945 */ /* 0x000fd80003800200 */
[----:B------:R-:W-:Y:S05]  /*3e50*/  @P0 BRA `(.L_x_305) ;  /* 0x00000000002c0947 */ /* 0x000fea0003800000 */
[----:B------:R-:W-:Y:S01]  /*3e60*/  UISETP.NE.AND UP0, UPT, UR4, URZ, UPT ;  /* 0x000000ff0400728c */ /* 0x000fe2000bf05270 */
[----:B01----:R-:W-:Y:S01]  /*3e70*/  CS2R R2, SRZ ;  /* 0x0000000000027805 */ /* 0x003fe2000001ff00 */
[----:B------:R-:W0:Y:S07]  /*3e80*/  LDCU.64 UR6, c[0x0][0x390] ;  /* 0x00007200ff0677ac */ /* 0x000e2e0008000a00 */
[----:B------:R-:W-:Y:S05]  /*3e90*/  BRA.U UP0, `(.L_x_306) ;  /* 0x0000000100087547 */ /* 0x000fea000b800000 */
[----:B------:R-:W1:Y:S02]  /*3ea0*/  LDC.64 R2, c[0x0][0x3d0] ;  /* 0x0000f400ff027b82 */ /* 0x000e640000000a00 */
[----:B-1----:R-:W5:Y:S02]  /*3eb0*/  LDG.E.64 R2, desc[UR8][R2.64] ;  /* 0x0000000802027981 */ /* 0x002f64000c1e1b00 */
.L_x_306:
[----:B-----5:R-:W-:-:S04]  /*3ec0*/  IADD3 R18, P0, PT, R16, R2, RZ ;  /* 0x0000000210127210 */ /* 0x020fc80007f1e0ff */
[----:B------:R-:W-:Y:S02]  /*3ed0*/  LEA.HI.X.SX32 R3, R16, R3, 0x1, P0 ;  /* 0x0000000310037211 */ /* 0x000fe400000f0eff */
[----:B0-----:R-:W-:-:S04]  /*3ee0*/  LEA R2, P0, R18, UR6, 0x2 ;  /* 0x0000000612027c11 */ /* 0x001fc8000f8010ff */
[----:B------:R-:W-:-:S05]  /*3ef0*/  LEA.HI.X R3, R18, UR7, R3, 0x2, P0 ;  /* 0x0000000712037c11 */ /* 0x000fca00080f1403 */
[----:B------:R2:W-:Y:S04]  /*3f00*/  STG.E desc[UR8][R2.64], R54 ;  /* 0x0000003602007986 */ /* 0x0005e8000c101908 */
.L_x_305:
[----:B------:R-:W-:Y:S05]  /*3f10*/  BSYNC.RECONVERGENT B0 ;  /* 0x0000000000007941 */ /* 0x000fea0003800200 */
.L_x_304:
[----:B------:R-:W-:Y:S01]  /*3f20*/  ISETP.NE.AND P0, PT, R31, 0x1, PT ;  /* 0x000000011f00780c */ /* 0x000fe20003f05270 */
[----:B------:R-:W-:-:S12]  /*3f30*/  BSSY.RECONVERGENT B0, `(.L_x_307) ;  /* 0x000000d000007945 */ /* 0x000fd80003800200 */
[----:B------:R-:W-:Y:S05]  /*3f40*/  @P0 BRA `(.L_x_308) ;  /* 0x00000000002c0947 */ /* 0x000fea0003800000 */
[----:B------:R-:W-:Y:S01]  /*3f50*/  UISETP.NE.AND UP0, UPT, UR4, URZ, UPT ;  /* 0x000000ff0400728c */ /* 0x000fe2000bf05270 */
[----:B012---:R-:W-:Y:S01]  /*3f60*/  CS2R R2, SRZ ;  /* 0x0000000000027805 */ /* 0x007fe2000001ff00 */
[----:B------:R-:W0:Y:S07]  /*3f70*/  LDCU.64 UR6, c[0x0][0x390] ;  /* 0x00007200ff0677ac */ /* 0x000e2e0008000a00 */
[----:B------:R-:W-:Y:S05]  /*3f80*/  BRA.U UP0, `(.L_x_309) ;  /* 0x0000000100087547 */ /* 0x000fea000b800000 */
[----:B------:R-:W1:Y:S02]  /*3f90*/  LDC.64 R2, c[0x0][0x3d0] ;  /* 0x0000f400ff027b82 */ /* 0x000e640000000a00 */
[----:B-1----:R-:W5:Y:S02]  /*3fa0*/  LDG.E.64 R2, desc[UR8][R2.64] ;  /* 0x0000000802027981 */ /* 0x002f64000c1e1b00 */
.L_x_309:
[----:B-----5:R-:W-:-:S04]  /*3fb0*/  IADD3 R16, P0, PT, R7, R2, RZ ;  /* 0x0000000207107210 */ /* 0x020fc80007f1e0ff */
[----:B------:R-:W-:Y:S02]  /*3fc0*/  LEA.HI.X.SX32 R3, R7, R3, 0x1, P0 ;  /* 0x0000000307037211 */ /* 0x000fe400000f0eff */
[----:B0-----:R-:W-:-:S04]  /*3fd0*/  LEA R2, P0, R16, UR6, 0x2 ;  /* 0x0000000610027c11 */ /* 0x001fc8000f8010ff */
[----:B------:R-:W-:-:S05]  /*3fe0*/  LEA.HI.X R3, R16, UR7, R3, 0x2, P0 ;  /* 0x0000000710037c11 */ /* 0x000fca00080f1403 */
[----:B------:R3:W-:Y:S04]  /*3ff0*/  STG.E desc[UR8][R2.64], R53 ;  /* 0x0000003502007986 */ /* 0x0007e8000c101908 */
.L_x_308:
[----:B------:R-:W-:Y:S05]  /*4000*/  BSYNC.RECONVERGENT B0 ;  /* 0x0000000000007941 */ /* 0x000fea0003800200 */
.L_x_307:
[----:B------:R-:W-:Y:S01]  /*4010*/  ISETP.NE.AND P0, PT, R30, 0x1, PT ;  /* 0x000000011e00780c */ /* 0x000fe20003f05270 */
[----:B------:R-:W-:-:S12]  /*4020*/  BSSY.RECONVERGENT B0, `(.L_x_310) ;  /* 0x000000d000007945 */ /* 0x000fd80003800200 */
[----:B------:R-:W-:Y:S05]  /*4030*/  @P0 BRA `(.L_x_311) ;  /* 0x00000000002c0947 */ /* 0x000fea0003800000 */
[----:B------:R-:W-:Y:S01]  /*4040*/  UISETP.NE.AND UP0, UPT, UR4, URZ, UPT ;  /* 0x000000ff0400728c */ /* 0x000fe2000bf05270 */
[----:B0123--:R-:W-:Y:S01]  /*4050*/  CS2R R2, SRZ ;  /* 0x0000000000027805 */ /* 0x00ffe2000001ff00 */
[----:B------:R-:W0:Y:S07]  /*4060*/  LDCU.64 UR6, c[0x0][0x390] ;  /* 0x00007200ff0677ac */ /* 0x000e2e0008000a00 */
[----:B------:R-:W-:Y:S05]  /*4070*/  BRA.U UP0, `(.L_x_312) ;  /* 0x0000000100087547 */ /* 0x000fea000b800000 */
[----:B------:R-:W1:Y:S02]  /*4080*/  LDC.64 R2, c[0x0][0x3d0] ;  /* 0x0000f400ff027b82 */ /* 0x000e640000000a00 */
[----:B-1----:R-:W5:Y:S02]  /*4090*/  LDG.E.64 R2, desc[UR8][R2.64] ;  /* 0x0000000802027981 */ /* 0x002f64000c1e1b00 */
.L_x_312:
[----:B-----5:R-:W-:-:S04]  /*40a0*/  IADD3 R7, P0, PT, R13, R2, RZ ;  /* 0x000000020d077210 */ /* 0x020fc80007f1e0ff */
[----:B------:R-:W-:Y:S02]  /*40b0*/  LEA.HI.X.SX32 R16, R13, R3, 0x1, P0 ;  /* 0x000000030d107211 */ /* 0x000fe400000f0eff */
[----:B0-----:R-:W-:-:S04]  /*40c0*/  LEA R2, P0, R7, UR6, 0x2 ;  /* 0x0000000607027c11 */ /* 0x001fc8000f8010ff */
[----:B------:R-:W-:-:S05]  /*40d0*/  LEA.HI.X R3, R7, UR7, R16, 0x2, P0 ;  /* 0x0000000707037c11 */ /* 0x000fca00080f1410 */
[----:B------:R4:W-:Y:S04]  /*40e0*/  STG.E desc[UR8][R2.64], R52 ;  /* 0x0000003402007986 */ /* 0x0009e8000c101908 */
.L_x_311:
[----:B------:R-:W-:Y:S05]  /*40f0*/  BSYNC.RECONVERGENT B0 ;  /* 0x0000000000007941 */ /* 0x000fea0003800200 */
.L_x_310:
[----:B------:R-:W-:Y:S01]  /*4100*/  ISETP.NE.AND P0, PT, R29, 0x1, PT ;  /* 0x000000011d00780c */ /* 0x000fe20003f05270 */
[----:B------:R-:W-:-:S12]  /*4110*/  BSSY.RECONVERGENT B0, `(.L_x_313) ;  /* 0x000000d000007945 */ /* 0x000fd80003800200 */
[----:B------:R-:W-:Y:S05]  /*4120*/  @P0 BRA `(.L_x_314) ;  /* 0x00000000002c0947 */ /* 0x000fea0003800000 */
[----:B------:R-:W-:Y:S01]  /*4130*/  UISETP.NE.AND UP0, UPT, UR4, URZ, UPT ;  /* 0x000000ff0400728c */ /* 0x000fe2000bf05270 */
[----:B01234-:R-:W-:Y:S01]  /*4140*/  CS2R R2, SRZ ;  /* 0x0000000000027805 */ /* 0x01ffe2000001ff00 */
[----:B------:R-:W0:Y:S07]  /*4150*/  LDCU.64 UR6, c[0x0][0x390] ;  /* 0x00007200ff0677ac */ /* 0x000e2e0008000a00 */
[----:B------:R-:W-:Y:S05]  /*4160*/  BRA.U UP0, `(.L_x_315) ;  /* 0x0000000100087547 */ /* 0x000fea000b800000 */
[----:B------:R-:W1:Y:S02]  /*4170*/  LDC.64 R2, c[0x0][0x3d0] ;  /* 0x0000f400ff027b82 */ /* 0x000e640000000a00 */
[----:B-1----:R-:W5:Y:S02]  /*4180*/  LDG.E.64 R2, desc[UR8][R2.64] ;  /* 0x0000000802027981 */ /* 0x002f64000c1e1b00 */
.L_x_315:
[----:B-----5:R-:W-:-:S04]  /*4190*/  IADD3 R7, P0, PT, R8, R2, RZ ;  /* 0x0000000208077210 */ /* 0x020fc80007f1e0ff */
[----:B------:R-:W-:Y:S02]  /*41a0*/  LEA.HI.X.SX32 R8, R8, R3, 0x1, P0 ;  /* 0x0000000308087211 */ /* 0x000fe400000f0eff */
[----:B0-----:R-:W-:-:S04]  /*41b0*/  LEA R2, P0, R7, UR6, 0x2 ;  /* 0x0000000607027c11 */ /* 0x001fc8000f8010ff */
[----:B------:R-:W-:-:S05]  /*41c0*/  LEA.HI.X R3, R7, UR7, R8, 0x2, P0 ;  /* 0x0000000707037c11 */ /* 0x000fca00080f1408 */
[----:B------:R0:W-:Y:S04]  /*41d0*/  STG.E desc[UR8][R2.64], R44 ;  /* 0x0000002c02007986 */ /* 0x0001e8000c101908 */
.L_x_314:
[----:B------:R-:W-:Y:S05]  /*41e0*/  BSYNC.RECONVERGENT B0 ;  /* 0x0000000000007941 */ /* 0x000fea0003800200 */
.L_x_313:
        /* <DEDUP_REMOVED lines=9> */
.L_x_318:
[----:B-----5:R-:W-:-:S04]  /*4280*/  IADD3 R7, P0, PT, R12, R2, RZ ;  /* 0x000000020c077210 */ /* 0x020fc80007f1e0ff */
[----:B------:R-:W-:Y:S02]  /*4290*/  LEA.HI.X.SX32 R12, R12, R3, 0x1, P0 ;  /* 0x000000030c0c7211 */ /* 0x000fe400000f0eff */
[----:B0-----:R-:W-:-:S04]  /*42a0*/  LEA R2, P0, R7, UR6, 0x2 ;  /* 0x0000000607027c11 */ /* 0x001fc8000f8010ff */
[----:B------:R-:W-:-:S05]  /*42b0*/  LEA.HI.X R3, R7, UR7, R12, 0x2, P0 ;  /* 0x0000000707037c11 */ /* 0x000fca00080f140c */
[----:B------:R0:W-:Y:S04]  /*42c0*/  STG.E desc[UR8][R2.64], R43 ;  /* 0x0000002b02007986 */ /* 0x0001e8000c101908 */
.L_x_317:
[----:B------:R-:W-:Y:S05]  /*42d0*/  BSYNC.RECONVERGENT B0 ;  /* 0x0000000000007941 */ /* 0x000fea0003800200 */
.L_x_316:
        /* <DEDUP_REMOVED lines=9> */
.L_x_321:
[----:B-----5:R-:W-:-:S04]  /*4370*/  IADD3 R7, P0, PT, R6, R2, RZ ;  /* 0x0000000206077210 */ /* 0x020fc80007f1e0ff */
[----:B------:R-:W-:Y:S02]  /*4380*/  LEA.HI.X.SX32 R6, R6, R3, 0x1, P0 ;  /* 0x0000000306067211 */ /* 0x000fe400000f0eff */
[----:B0-----:R-:W-:-:S04]  /*4390*/  LEA R2, P0, R7, UR6, 0x2 ;  /* 0x0000000607027c11 */ /* 0x001fc8000f8010ff */
[----:B------:R-:W-:-:S05]  /*43a0*/  LEA.HI.X R3, R7, UR7, R6, 0x2, P0 ;  /* 0x0000000707037c11 */ /* 0x000fca00080f1406 */
[----:B------:R0:W-:Y:S04]  /*43b0*/  STG.E desc[UR8][R2.64], R42 ;  /* 0x0000002a02007986 */ /* 0x0001e8000c101908 */
.L_x_320:
[----:B------:R-:W-:Y:S05]  /*43c0*/  BSYNC.RECONVERGENT B0 ;  /* 0x0000000000007941 */ /* 0x000fea0003800200 */
.L_x_319:
        /* <DEDUP_REMOVED lines=9> */
.L_x_324:
[----:B-----5:R-:W-:-:S04]  /*4460*/  IADD3 R6, P0, PT, R5, R2, RZ ;  /* 0x0000000205067210 */ /* 0x020fc80007f1e0ff */
[----:B------:R-:W-:Y:S02]  /*4470*/  LEA.HI.X.SX32 R3, R5, R3, 0x1, P0 ;  /* 0x0000000305037211 */ /* 0x000fe400000f0eff */
[----:B0-----:R-:W-:-:S04]  /*4480*/  LEA R2, P0, R6, UR6, 0x2 ;  /* 0x0000000606027c11 */ /* 0x001fc8000f8010ff */
[----:B------:R-:W-:-:S05]  /*4490*/  LEA.HI.X R3, R6, UR7, R3, 0x2, P0 ;  /* 0x0000000706037c11 */ /* 0x000fca00080f1403 */
[----:B------:R0:W-:Y:S04]  /*44a0*/  STG.E desc[UR8][R2.64], R41 ;  /* 0x0000002902007986 */ /* 0x0001e8000c101908 */
.L_x_323:
[----:B------:R-:W-:Y:S05]  /*44b0*/  BSYNC.RECONVERGENT B0 ;  /* 0x0000000000007941 */ /* 0x000fea0003800200 */
.L_x_322:
        /* <DEDUP_REMOVED lines=9> */
.L_x_327:
[----:B-----5:R-:W-:-:S04]  /*4550*/  IADD3 R5, P0, PT, R4, R2, RZ ;  /* 0x0000000204057210 */ /* 0x020fc80007f1e0ff */
[----:B------:R-:W-:Y:S02]  /*4560*/  LEA.HI.X.SX32 R4, R4, R3, 0x1, P0 ;  /* 0x0000000304047211 */ /* 0x000fe400000f0eff */
[----:B0-----:R-:W-:-:S04]  /*4570*/  LEA R2, P0, R5, UR6, 0x2 ;  /* 0x0000000605027c11 */ /* 0x001fc8000f8010ff */
[----:B------:R-:W-:-:S05]  /*4580*/  LEA.HI.X R3, R5, UR7, R4, 0x2, P0 ;  /* 0x0000000705037c11 */ /* 0x000fca00080f1404 */
[----:B------:R0:W-:Y:S04]  /*4590*/  STG.E desc[UR8][R2.64], R40 ;  /* 0x0000002802007986 */ /* 0x0001e8000c101908 */
.L_x_326:
[----:B------:R-:W-:Y:S05]  /*45a0*/  BSYNC.RECONVERGENT B0 ;  /* 0x0000000000007941 */ /* 0x000fea0003800200 */
.L_x_325:
        /* <DEDUP_REMOVED lines=9> */
.L_x_330:
[----:B-----5:R-:W-:-:S04]  /*4640*/  IADD3 R4, P0, PT, R15, R2, RZ ;  /* 0x000000020f047210 */ /* 0x020fc80007f1e0ff */
[----:B------:R-:W-:Y:S02]  /*4650*/  LEA.HI.X.SX32 R3, R15, R3, 0x1, P0 ;  /* 0x000000030f037211 */ /* 0x000fe400000f0eff */
[----:B0-----:R-:W-:-:S04]  /*4660*/  LEA R2, P0, R4, UR6, 0x2 ;  /* 0x0000000604027c11 */ /* 0x001fc8000f8010ff */
[----:B------:R-:W-:-:S05]  /*4670*/  LEA.HI.X R3, R4, UR7, R3, 0x2, P0 ;  /* 0x0000000704037c11 */ /* 0x000fca00080f1403 */
[----:B------:R0:W-:Y:S04]  /*4680*/  STG.E desc[UR8][R2.64], R39 ;  /* 0x0000002702007986 */ /* 0x0001e8000c101908 */
.L_x_329:
[----:B------:R-:W-:Y:S05]  /*4690*/  BSYNC.RECONVERGENT B0 ;  /* 0x0000000000007941 */ /* 0x000fea0003800200 */
.L_x_328:
        /* <DEDUP_REMOVED lines=9> */
.L_x_333:
[----:B-----5:R-:W-:-:S04]  /*4730*/  IADD3 R4, P0, PT, R17, R2, RZ ;  /* 0x0000000211047210 */ /* 0x020fc80007f1e0ff */
[----:B------:R-:W-:Y:S02]  /*4740*/  LEA.HI.X.SX32 R3, R17, R3, 0x1, P0 ;  /* 0x0000000311037211 */ /* 0x000fe400000f0eff */
[----:B0-----:R-:W-:-:S04]  /*4750*/  LEA R2, P0, R4, UR6, 0x2 ;  /* 0x0000000604027c11 */ /* 0x001fc8000f8010ff */
[----:B------:R-:W-:-:S05]  /*4760*/  LEA.HI.X R3, R4, UR7, R3, 0x2, P0 ;  /* 0x0000000704037c11 */ /* 0x000fca00080f1403 */
[----:B------:R0:W-:Y:S04]  /*4770*/  STG.E desc[UR8][R2.64], R37 ;  /* 0x0000002502007986 */ /* 0x0001e8000c101908 */
.L_x_332:
[----:B------:R-:W-:Y:S05]  /*4780*/  BSYNC.RECONVERGENT B0 ;  /* 0x0000000000007941 */ /* 0x000fea0003800200 */
.L_x_331:
        /* <DEDUP_REMOVED lines=9> */
.L_x_336:
[----:B-----5:R-:W-:-:S04]  /*4820*/  IADD3 R4, P0, PT, R0, R2, RZ ;  /* 0x0000000200047210 */ /* 0x020fc80007f1e0ff */
[----:B------:R-:W-:Y:S02]  /*4830*/  LEA.HI.X.SX32 R3, R0, R3, 0x1, P0 ;  /* 0x0000000300037211 */ /* 0x000fe400000f0eff */
[----:B0-----:R-:W-:-:S04]  /*4840*/  LEA R2, P0, R4, UR6, 0x2 ;  /* 0x0000000604027c11 */ /* 0x001fc8000f8010ff */
[----:B------:R-:W-:-:S05]  /*4850*/  LEA.HI.X R3, R4, UR7, R3, 0x2, P0 ;  /* 0x0000000704037c11 */ /* 0x000fca00080f1403 */
[----:B------:R0:W-:Y:S04]  /*4860*/  STG.E desc[UR8][R2.64], R36 ;  /* 0x0000002402007986 */ /* 0x0001e8000c101908 */
.L_x_335:
[----:B------:R-:W-:Y:S05]  /*4870*/  BSYNC.RECONVERGENT B0 ;  /* 0x0000000000007941 */ /* 0x000fea0003800200 */
.L_x_334:
[----:B------:R-:W-:-:S13]  /*4880*/  ISETP.NE.AND P0, PT, R9, 0x1, PT ;  /* 0x000000010900780c */ /* 0x000fda0003f05270 */
[----:B------:R-:W-:Y:S05]  /*4890*/  @P0 EXIT ;  /* 0x000000000000094d */ /* 0x000fea0003800000 */
[----:B------:R-:W-:Y:S01]  /*48a0*/  UISETP.NE.AND UP0, UPT, UR4, URZ, UPT ;  /* 0x000000ff0400728c */ /* 0x000fe2000bf05270 */
[----:B01234-:R-:W-:-:S08]  /*48b0*/  CS2R R2, SRZ ;  /* 0x0000000000027805 */ /* 0x01ffd0000001ff00 */
[----:B------:R-:W-:Y:S05]  /*48c0*/  BRA.U UP0, `(.L_x_337) ;  /* 0x0000000100087547 */ /* 0x000fea000b800000 */
[----:B------:R-:W0:Y:S02]  /*48d0*/  LDC.64 R2, c[0x0][0x3d0] ;  /* 0x0000f400ff027b82 */ /* 0x000e240000000a00 */
[----:B0-----:R-:W5:Y:S02]  /*48e0*/  LDG.E.64 R2, desc[UR8][R2.64] ;  /* 0x0000000802027981 */ /* 0x001f64000c1e1b00 */
.L_x_337:
[----:B------:R-:W0:Y:S01]  /*48f0*/  LDCU.64 UR4, c[0x0][0x390] ;  /* 0x00007200ff0477ac */ /* 0x000e220008000a00 */
[----:B-----5:R-:W-:-:S04]  /*4900*/  IADD3 R0, P0, PT, R14, R2, RZ ;  /* 0x000000020e007210 */ /* 0x020fc80007f1e0ff */
[----:B------:R-:W-:Y:S02]  /*4910*/  LEA.HI.X.SX32 R3, R14, R3, 0x1, P0 ;  /* 0x000000030e037211 */ /* 0x000fe400000f0eff */
[----:B0-----:R-:W-:-:S04]  /*4920*/  LEA R2, P0, R0, UR4, 0x2 ;  /* 0x0000000400027c11 */ /* 0x001fc8000f8010ff */
[----:B------:R-:W-:-:S05]  /*4930*/  LEA.HI.X R3, R0, UR5, R3, 0x2, P0 ;  /* 0x0000000500037c11 */ /* 0x000fca00080f1403 */
[----:B------:R-:W-:Y:S01]  /*4940*/  STG.E desc[UR8][R2.64], R35 ;  /* 0x0000002302007986 */ /* 0x000fe2000c101908 */
[----:B------:R-:W-:Y:S05]  /*4950*/  EXIT ;  /* 0x000000000000794d */ /* 0x000fea0003800000 */
.L_x_297:
[----:B------:R-:W-:Y:S01]  /*4960*/  BAR.SYNC.DEFER_BLOCKING 0x0 ;  /* 0x0000000000007b1d */ /* 0x000fe20000010000 */
[----:B------:R-:W-:Y:S02]  /*4970*/  ISETP.NE.AND P3, PT, R34, 0x1, PT ;  /* 0x000000012200780c */ /* 0x000fe40003f65270 */
[----:B------:R-:W-:Y:S02]  /*4980*/  ISETP.NE.AND P4, PT, R33, 0x1, PT ;  /* 0x000000012100780c */ /* 0x000fe40003f85270 */
[----:B------:R-:W-:Y:S02]  /*4990*/  ISETP.NE.AND P5, PT, R32, 0x1, PT ;  /* 0x000000012000780c */ /* 0x000fe40003fa5270 */
[----:B------:R-:W-:Y:S02]  /*49a0*/  ISETP.NE.AND P6, PT, R31, 0x1, PT ;  /* 0x000000011f00780c */ /* 0x000fe40003fc5270 */
[----:B------:R-:W-:Y:S02]  /*49b0*/  ISETP.NE.AND P0, PT, R30, 0x1, PT ;  /* 0x000000011e00780c */ /* 0x000fe40003f05270 */
[----:B------:R-:W-:-:S02]  /*49c0*/  ISETP.NE.AND P1, PT, R29, 0x1, PT ;  /* 0x000000011d00780c */ /* 0x000fc40003f25270 */
[----:B------:R-:W-:Y:S01]  /*49d0*/  ISETP.NE.AND P2, PT, R28, 0x1, PT ;  /* 0x000000011c00780c */ /* 0x000fe20003f45270 */
[--C-:B------:R-:W-:Y:S02]  /*49e0*/  @!P3 IMAD.IADD R2, R23, 0x1, -R21.reuse ;  /* 0x000000011702b824 */ /* 0x100fe400078e0a15 */
[--C-:B------:R-:W-:Y:S02]  /*49f0*/  @!P4 IMAD.IADD R18, R45, 0x1, -R21.reuse ;  /* 0x000000012d12c824 */ /* 0x100fe400078e0a15 */
[--C-:B------:R-:W-:Y:S01]  /*4a00*/  @!P5 IMAD.IADD R16, R16, 0x1, -R21.reuse ;  /* 0x000000011010d824 */ /* 0x100fe200078e0a15 */
[----:B------:R-:W-:Y:S01]  /*4a10*/  @!P3 LEA R3, R2, UR4, 0x2 ;  /* 0x000000040203bc11 */ /* 0x000fe2000f8e10ff */
[--C-:B------:R-:W-:Y:S01]  /*4a20*/  @!P6 IMAD.IADD R2, R7, 0x1, -R21.reuse ;  /* 0x000000010702e824 */ /* 0x100fe200078e0a15 */
[----:B------:R-:W-:Y:S01]  /*4a30*/  @!P4 LEA R18, R18, UR4, 0x2 ;  /* 0x000000041212cc11 */ /* 0x000fe2000f8e10ff */
[--C-:B------:R-:W-:Y:S01]  /*4a40*/  @!P0 IMAD.IADD R13, R13, 0x1, -R21.reuse ;  /* 0x000000010d0d8824 */ /* 0x100fe200078e0a15 */
[----:B------:R-:W-:Y:S01]  /*4a50*/  @!P5 LEA R7, R16, UR4, 0x2 ;  /* 0x000000041007dc11 */ /* 0x000fe2000f8e10ff */
[--C-:B------:R-:W-:Y:S01]  /*4a60*/  @!P1 IMAD.IADD R8, R8, 0x1, -R21.reuse ;  /* 0x0000000108089824 */ /* 0x100fe200078e0a15 */
[----:B------:R-:W-:Y:S01]  /*4a70*/  @!P6 LEA R2, R2, UR4, 0x2 ;  /* 0x000000040202ec11 */ /* 0x000fe2000f8e10ff */
[----:B------:R-:W-:Y:S01]  /*4a80*/  @!P2 IMAD.IADD R12, R12, 0x1, -R21 ;  /* 0x000000010c0ca824 */ /* 0x000fe200078e0a15 */
[----:B-----5:R0:W-:Y:S01]  /*4a90*/  @!P3 STS [R3], R56 ;  /* 0x000000380300b388 */ /* 0x0201e20000000800 */
[----:B------:R-:W-:-:S02]  /*4aa0*/  @!P0 LEA R13, R13, UR4, 0x2 ;  /* 0x000000040d0d8c11 */ /* 0x000fc4000f8e10ff */
[----:B------:R-:W-:Y:S01]  /*4ab0*/  ISETP.NE.AND P3, PT, R27, 0x1, PT ;  /* 0x000000011b00780c */ /* 0x000fe20003f65270 */
[----:B------:R-:W-:Y:S01]  /*4ac0*/  @!P4 STS [R18], R55 ;  /* 0x000000371200c388 */ /* 0x000fe20000000800 */
[----:B------:R-:W-:Y:S02]  /*4ad0*/  @!P2 LEA R12, R12, UR4, 0x2 ;  /* 0x000000040c0cac11 */ /* 0x000fe4000f8e10ff */
[----:B------:R-:W-:Y:S01]  /*4ae0*/  ISETP.NE.AND P4, PT, R26, 0x1, PT ;  /* 0x000000011a00780c */ /* 0x000fe20003f85270 */
[----:B------:R1:W-:Y:S01]  /*4af0*/  @!P5 STS [R7], R54 ;  /* 0x000000360700d388 */ /* 0x0003e20000000800 */
[----:B------:R-:W-:Y:S02]  /*4b00*/  ISETP.NE.AND P5, PT, R25, 0x1, PT ;  /* 0x000000011900780c */ /* 0x000fe40003fa5270 */
[----:B0-----:R-:W-:Y:S01]  /*4b10*/  @!P1 LEA R3, R8, UR4, 0x2 ;  /* 0x0000000408039c11 */ /* 0x001fe2000f8e10ff */
[----:B------:R0:W-:Y:S01]  /*4b20*/  @!P6 STS [R2], R53 ;  /* 0x000000350200e388 */ /* 0x0001e20000000800 */
[----:B------:R-:W-:-:S03]  /*4b30*/  ISETP.NE.AND P6, PT, R24, 0x1, PT ;  /* 0x000000011800780c */ /* 0x000fc60003fc5270 */
[----:B------:R-:W-:Y:S01]  /*4b40*/  @!P0 STS [R13], R52 ;  /* 0x000000340d008388 */ /* 0x000fe20000000800 */
[----:B------:R-:W-:Y:S01]  /*4b50*/  ISETP.NE.AND P0, PT, R11, 0x1, PT ;  /* 0x000000010b00780c */ /* 0x000fe20003f05270 */
[--C-:B------:R-:W-:Y:S02]  /*4b60*/  @!P3 IMAD.IADD R6, R6, 0x1, -R21.reuse ;  /* 0x000000010606b824 */ /* 0x100fe400078e0a15 */
[----:B------:R2:W-:Y:S01]  /*4b70*/  @!P1 STS [R3], R44 ;  /* 0x0000002c03009388 */ /* 0x0005e20000000800 */
[----:B------:R-:W-:Y:S01]  /*4b80*/  ISETP.NE.AND P1, PT, R10, 0x1, PT ;  /* 0x000000010a00780c */ /* 0x000fe20003f25270 */
[--C-:B-1----:R-:W-:Y:S01]  /*4b90*/  @!P4 IMAD.IADD R7, R5, 0x1, -R21.reuse ;  /* 0x000000010507c824 */ /* 0x102fe200078e0a15 */
[----:B------:R-:W-:Y:S01]  /*4ba0*/  @!P3 LEA R5, R6, UR4, 0x2 ;  /* 0x000000040605bc11 */ /* 0x000fe2000f8e10ff */
[----:B------:R-:W-:Y:S01]  /*4bb0*/  @!P2 STS [R12], R43 ;  /* 0x0000002b0c00a388 */ /* 0x000fe20000000800 */
[----:B------:R-:W-:Y:S01]  /*4bc0*/  ISETP.NE.AND P2, PT, R9, 0x1, PT ;  /* 0x000000010900780c */ /* 0x000fe20003f45270 */
[--C-:B------:R-:W-:Y:S01]  /*4bd0*/  @!P5 IMAD.IADD R4, R4, 0x1, -R21.reuse ;  /* 0x000000010404d824 */ /* 0x100fe200078e0a15 */
[----:B0-----:R-:W-:Y:S01]  /*4be0*/  @!P4 LEA R2, R7, UR4, 0x2 ;  /* 0x000000040702cc11 */ /* 0x001fe2000f8e10ff */
[--C-:B------:R-:W-:Y:S01]  /*4bf0*/  @!P6 IMAD.IADD R15, R15, 0x1, -R21.reuse ;  /* 0x000000010f0fe824 */ /* 0x100fe200078e0a15 */
[----:B------:R0:W-:Y:S01]  /*4c00*/  @!P3 STS [R5], R42 ;  /* 0x0000002a0500b388 */ /* 0x0001e20000000800 */
[----:B------:R-:W-:Y:S01]  /*4c10*/  @!P0 IMAD.IADD R17, R17, 0x1, -R21 ;  /* 0x0000000111118824 */ /* 0x000fe200078e0a15 */
[----:B--2---:R-:W-:-:S02]  /*4c20*/  @!P5 LEA R3, R4, UR4, 0x2 ;  /* 0x000000040403dc11 */ /* 0x004fc4000f8e10ff */
[----:B------:R1:W-:Y:S01]  /*4c30*/  @!P4 STS [R2], R41 ;  /* 0x000000290200c388 */ /* 0x0003e20000000800 */
[--C-:B------:R-:W-:Y:S01]  /*4c40*/  @!P1 IMAD.IADD R6, R0, 0x1, -R21.reuse ;  /* 0x0000000100069824 */ /* 0x100fe200078e0a15 */
[----:B------:R-:W-:Y:S02]  /*4c50*/  @!P6 LEA R0, R15, UR4, 0x2 ;  /* 0x000000040f00ec11 */ /* 0x000fe4000f8e10ff */
[----:B------:R-:W-:Y:S01]  /*4c60*/  @!P0 LEA R4, R17, UR4, 0x2 ;  /* 0x0000000411048c11 */ /* 0x000fe2000f8e10ff */
[----:B------:R-:W-:Y:S01]  /*4c70*/  @!P2 IMAD.IADD R14, R14, 0x1, -R21 ;  /* 0x000000010e0ea824 */ /* 0x000fe200078e0a15 */
[----:B0-----:R-:W-:Y:S01]  /*4c80*/  @!P1 LEA R5, R6, UR4, 0x2 ;  /* 0x0000000406059c11 */ /* 0x001fe2000f8e10ff */
[----:B------:R1:W-:Y:S01]  /*4c90*/  @!P5 STS [R3], R40 ;  /* 0x000000280300d388 */ /* 0x0003e20000000800 */
[----:B------:R-:W-:Y:S02]  /*4ca0*/  ISETP.GE.AND P3, PT, R20, R19, PT ;  /* 0x000000131400720c */ /* 0x000fe40003f66270 */
[----:B------:R-:W-:Y:S01]  /*4cb0*/  @!P2 LEA R14, R14, UR4, 0x2 ;  /* 0x000000040e0eac11 */ /* 0x000fe2000f8e10ff */
[----:B------:R1:W-:Y:S04]  /*4cc0*/  @!P6 STS [R0], R39 ;  /* 0x000000270000e388 */ /* 0x0003e80000000800 */
[----:B------:R1:W-:Y:S04]  /*4cd0*/  @!P0 STS [R4], R37 ;  /* 0x0000002504008388 */ /* 0x0003e80000000800 */
[----:B------:R1:W-:Y:S04]  /*4ce0*/  @!P1 STS [R5], R36 ;  /* 0x0000002405009388 */ /* 0x0003e80000000800 */
[----:B------:R1:W-:Y:S01]  /*4cf0*/  @!P2 STS [R14], R35 ;  /* 0x000000230e00a388 */ /* 0x0003e20000000800 */
[----:B------:R-:W-:Y:S06]  /*4d00*/  BAR.SYNC.DEFER_BLOCKING 0x0 ;  /* 0x0000000000007b1d */ /* 0x000fec0000010000 */
[----:B------:R-:W-:Y:S05]  /*4d10*/  @P3 EXIT ;  /* 0x000000000000394d */ /* 0x000fea0003800000 */
[----:B-1----:R-:W-:Y:S01]  /*4d20*/  LOP3.LUT R0, RZ, R20, RZ, 0x33, !PT ;  /* 0x00000014ff007212 */ /* 0x002fe200078e33ff */
[----:B------:R-:W0:Y:S01]  /*4d30*/  LDCU.U8 UR6, c[0x0][0x3b8] ;  /* 0x00007700ff0677ac */ /* 0x000e220008000000 */
[----:B------:R-:W-:Y:S03]  /*4d40*/  BSSY.RECONVERGENT B0, `(.L_x_338) ;  /* 0x000001e000007945 */ /* 0x000fe60003800200 */
[----:B------:R-:W-:Y:S01]  /*4d50*/  IMAD.IADD R0, R0, 0x1, R19 ;  /* 0x0000000100007824 */ /* 0x000fe200078e0213 */
[----:B------:R-:W1:Y:S04]  /*4d60*/  LDCU.64 UR10, c[0x0][0x390] ;  /* 0x00007200ff0a77ac */ /* 0x000e680008000a00 */
[----:B------:R-:W-:-:S02]  /*4d70*/  LOP3.LUT R2, R0, 0x600, RZ, 0xc0, !PT ;  /* 0x0000060000027812 */ /* 0x000fc400078ec0ff */
[----:B------:R-:W-:Y:S02]  /*4d80*/  ISETP.GE.U32.AND P1, PT, R0, 0x600, PT ;  /* 0x000006000000780c */ /* 0x000fe40003f26070 */
[----:B------:R-:W-:-:S13]  /*4d90*/  ISETP.NE.AND P0, PT, R2, 0x600, PT ;  /* 0x000006000200780c */ /* 0x000fda0003f05270 */
[----:B01----:R-:W-:Y:S05]  /*4da0*/  @!P0 BRA `(.L_x_339) ;  /* 0x00000000005c8947 */ /* 0x003fea0003800000 */
[----:B------:R-:W-:Y:S01]  /*4db0*/  LEA.HI R0, R0, 0x1, RZ, 0x17 ;  /* 0x0000000100007811 */ /* 0x000fe200078fb8ff */
[C---:B------:R-:W-:Y:S01]  /*4dc0*/  IMAD.IADD R7, R20.reuse, 0x1, R21 ;  /* 0x0000000114077824 */ /* 0x040fe200078e0215 */
[----:B------:R-:W-:Y:S02]  /*4dd0*/  LEA R6, R20, UR4, 0x2 ;  /* 0x0000000414067c11 */ /* 0x000fe4000f8e10ff */
[----:B------:R-:W-:Y:S01]  /*4de0*/  ISETP.NE.AND P2, PT, RZ, UR6, PT ;  /* 0x00000006ff007c0c */ /* 0x000fe2000bf45270 */
[C---:B------:R-:W-:Y:S01]  /*4df0*/  IMAD.SHL.U32 R2, R0.reuse, 0x200, RZ ;  /* 0x0000020000027824 */ /* 0x040fe200078e00ff */
[----:B------:R-:W-:-:S04]  /*4e00*/  LOP3.LUT R0, R0, 0x3, RZ, 0xc0, !PT ;  /* 0x0000000300007812 */ /* 0x000fc800078ec0ff */
[----:B------:R-:W-:Y:S01]  /*4e10*/  LOP3.LUT R3, R2, 0x600, RZ, 0xc0, !PT ;  /* 0x0000060002037812 */ /* 0x000fe200078ec0ff */
[----:B------:R-:W-:-:S04]  /*4e20*/  IMAD.MOV R0, RZ, RZ, -R0 ;  /* 0x000000ffff007224 */ /* 0x000fc800078e0a00 */
[----:B------:R-:W-:-:S07]  /*4e30*/  IMAD.IADD R20, R20, 0x1, R3 ;  /* 0x0000000114147824 */ /* 0x000fce00078e0203 */
.L_x_340:
[----:B0-----:R-:W0:Y:S01]  /*4e40*/  @!P2 LDC.64 R4, c[0x0][0x3d0] ;  /* 0x0000f400ff04ab82 */ /* 0x001e220000000a00 */
[----:B------:R-:W-:Y:S01]  /*4e50*/  CS2R R2, SRZ ;  /* 0x0000000000027805 */ /* 0x000fe2000001ff00 */
[----:B------:R1:W2:Y:S05]  /*4e60*/  LDS R9, [R6] ;  /* 0x0000000006097984 */ /* 0x0002aa0000000800 */
[----:B0-----:R-:W3:Y:S01]  /*4e70*/  @!P2 LDG.E.64 R2, desc[UR8][R4.64] ;  /* 0x000000080402a981 */ /* 0x001ee2000c1e1b00 */
[----:B------:R-:W-:Y:S02]  /*4e80*/  VIADD R0, R0, 0x1 ;  /* 0x0000000100007836 */ /* 0x000fe40000000000 */
[----:B-1----:R-:W-:Y:S01]  /*4e90*/  VIADD R6, R6, 0x800 ;  /* 0x0000080006067836 */ /* 0x002fe20000000000 */
[----:B---3--:R-:W-:-:S04]  /*4ea0*/  IADD3 R8, P0, PT, R7, R2, RZ ;  /* 0x0000000207087210 */ /* 0x008fc80007f1e0ff */
[C---:B------:R-:W-:Y:S01]  /*4eb0*/  LEA.HI.X.SX32 R3, R7.reuse, R3, 0x1, P0 ;  /* 0x0000000307037211 */ /* 0x040fe200000f0eff */
[----:B------:R-:W-:Y:S01]  /*4ec0*/  VIADD R7, R7, 0x200 ;  /* 0x0000020007077836 */ /* 0x000fe20000000000 */
[----:B------:R-:W-:-:S04]  /*4ed0*/  LEA R2, P0, R8, UR10, 0x2 ;  /* 0x0000000a08027c11 */ /* 0x000fc8000f8010ff */
[----:B------:R-:W-:Y:S02]  /*4ee0*/  LEA.HI.X R3, R8, UR11, R3, 0x2, P0 ;  /* 0x0000000b08037c11 */ /* 0x000fe400080f1403 */
[----:B------:R-:W-:-:S03]  /*4ef0*/  ISETP.NE.AND P0, PT, R0, RZ, PT ;  /* 0x000000ff0000720c */ /* 0x000fc60003f05270 */
[----:B--2---:R0:W-:Y:S10]  /*4f00*/  STG.E desc[UR8][R2.64], R9 ;  /* 0x0000000902007986 */ /* 0x0041f4000c101908 */
[----:B------:R-:W-:Y:S05]  /*4f10*/  @P0 BRA `(.L_x_340) ;  /* 0xfffffffc00c80947 */ /* 0x000fea000383ffff */
.L_x_339:
[----:B------:R-:W-:Y:S05]  /*4f20*/  BSYNC.RECONVERGENT B0 ;  /* 0x0000000000007941 */ /* 0x000fea0003800200 */
.L_x_338:
[----:B------:R-:W-:Y:S05]  /*4f30*/  @!P1 EXIT ;  /* 0x000000000000994d */ /* 0x000fea0003800000 */
[----:B------:R-:W1:Y:S01]  /*4f40*/  S2UR UR5, SR_CgaCtaId ;  /* 0x00000000000579c3 */ /* 0x000e620000008800 */
[----:B------:R-:W-:Y:S01]  /*4f50*/  UMOV UR4, 0x400 ;  /* 0x0000040000047882 */ /* 0x000fe20000000000 */
[----:B------:R-:W-:Y:S01]  /*4f60*/  UISETP.NE.AND UP0, UPT, UR6, URZ, UPT ;  /* 0x000000ff0600728c */ /* 0x000fe2000bf05270 */
[----:B------:R-:W-:Y:S01]  /*4f70*/  IMAD.IADD R21, R20, 0x1, R21 ;  /* 0x0000000114157824 */ /* 0x000fe200078e0215 */
[----:B------:R-:W2:Y:S04]  /*4f80*/  LDCU.64 UR10, c[0x0][0x390] ;  /* 0x00007200ff0a77ac */ /* 0x000ea80008000a00 */
[----:B------:R-:W-:Y:S01]  /*4f90*/  PLOP3.LUT P0, PT, PT, PT, UP0, 0x80, 0x8 ;  /* 0x000000000008781c */ /* 0x000fe20003f0f008 */
[----:B-1----:R-:W-:-:S06]  /*4fa0*/  ULEA UR4, UR5, UR4, 0x18 ;  /* 0x0000000405047291 */ /* 0x002fcc000f8ec0ff */
[----:B------:R-:W-:-:S05]  /*4fb0*/  LEA R0, R20, UR4, 0x2 ;  /* 0x0000000414007c11 */ /* 0x000fca000f8e10ff */
[----:B--2---:R-:W-:-:S07]  /*4fc0*/  VIADD R0, R0, 0x1000 ;  /* 0x0000100000007836 */ /* 0x004fce0000000000 */
.L_x_341:
[----:B--2---:R-:W1:Y:S01]  /*4fd0*/  @!P0 LDC.64 R6, c[0x0][0x3d0] ;  /* 0x0000f400ff068b82 */ /* 0x004e620000000a00 */
[----:B0-----:R-:W-:Y:S01]  /*4fe0*/  CS2R R2, SRZ ;  /* 0x0000000000027805 */ /* 0x001fe2000001ff00 */
[----:B------:R-:W-:Y:S01]  /*4ff0*/  UISETP.NE.AND UP0, UPT, UR6, URZ, UPT ;  /* 0x000000ff0600728c */ /* 0x000fe2000bf05270 */
[----:B------:R-:W0:Y:S01]  /*5000*/  LDS R13, [R0+-0x1000] ;  /* 0xfff00000000d7984 */ /* 0x000e220000000800 */
[----:B------:R-:W-:-:S03]  /*5010*/  SHF.R.S32.HI R17, RZ, 0x1f, R21 ;  /* 0x0000001fff117819 */ /* 0x000fc60000011415 */
[----:B------:R-:W2:Y:S04]  /*5020*/  LDS R15, [R0+-0x800] ;  /* 0xfff80000000f7984 */ /* 0x000ea80000000800 */
[----:B-1----:R-:W3:Y:S01]  /*5030*/  @!P0 LDG.E.64 R2, desc[UR8][R6.64] ;  /* 0x0000000806028981 */ /* 0x002ee2000c1e1b00 */
[----:B------:R-:W-:-:S13]  /*5040*/  PLOP3.LUT P0, PT, PT, PT, UP0, 0x80, 0x8 ;  /* 0x000000000008781c */ /* 0x000fda0003f0f008 */
[----:B------:R-:W1:Y:S01]  /*5050*/  @!P0 LDC.64 R8, c[0x0][0x3d0] ;  /* 0x0000f400ff088b82 */ /* 0x000e620000000a00 */
[----:B---3--:R-:W-:-:S05]  /*5060*/  IADD3 R2, P1, PT, R21, R2, RZ ;  /* 0x0000000215027210 */ /* 0x008fca0007f3e0ff */
[----:B------:R-:W-:Y:S01]  /*5070*/  IMAD.X R3, R17, 0x1, R3, P1 ;  /* 0x0000000111037824 */ /* 0x000fe200008e0603 */
[----:B------:R-:W-:-:S04]  /*5080*/  LEA R4, P1, R2, UR10, 0x2 ;  /* 0x0000000a02047c11 */ /* 0x000fc8000f8210ff */
[----:B------:R-:W-:Y:S02]  /*5090*/  LEA.HI.X R5, R2, UR11, R3, 0x2, P1 ;  /* 0x0000000b02057c11 */ /* 0x000fe400088f1403 */
[----:B------:R-:W-:-:S03]  /*50a0*/  CS2R R2, SRZ ;  /* 0x0000000000027805 */ /* 0x000fc6000001ff00 */
[----:B0-----:R0:W-:Y:S04]  /*50b0*/  STG.E desc[UR8][R4.64], R13 ;  /* 0x0000000d04007986 */ /* 0x0011e8000c101908 */
[----:B-1----:R-:W3:Y:S01]  /*50c0*/  @!P0 LDG.E.64 R2, desc[UR8][R8.64] ;  /* 0x0000000808028981 */ /* 0x002ee2000c1e1b00 */
[----:B------:R-:W1:Y:S03]  /*50d0*/  @!P0 LDC.64 R10, c[0x0][0x3d0] ;  /* 0x0000f400ff0a8b82 */ /* 0x000e660000000a00 */
[----:B------:R-:W4:Y:S01]  /*50e0*/  LDS R13, [R0] ;  /* 0x00000000000d7984 */ /* 0x000f220000000800 */
[----:B---3--:R-:W-:-:S05]  /*50f0*/  IADD3 R2, P1, PT, R21, R2, RZ ;  /* 0x0000000215027210 */ /* 0x008fca0007f3e0ff */
[----:B------:R-:W-:Y:S01]  /*5100*/  IMAD.X R3, R17, 0x1, R3, P1 ;  /* 0x0000000111037824 */ /* 0x000fe200008e0603 */
[----:B------:R-:W-:-:S04]  /*5110*/  LEA R6, P1, R2, UR10, 0x2 ;  /* 0x0000000a02067c11 */ /* 0x000fc8000f8210ff */
[----:B------:R-:W-:Y:S02]  /*5120*/  LEA.HI.X R7, R2, UR11, R3, 0x2, P1 ;  /* 0x0000000b02077c11 */ /* 0x000fe400088f1403 */
[----:B------:R-:W-:-:S03]  /*5130*/  CS2R R2, SRZ ;  /* 0x0000000000027805 */ /* 0x000fc6000001ff00 */
[----:B--2---:R-:W-:Y:S04]  /*5140*/  STG.E desc[UR8][R6.64+0x800], R15 ;  /* 0x0008000f06007986 */ /* 0x004fe8000c101908 */
[----:B-1----:R-:W2:Y:S01]  /*5150*/  @!P0 LDG.E.64 R2, desc[UR8][R10.64] ;  /* 0x000000080a028981 */ /* 0x002ea2000c1e1b00 */
[----:B------:R-:W1:Y:S03]  /*5160*/  @!P0 LDC.64 R8, c[0x0][0x3d0] ;  /* 0x0000f400ff088b82 */ /* 0x000e660000000a00 */
[----:B------:R3:W5:Y:S01]  /*5170*/  LDS R7, [R0+0x800] ;  /* 0x0008000000077984 */ /* 0x0007620000000800 */
[----:B--2---:R-:W-:-:S05]  /*5180*/  IADD3 R2, P1, PT, R21, R2, RZ ;  /* 0x0000000215027210 */ /* 0x004fca0007f3e0ff */
[----:B------:R-:W-:Y:S01]  /*5190*/  IMAD.X R3, R17, 0x1, R3, P1 ;  /* 0x0000000111037824 */ /* 0x000fe200008e0603 */
[----:B0-----:R-:W-:-:S04]  /*51a0*/  LEA R4, P1, R2, UR10, 0x2 ;  /* 0x0000000a02047c11 */ /* 0x001fc8000f8210ff */
[----:B------:R-:W-:Y:S02]  /*51b0*/  LEA.HI.X R5, R2, UR11, R3, 0x2, P1 ;  /* 0x0000000b02057c11 */ /* 0x000fe400088f1403 */
[----:B------:R-:W-:-:S03]  /*51c0*/  CS2R R2, SRZ ;  /* 0x0000000000027805 */ /* 0x000fc6000001ff00 */
[----:B----4-:R2:W-:Y:S04]  /*51d0*/  STG.E desc[UR8][R4.64+0x1000], R13 ;  /* 0x0010000d04007986 */ /* 0x0105e8000c101908 */
[----:B-1----:R-:W4:Y:S01]  /*51e0*/  @!P0 LDG.E.64 R2, desc[UR8][R8.64] ;  /* 0x0000000808028981 */ /* 0x002f22000c1e1b00 */
[----:B------:R-:W-:Y:S02]  /*51f0*/  VIADD R20, R20, 0x800 ;  /* 0x0000080014147836 */ /* 0x000fe40000000000 */
[----:B---3--:R-:W-:Y:S01]  /*5200*/  VIADD R0, R0, 0x2000 ;  /* 0x0000200000007836 */ /* 0x008fe20000000000 */
[C---:B----4-:R-:W-:Y:S01]  /*5210*/  IADD3 R6, P1, PT, R21.reuse, R2, RZ ;  /* 0x0000000215067210 */ /* 0x050fe20007f3e0ff */
[----:B------:R-:W-:-:S04]  /*5220*/  VIADD R21, R21, 0x800 ;  /* 0x0000080015157836 */ /* 0x000fc80000000000 */
[----:B------:R-:W-:Y:S01]  /*5230*/  IMAD.X R3, R17, 0x1, R3, P1 ;  /* 0x0000000111037824 */ /* 0x000fe200008e0603 */
[----:B------:R-:W-:-:S04]  /*5240*/  LEA R2, P1, R6, UR10, 0x2 ;  /* 0x0000000a06027c11 */ /* 0x000fc8000f8210ff */
[----:B------:R-:W-:Y:S02]  /*5250*/  LEA.HI.X R3, R6, UR11, R3, 0x2, P1 ;  /* 0x0000000b06037c11 */ /* 0x000fe400088f1403 */
[----:B------:R-:W-:-:S03]  /*5260*/  ISETP.GE.AND P1, PT, R20, R19, PT ;  /* 0x000000131400720c */ /* 0x000fc60003f26270 */
[----:B-----5:R2:W-:Y:S10]  /*5270*/  STG.E desc[UR8][R2.64+0x1800], R7 ;  /* 0x0018000702007986 */ /* 0x0205f4000c101908 */
[----:B------:R-:W-:Y:S05]  /*5280*/  @!P1 BRA `(.L_x_341) ;  /* 0xfffffffc00509947 */ /* 0x000fea000383ffff */
[----:B------:R-:W-:Y:S05]  /*5290*/  EXIT ;  /* 0x000000000000794d */ /* 0x000fea0003800000 */
.L_x_235:
[----:B------:R-:W0:Y:S01]  /*52a0*/  LDCU UR10, c[0x0][0x3ac] ;  /* 0x00007580ff0a77ac */ /* 0x000e220008000800 */
[----:B------:R-:W-:Y:S01]  /*52b0*/  ISETP.NE.AND P0, PT, R38, RZ, PT ;  /* 0x000000ff2600720c */ /* 0x000fe20003f05270 */
[----:B------:R-:W-:Y:S01]  /*52c0*/  BSSY.RECONVERGENT B1, `(.L_x_342) ;  /* 0x0000565000017945 */ /* 0x000fe20003800200 */
[----:B0-----:R-:W-:-:S11]  /*52d0*/  UIADD3 UR4, UPT, UPT, -UR7, UR10, URZ ;  /* 0x0000000a07047290 */ /* 0x001fd6000fffe1ff */
[----:B------:R-:W-:Y:S05]  /*52e0*/  @P0 BRA `(.L_x_343) ;  /* 0x0000002400540947 */ /* 0x000fea0003800000 */
[----:B------:R-:W0:Y:S01]  /*52f0*/  S2R R60, SR_TID.X ;  /* 0x00000000003c7919 */ /* 0x000e220000002100 */
[----:B------:R-:W1:Y:S01]  /*5300*/  LDC.64 R10, c[0x0][0x3c8] ;  /* 0x0000f200ff0a7b82 */ /* 0x000e620000000a00 */
[----:B------:R-:W2:Y:S01]  /*5310*/  LDCU.U8 UR11, c[0x0][0x3b8] ;  /* 0x00007700ff0b77ac */ /* 0x000ea20008000000 */
[----:B------:R-:W3:Y:S01]  /*5320*/  LDCU.64 UR12, c[0x0][0x380] ;  /* 0x00007000ff0c77ac */ /* 0x000ee20008000a00 */
[----:B------:R-:W4:Y:S01]  /*5330*/  LDCU.64 UR14, c[0x0][0x388] ;  /* 0x00007100ff0e77ac */ /* 0x000f220008000a00 */
[----:B--2---:R-:W-:-:S04]  /*5340*/  ISETP.NE.AND P0, PT, RZ, UR11, PT ;  /* 0x0000000bff007c0c */ /* 0x004fc8000bf05270 */
[----:B-1----:R-:W-:Y:S02]  /*5350*/  SEL R10, R10, RZ, !P0 ;  /* 0x000000ff0a0a7207 */ /* 0x002fe40004000000 */
[----:B------:R-:W-:Y:S01]  /*5360*/  SEL R11, R11, RZ, !P0 ;  /* 0x000000ff0b0b7207 */ /* 0x000fe20004000000 */
[----:B0-----:R-:W-:-:S04]  /*5370*/  IMAD R9, R60, 0xe, RZ ;  /* 0x0000000e3c097824 */ /* 0x001fc800078e02ff */
[C---:B------:R-:W-:Y:S01]  /*5380*/  VIADD R17, R9.reuse, 0x1 ;  /* 0x0000000109117836 */ /* 0x040fe20000000000 */
[C---:B------:R-:W-:Y:S01]  /*5390*/  IADD3 R13, P0, P1, R9.reuse, UR7, R10 ;  /* 0x00000007090d7c10 */ /* 0x040fe2000f91e00a */
[C---:B------:R-:W-:Y:S02]  /*53a0*/  VIADD R18, R9.reuse, 0x2 ;  /* 0x0000000209127836 */ /* 0x040fe40000000000 */
[C---:B------:R-:W-:Y:S01]  /*53b0*/  VIADD R19, R9.reuse, 0x3 ;  /* 0x0000000309137836 */ /* 0x040fe20000000000 */
[----:B------:R-:W-:Y:S01]  /*53c0*/  IADD3.X R14, PT, PT, RZ, R11, RZ, P0, P1 ;  /* 0x0000000bff0e7210 */ /* 0x000fe200007e24ff */
[----:B------:R-:W-:Y:S01]  /*53d0*/  VIADD R20, R9, 0x4 ;  /* 0x0000000409147836 */ /* 0x000fe20000000000 */
[----:B---3--:R-:W-:Y:S01]  /*53e0*/  LEA R10, P1, R13, UR12, 0x2 ;  /* 0x0000000c0d0a7c11 */ /* 0x008fe2000f8210ff */
[----:B------:R-:W-:Y:S01]  /*53f0*/  VIADD R21, R9, 0x5 ;  /* 0x0000000509157836 */ /* 0x000fe20000000000 */
[----:B----4-:R-:W-:Y:S01]  /*5400*/  LEA R12, P0, R13, UR14, 0x2 ;  /* 0x0000000e0d0c7c11 */ /* 0x010fe2000f8010ff */
[----:B------:R-:W-:Y:S01]  /*5410*/  VIADD R22, R9, 0x6 ;  /* 0x0000000609167836 */ /* 0x000fe20000000000 */
[--C-:B------:R-:W-:Y:S01]  /*5420*/  LEA.HI.X R11, R13, UR13, R14.reuse, 0x2, P1 ;  /* 0x0000000d0d0b7c11 */ /* 0x100fe200088f140e */
[----:B------:R-:W-:Y:S01]  /*5430*/  VIADD R16, R9, 0x8 ;  /* 0x0000000809107836 */ /* 0x000fe20000000000 */
[----:B------:R-:W-:Y:S01]  /*5440*/  LEA.HI.X R13, R13, UR15, R14, 0x2, P0 ;  /* 0x0000000f0d0d7c11 */ /* 0x000fe200080f140e */
[C---:B------:R-:W-:Y:S01]  /*5450*/  VIADD R14, R9.reuse, 0x7 ;  /* 0x00000007090e7836 */ /* 0x040fe20000000000 */
[----:B------:R-:W-:Y:S01]  /*5460*/  ISETP.GE.AND P6, PT, R18, UR4, PT ;  /* 0x0000000412007c0c */ /* 0x000fe2000bfc6270 */
[----:B------:R-:W-:Y:S01]  /*5470*/  VIADD R23, R9, 0x9 ;  /* 0x0000000909177836 */ /* 0x000fe20000000000 */
[----:B------:R-:W-:Y:S01]  /*5480*/  ISETP.GE.AND P5, PT, R19, UR4, PT ;  /* 0x0000000413007c0c */ /* 0x000fe2000bfa6270 */
[C---:B------:R-:W-:Y:S01]  /*5490*/  VIADD R24, R9.reuse, 0xa ;  /* 0x0000000a09187836 */ /* 0x040fe20000000000 */
[----:B------:R-:W-:Y:S01]  /*54a0*/  ISETP.GE.AND P4, PT, R20, UR4, PT ;  /* 0x0000000414007c0c */ /* 0x000fe2000bf86270 */
[----:B------:R-:W-:Y:S01]  /*54b0*/  VIADD R25, R9, 0xb ;  /* 0x0000000b09197836 */ /* 0x000fe20000000000 */
[----:B------:R-:W-:Y:S01]  /*54c0*/  ISETP.GE.AND P3, PT, R21, UR4, PT ;  /* 0x0000000415007c0c */ /* 0x000fe2000bf66270 */
[C---:B------:R-:W-:Y:S01]  /*54d0*/  VIADD R26, R9.reuse, 0xc ;  /* 0x0000000c091a7836 */ /* 0x040fe20000000000 */
[----:B------:R-:W-:Y:S01]  /*54e0*/  ISETP.GE.AND P2, PT, R22, UR4, PT ;  /* 0x0000000416007c0c */ /* 0x000fe2000bf46270 */
[C---:B------:R-:W-:Y:S01]  /*54f0*/  VIADD R27, R9.reuse, 0xd ;  /* 0x0000000d091b7836 */ /* 0x040fe20000000000 */
[----:B------:R-:W-:-:S02]  /*5500*/  ISETP.GE.AND P0, PT, R9, UR4, PT ;  /* 0x0000000409007c0c */ /* 0x000fc4000bf06270 */
[----:B------:R-:W-:Y:S01]  /*5510*/  ISETP.GE.AND P1, PT, R17, UR4, PT ;  /* 0x0000000411007c0c */ /* 0x000fe2000bf26270 */
[----:B------:R-:W5:Y:S01]  /*5520*/  @!P6 LDG.E R48, desc[UR8][R10.64+0x8] ;  /* 0x000008080a30e981 */ /* 0x000f62000c1e1900 */
[----:B------:R-:W-:-:S03]  /*5530*/  ISETP.GE.AND P6, PT, R27, UR4, PT ;  /* 0x000000041b007c0c */ /* 0x000fc6000bfc6270 */
        /* <DEDUP_REMOVED lines=12> */
[----:B------:R-:W5:Y:S04]  /*5600*/  @!P0 LDG.E R2, desc[UR8][R10.64+0x1c] ;  /* 0x00001c080a028981 */ /* 0x000f68000c1e1900 */
[----:B------:R-:W5:Y:S04]  /*5610*/  @!P1 LDG.E R3, desc[UR8][R10.64+0x20] ;  /* 0x000020080a039981 */ /* 0x000f68000c1e1900 */
[----:B------:R-:W5:Y:S04]  /*5620*/  @!P3 LDG.E R5, desc[UR8][R10.64+0x28] ;  /* 0x000028080a05b981 */ /* 0x000f68000c1e1900 */
[----:B------:R-:W5:Y:S04]  /*5630*/  @!P2 LDG.E R4, desc[UR8][R10.64+0x24] ;  /* 0x000024080a04a981 */ /* 0x000f68000c1e1900 */
[----:B------:R-:W5:Y:S04]  /*5640*/  @!P4 LDG.E R6, desc[UR8][R10.64+0x2c] ;  /* 0x00002c080a06c981 */ /* 0x000f68000c1e1900 */
[----:B------:R-:W5:Y:S04]  /*5650*/  @!P5 LDG.E R7, desc[UR8][R10.64+0x30] ;  /* 0x000030080a07d981 */ /* 0x000f68000c1e1900 */
[----:B------:R0:W5:Y:S01]  /*5660*/  @!P6 LDG.E R8, desc[UR8][R10.64+0x34] ;  /* 0x000034080a08e981 */ /* 0x000162000c1e1900 */
[----:B------:R-:W-:-:S02]  /*5670*/  P2R R16, PR, RZ, 0x2 ;  /* 0x00000002ff107803 */ /* 0x000fc40000000000 */
[----:B------:R-:W-:Y:S01]  /*5680*/  ISETP.GE.AND P1, PT, R9, UR4, PT ;  /* 0x0000000409007c0c */ /* 0x000fe2000bf26270 */
[----:B------:R-:W-:-:S12]  /*5690*/  BAR.SYNC.DEFER_BLOCKING 0x0 ;  /* 0x0000000000007b1d */ /* 0x000fd80000010000 */
[----:B------:R-:W2:Y:S01]  /*56a0*/  @!P1 LDG.E R9, desc[UR8][R12.64] ;  /* 0x000000080c099981 */ /* 0x000ea2000c1e1900 */
[----:B------:R-:W-:Y:S02]  /*56b0*/  P2R R14, PR, RZ, 0x4 ;  /* 0x00000004ff0e7803 */ /* 0x000fe40000000000 */
[----:B------:R-:W-:Y:S02]  /*56c0*/  ISETP.GE.AND P2, PT, R17, UR4, PT ;  /* 0x0000000411007c0c */ /* 0x000fe4000bf46270 */
[----:B------:R-:W-:Y:S01]  /*56d0*/  P2R R15, PR, RZ, 0x1 ;  /* 0x00000001ff0f7803 */ /* 0x000fe20000000000 */
[----:B------:R-:W-:Y:S01]  /*56e0*/  IMAD.MOV.U32 R59, RZ, RZ, 0x1 ;  /* 0x00000001ff3b7424 */ /* 0x000fe200078e00ff */
[----:B------:R-:W3:Y:S01]  /*56f0*/  @!P4 LDG.E R17, desc[UR8][R12.64+0x2c] ;  /* 0x00002c080c11c981 */ /* 0x000ee2000c1e1900 */
[----:B--2---:R-:W-:-:S08]  /*5700*/  @!P1 ISETP.NE.AND P0, PT, R9, 0x1, PT ;  /* 0x000000010900980c */ /* 0x004fd00003f05270 */
[----:B------:R-:W2:Y:S01]  /*5710*/  @!P2 LDG.E R9, desc[UR8][R12.64+0x4] ;  /* 0x000004080c09a981 */ /* 0x000ea2000c1e1900 */
[----:B------:R-:W-:Y:S02]  /*5720*/  @!P1 SEL R59, RZ, 0x1, P0 ;  /* 0x00000001ff3b9807 */ /* 0x000fe40000000000 */
[----:B------:R-:W-:Y:S01]  /*5730*/  ISETP.GE.AND P1, PT, R18, UR4, PT ;  /* 0x0000000412007c0c */ /* 0x000fe2000bf26270 */
[----:B------:R-:W-:Y:S01]  /*5740*/  IMAD.MOV.U32 R56, RZ, RZ, 0x1 ;  /* 0x00000001ff387424 */ /* 0x000fe200078e00ff */
[----:B------:R-:W4:Y:S01]  /*5750*/  @!P5 LDG.E R18, desc[UR8][R12.64+0x30] ;  /* 0x000030080c12d981 */ /* 0x000f22000c1e1900 */
[----:B--2---:R-:W-:-:S10]  /*5760*/  @!P2 ISETP.NE.AND P0, PT, R9, 0x1, PT ;  /* 0x000000010900a80c */ /* 0x004fd40003f05270 */
        /* <DEDUP_REMOVED lines=9> */
[----:B------:R-:W-:-:S12]  /*5800*/  IMAD.MOV.U32 R49, RZ, RZ, 0x1 ;  /* 0x00000001ff317424 */ /* 0x000fd800078e00ff */
[----:B------:R-:W3:Y:S01]  /*5810*/  @!P1 LDG.E R10, desc[UR8][R12.64+0x10] ;  /* 0x000010080c0a9981 */ /* 0x000ee2000c1e1900 */
[----:B--2---:R-:W-:-:S04]  /*5820*/  @!P2 ISETP.NE.AND P0, PT, R9, 0x1, PT ;  /* 0x000000010900a80c */ /* 0x004fc80003f05270 */
[----:B------:R-:W-:Y:S02]  /*5830*/  @!P2 SEL R49, RZ, 0x1, P0 ;  /* 0x00000001ff31a807 */ /* 0x000fe40000000000 */
[----:B------:R-:W-:-:S13]  /*5840*/  ISETP.GE.AND P2, PT, R21, UR4, PT ;  /* 0x0000000415007c0c */ /* 0x000fda000bf46270 */
[----:B------:R-:W2:Y:S01]  /*5850*/  @!P2 LDG.E R11, desc[UR8][R12.64+0x14] ;  /* 0x000014080c0ba981 */ /* 0x000ea2000c1e1900 */
[----:B---3--:R-:W-:Y:S01]  /*5860*/  @!P1 ISETP.NE.AND P0, PT, R10, 0x1, PT ;  /* 0x000000010a00980c */ /* 0x008fe20003f05270 */
[----:B------:R-:W-:-:S03]  /*5870*/  IMAD.MOV.U32 R9, RZ, RZ, 0x1 ;  /* 0x00000001ff097424 */ /* 0x000fc600078e00ff */
[----:B------:R-:W-:Y:S02]  /*5880*/  @!P1 SEL R9, RZ, 0x1, P0 ;  /* 0x00000001ff099807 */ /* 0x000fe40000000000 */
[----:B------:R-:W-:Y:S01]  /*5890*/  ISETP.GE.AND P0, PT, R22, UR4, PT ;  /* 0x0000000416007c0c */ /* 0x000fe2000bf06270 */
[----:B0-----:R-:W-:Y:S01]  /*58a0*/  IMAD.MOV.U32 R10, RZ, RZ, 0x1 ;  /* 0x00000001ff0a7424 */ /* 0x001fe200078e00ff */
[----:B--2---:R-:W-:-:S04]  /*58b0*/  @!P2 ISETP.NE.AND P1, PT, R11, 0x1, PT ;  /* 0x000000010b00a80c */ /* 0x004fc80003f25270 */
[----:B------:R-:W-:Y:S02]  /*58c0*/  @!P2 SEL R10, RZ, 0x1, P1 ;  /* 0x00000001ff0aa807 */ /* 0x000fe40000800000 */
[----:B------:R-:W-:-:S05]  /*58d0*/  ISETP.NE.AND P2, PT, R14, RZ, PT ;  /* 0x000000ff0e00720c */ /* 0x000fca0003f45270 */
[----:B------:R-:W2:Y:S01]  /*58e0*/  @!P0 LDG.E R14, desc[UR8][R12.64+0x18] ;  /* 0x000018080c0e8981 */ /* 0x000ea2000c1e1900 */
[----:B------:R-:W-:Y:S01]  /*58f0*/  IMAD.MOV.U32 R11, RZ, RZ, 0x1 ;  /* 0x00000001ff0b7424 */ /* 0x000fe200078e00ff */
[----:B--2---:R-:W-:-:S04]  /*5900*/  @!P0 ISETP.NE.AND P1, PT, R14, 0x1, PT ;  /* 0x000000010e00880c */ /* 0x004fc80003f25270 */
[----:B------:R-:W-:Y:S02]  /*5910*/  @!P0 SEL R11, RZ, 0x1, P1 ;  /* 0x00000001ff0b8807 */ /* 0x000fe40000800000 */
[----:B------:R-:W-:Y:S01]  /*5920*/  ISETP.NE.AND P0, PT, R15, RZ, PT ;  /* 0x000000ff0f00720c */ /* 0x000fe20003f05270 */
[----:B------:R-:W-:Y:S01]  /*5930*/  IMAD.MOV.U32 R28, RZ, RZ, 0x1 ;  /* 0x00000001ff1c7424 */ /* 0x000fe200078e00ff */
[----:B------:R-:W2:Y:S11]  /*5940*/  @!P2 LDG.E R15, desc[UR8][R12.64+0x24] ;  /* 0x000024080c0fa981 */ /* 0x000eb6000c1e1900 */
[----:B------:R-:W3:Y:S02]  /*5950*/  @!P0 LDG.E R14, desc[UR8][R12.64+0x1c] ;  /* 0x00001c080c0e8981 */ /* 0x000ee4000c1e1900 */
[----:B---3--:R-:W-:-:S04]  /*5960*/  @!P0 ISETP.NE.AND P1, PT, R14, 0x1, PT ;  /* 0x000000010e00880c */ /* 0x008fc80003f25270 */
[----:B------:R-:W-:Y:S02]  /*5970*/  @!P0 SEL R28, RZ, 0x1, P1 ;  /* 0x00000001ff1c8807 */ /* 0x000fe40000800000 */
[----:B------:R-:W-:Y:S02]  /*5980*/  ISETP.NE.AND P1, PT, R16, RZ, PT ;  /* 0x000000ff1000720c */ /* 0x000fe40003f25270 */
[----:B------:R-:W3:Y:S11]  /*5990*/  @!P3 LDG.E R16, desc[UR8][R12.64+0x28] ;  /* 0x000028080c10b981 */ /* 0x000ef6000c1e1900 */
[----:B------:R0:W4:Y:S01]  /*59a0*/  @!P1 LDG.E R14, desc[UR8][R12.64+0x20] ;  /* 0x000020080c0e9981 */ /* 0x000122000c1e1900 */
[----:B------:R-:W-:-:S05]  /*59b0*/  IMAD.IADD R51, R56, 0x1, R59 ;  /* 0x0000000138337824 */ /* 0x000fca00078e023b */
[----:B------:R-:W-:Y:S01]  /*59c0*/  IADD3 R36, PT, PT, R49, R53, R51 ;  /* 0x0000003531247210 */ /* 0x000fe20007ffe033 */
[----:B------:R-:W-:-:S04]  /*59d0*/  IMAD.MOV.U32 R29, RZ, RZ, 0x1 ;  /* 0x00000001ff1d7424 */ /* 0x000fc800078e00ff */
[----:B------:R-:W-:-:S04]  /*59e0*/  IMAD.IADD R37, R36, 0x1, R9 ;  /* 0x0000000124257824 */ /* 0x000fc800078e0209 */
[----:B------:R-:W-:Y:S02]  /*59f0*/  IMAD.IADD R38, R37, 0x1, R10 ;  /* 0x0000000125267824 */ /* 0x000fe400078e020a */
[----:B------:R-:W-:-:S03]  /*5a00*/  IMAD.MOV.U32 R30, RZ, RZ, 0x1 ;  /* 0x00000001ff1e7424 */ /* 0x000fc600078e00ff */
[----:B0-----:R-:W-:Y:S01]  /*5a10*/  IADD3 R12, PT, PT, R28, R11, R38 ;  /* 0x0000000b1c0c7210 */ /* 0x001fe20007ffe026 */
[----:B------:R-:W-:Y:S02]  /*5a20*/  IMAD.MOV.U32 R31, RZ, RZ, 0x1 ;  /* 0x00000001ff1f7424 */ /* 0x000fe400078e00ff */
[----:B------:R-:W-:Y:S02]  /*5a30*/  IMAD.MOV.U32 R32, RZ, RZ, 0x1 ;  /* 0x00000001ff207424 */ /* 0x000fe400078e00ff */
[----:B------:R-:W-:Y:S02]  /*5a40*/  IMAD.MOV.U32 R33, RZ, RZ, 0x1 ;  /* 0x00000001ff217424 */ /* 0x000fe400078e00ff */
[----:B------:R-:W-:Y:S01]  /*5a50*/  IMAD.MOV.U32 R34, RZ, RZ, 0x1 ;  /* 0x00000001ff227424 */ /* 0x000fe200078e00ff */
[----:B------:R-:W0:Y:S01]  /*5a60*/  S2R R47, SR_LANEID ;  /* 0x00000000002f7919 */ /* 0x000e220000000000 */
[----:B------:R-:W1:Y:S01]  /*5a70*/  S2UR UR6, SR_CgaCtaId ;  /* 0x00000000000679c3 */ /* 0x000e620000008800 */
[----:B------:R-:W-:Y:S01]  /*5a80*/  UMOV UR5, 0x400 ;  /* 0x0000040000057882 */ /* 0x000fe20000000000 */
[----:B------:R-:W-:Y:S01]  /*5a90*/  SHF.R.U32.HI R45, RZ, 0x5, R60 ;  /* 0x00000005ff2d7819 */ /* 0x000fe2000001163c */
[----:B-1----:R-:W-:-:S05]  /*5aa0*/  ULEA UR5, UR6, UR5, 0x18 ;  /* 0x0000000506057291 */ /* 0x002fca000f8ec0ff */
[----:B------:R-:W-:Y:S01]  /*5ab0*/  BAR.SYNC.DEFER_BLOCKING 0x0 ;  /* 0x0000000000007b1d */ /* 0x000fe20000010000 */
[----:B----4-:R-:W-:-:S04]  /*5ac0*/  @!P1 ISETP.NE.AND P0, PT, R14, 0x1, PT ;  /* 0x000000010e00980c */ /* 0x010fc80003f05270 */
[----:B------:R-:W-:Y:S02]  /*5ad0*/  @!P1 SEL R29, RZ, 0x1, P0 ;  /* 0x00000001ff1d9807 */ /* 0x000fe40000000000 */
[----:B--2---:R-:W-:Y:S02]  /*5ae0*/  @!P2 ISETP.NE.AND P1, PT, R15, 0x1, PT ;  /* 0x000000010f00a80c */ /* 0x004fe40003f25270 */
[----:B---3--:R-:W-:Y:S02]  /*5af0*/  @!P3 ISETP.NE.AND P0, PT, R16, 0x1, PT ;  /* 0x000000011000b80c */ /* 0x008fe40003f05270 */
[----:B------:R-:W-:Y:S02]  /*5b00*/  @!P2 SEL R30, RZ, 0x1, P1 ;  /* 0x00000001ff1ea807 */ /* 0x000fe40000800000 */
[----:B------:R-:W-:Y:S02]  /*5b10*/  @!P4 ISETP.NE.AND P2, PT, R17, 0x1, PT ;  /* 0x000000011100c80c */ /* 0x000fe40003f45270 */
[----:B------:R-:W-:-:S02]  /*5b20*/  @!P3 SEL R31, RZ, 0x1, P0 ;  /* 0x00000001ff1fb807 */ /* 0x000fc40000000000 */
[----:B------:R-:W-:Y:S02]  /*5b30*/  @!P5 ISETP.NE.AND P1, PT, R18, 0x1, PT ;  /* 0x000000011200d80c */ /* 0x000fe40003f25270 */
[----:B------:R-:W-:Y:S02]  /*5b40*/  @!P6 ISETP.NE.AND P0, PT, R19, 0x1, PT ;  /* 0x000000011300e80c */ /* 0x000fe40003f05270 */
[----:B------:R-:W-:Y:S02]  /*5b50*/  @!P4 SEL R32, RZ, 0x1, P2 ;  /* 0x00000001ff20c807 */ /* 0x000fe40001000000 */
[----:B------:R-:W-:Y:S02]  /*5b60*/  IADD3 R12, PT, PT, R30, R29, R12 ;  /* 0x0000001d1e0c7210 */ /* 0x000fe40007ffe00c */
[----:B------:R-:W-:Y:S02]  /*5b70*/  @!P5 SEL R33, RZ, 0x1, P1 ;  /* 0x00000001ff21d807 */ /* 0x000fe40000800000 */
[----:B------:R-:W-:-:S02]  /*5b80*/  @!P6 SEL R34, RZ, 0x1, P0 ;  /* 0x00000001ff22e807 */ /* 0x000fc40000000000 */
[----:B------:R-:W-:-:S04]  /*5b90*/  IADD3 R12, PT, PT, R32, R31, R12 ;  /* 0x0000001f200c7210 */ /* 0x000fc80007ffe00c */
[----:B------:R-:W-:-:S05]  /*5ba0*/  IADD3 R12, PT, PT, R34, R33, R12 ;  /* 0x00000021220c7210 */ /* 0x000fca0007ffe00c */
[----:B------:R-:W1:Y:S02]  /*5bb0*/  SHFL.UP P0, R13, R12, 0x1, RZ ;  /* 0x042000000c0d7989 */ /* 0x000e6400000000ff */
[----:B-1----:R-:W-:-:S05]  /*5bc0*/  @P0 IMAD.IADD R13, R12, 0x1, R13 ;  /* 0x000000010c0d0824 */ /* 0x002fca00078e020d */
[----:B------:R-:W1:Y:S02]  /*5bd0*/  SHFL.UP P0, R14, R13, 0x2, RZ ;  /* 0x044000000d0e7989 */ /* 0x000e6400000000ff */
[----:B-1----:R-:W-:-:S05]  /*5be0*/  @P0 IMAD.IADD R14, R13, 0x1, R14 ;  /* 0x000000010d0e0824 */ /* 0x002fca00078e020e */
[----:B------:R-:W1:Y:S02]  /*5bf0*/  SHFL.UP P0, R15, R14, 0x4, RZ ;  /* 0x048000000e0f7989 */ /* 0x000e6400000000ff */
[----:B-1----:R-:W-:-:S05]  /*5c00*/  @P0 IMAD.IADD R15, R14, 0x1, R15 ;  /* 0x000000010e0f0824 */ /* 0x002fca00078e020f */
[----:B------:R-:W1:Y:S01]  /*5c10*/  SHFL.UP P0, R16, R15, 0x8, RZ ;  /* 0x050000000f107989 */ /* 0x000e6200000000ff */
[----:B0-----:R-:W-:Y:S01]  /*5c20*/  ISETP.NE.AND P1, PT, R47, 0x1f, PT ;  /* 0x0000001f2f00780c */ /* 0x001fe20003f25270 */
[----:B-1----:R-:W-:-:S05]  /*5c30*/  @P0 IMAD.IADD R16, R15, 0x1, R16 ;  /* 0x000000010f100824 */ /* 0x002fca00078e0210 */
[----:B------:R-:W0:Y:S07]  /*5c40*/  SHFL.UP P0, R35, R16, 0x10, RZ ;  /* 0x0600000010237989 */ /* 0x000e2e00000000ff */
[----:B------:R-:W-:Y:S01]  /*5c50*/  @!P1 LEA R24, R45, UR5, 0x2 ;  /* 0x000000052d189c11 */ /* 0x000fe2000f8e10ff */
[----:B0-----:R-:W-:-:S05]  /*5c60*/  @P0 IMAD.IADD R35, R16, 0x1, R35 ;  /* 0x0000000110230824 */ /* 0x001fca00078e0223 */
[----:B------:R-:W-:Y:S01]  /*5c70*/  @!P1 STS [R24], R35 ;  /* 0x0000002318009388 */ /* 0x000fe20000000800 */
[----:B------:R-:W-:Y:S06]  /*5c80*/  BAR.SYNC.DEFER_BLOCKING 0x0 ;  /* 0x0000000000007b1d */ /* 0x000fec0000010000 */
[----:B------:R-:W0:Y:S04]  /*5c90*/  LDS.128 R12, [UR5] ;  /* 0x00000005ff0c7984 */ /* 0x000e280008000c00 */
[----:B------:R-:W1:Y:S01]  /*5ca0*/  LDS.128 R16, [UR5+0x10] ;  /* 0x00001005ff107984 */ /* 0x000e620008000c00 */
[----:B------:R-:W-:-:S03]  /*5cb0*/  ISETP.NE.AND P0, PT, R45, 0x2, PT ;  /* 0x000000022d00780c */ /* 0x000fc60003f05270 */
[----:B------:R-:W2:Y:S01]  /*5cc0*/  LDS.128 R20, [UR5+0x20] ;  /* 0x00002005ff147984 */ /* 0x000ea20008000c00 */
[----:B------:R-:W-:Y:S01]  /*5cd0*/  ISETP.NE.AND P1, PT, R45, 0x3, PT ;  /* 0x000000032d00780c */ /* 0x000fe20003f25270 */
[----:B0-----:R-:W-:-:S05]  /*5ce0*/  IMAD.IADD R25, R12, 0x1, R13 ;  /* 0x000000010c197824 */ /* 0x001fca00078e020d */
[----:B------:R-:W-:Y:S01]  /*5cf0*/  SEL R26, R25, R12, !P0 ;  /* 0x0000000c191a7207 */ /* 0x000fe20004000000 */
[----:B------:R-:W-:Y:S01]  /*5d00*/  IMAD.IADD R25, R14, 0x1, R25 ;  /* 0x000000010e197824 */ /* 0x000fe200078e0219 */
[----:B------:R-:W-:-:S03]  /*5d10*/  ISETP.NE.AND P0, PT, R45, 0x4, PT ;  /* 0x000000042d00780c */ /* 0x000fc60003f05270 */
[----:B------:R-:W-:Y:S01]  /*5d20*/  IMAD.IADD R40, R15, 0x1, R25 ;  /* 0x000000010f287824 */ /* 0x000fe200078e0219 */
[----:B------:R-:W-:Y:S02]  /*5d30*/  SEL R39, R25, R26, !P1 ;  /* 0x0000001a19277207 */ /* 0x000fe40004800000 */
[C---:B------:R-:W-:Y:S01]  /*5d40*/  ISETP.NE.AND P1, PT, R45.reuse, 0x5, PT ;  /* 0x000000052d00780c */ /* 0x040fe20003f25270 */
[----:B------:R-:W0:Y:S01]  /*5d50*/  LDS.128 R24, [UR5+0x30] ;  /* 0x00003005ff187984 */ /* 0x000e220008000c00 */
[C---:B------:R-:W-:Y:S01]  /*5d60*/  SEL R39, R40.reuse, R39, !P0 ;  /* 0x0000002728277207 */ /* 0x040fe20004000000 */
[----:B-1----:R-:W-:Y:S01]  /*5d70*/  IMAD.IADD R40, R40, 0x1, R16 ;  /* 0x0000000128287824 */ /* 0x002fe200078e0210 */
[----:B------:R-:W-:-:S04]  /*5d80*/  ISETP.NE.AND P0, PT, R45, 0x6, PT ;  /* 0x000000062d00780c */ /* 0x000fc80003f05270 */
[----:B------:R-:W-:Y:S01]  /*5d90*/  SEL R39, R40, R39, !P1 ;  /* 0x0000002728277207 */ /* 0x000fe20004800000 */
[----:B------:R-:W-:Y:S01]  /*5da0*/  IMAD.IADD R40, R17, 0x1, R40 ;  /* 0x0000000111287824 */ /* 0x000fe200078e0228 */
[----:B------:R-:W-:-:S04]  /*5db0*/  ISETP.NE.AND P1, PT, R45, 0x7, PT ;  /* 0x000000072d00780c */ /* 0x000fc80003f25270 */
[----:B------:R-:W-:Y:S01]  /*5dc0*/  SEL R39, R40, R39, !P0 ;  /* 0x0000002728277207 */ /* 0x000fe20004000000 */
[----:B------:R-:W-:Y:S01]  /*5dd0*/  IMAD.IADD R40, R18, 0x1, R40 ;  /* 0x0000000112287824 */ /* 0x000fe200078e0228 */
[----:B------:R-:W-:-:S04]  /*5de0*/  ISETP.NE.AND P0, PT, R45, 0x8, PT ;  /* 0x000000082d00780c */ /* 0x000fc80003f05270 */
[----:B------:R-:W-:Y:S01]  /*5df0*/  SEL R41, R40, R39, !P1 ;  /* 0x0000002728297207 */ /* 0x000fe20004800000 */
[----:B------:R-:W-:Y:S01]  /*5e00*/  IMAD.IADD R40, R19, 0x1, R40 ;  /* 0x0000000113287824 */ /* 0x000fe200078e0228 */
[----:B------:R-:W-:-:S03]  /*5e10*/  ISETP.NE.AND P1, PT, R45, 0x9, PT ;  /* 0x000000092d00780c */ /* 0x000fc60003f25270 */
[C---:B--2---:R-:W-:Y:S01]  /*5e20*/  IMAD.IADD R42, R40.reuse, 0x1, R20 ;  /* 0x00000001282a7824 */ /* 0x044fe200078e0214 */
[----:B------:R-:W-:Y:S01]  /*5e30*/  SEL R41, R40, R41, !P0 ;  /* 0x0000002928297207 */ /* 0x000fe20004000000 */
[----:B------:R-:W-:Y:S01]  /*5e40*/  IMAD.IADD R39, R38, 0x1, R11 ;  /* 0x0000000126277824 */ /* 0x000fe200078e020b */
[----:B------:R-:W-:Y:S02]  /*5e50*/  ISETP.NE.AND P0, PT, R45, 0xa, PT ;  /* 0x0000000a2d00780c */ /* 0x000fe40003f05270 */
[----:B------:R-:W-:Y:S01]  /*5e60*/  SEL R43, R42, R41, !P1 ;  /* 0x000000292a2b7207 */ /* 0x000fe20004800000 */
[----:B------:R-:W-:Y:S01]  /*5e70*/  IMAD.IADD R42, R21, 0x1, R42 ;  /* 0x00000001152a7824 */ /* 0x000fe200078e022a */
[----:B------:R-:W-:Y:S01]  /*5e80*/  ISETP.NE.AND P1, PT, R45, 0xb, PT ;  /* 0x0000000b2d00780c */ /* 0x000fe20003f25270 */
[----:B------:R-:W-:Y:S02]  /*5e90*/  IMAD.IADD R40, R39, 0x1, R28 ;  /* 0x0000000127287824 */ /* 0x000fe400078e021c */
[----:B------:R-:W-:Y:S01]  /*5ea0*/  IMAD.IADD R44, R22, 0x1, R42 ;  /* 0x00000001162c7824 */ /* 0x000fe200078e022a */
[----:B------:R-:W-:Y:S01]  /*5eb0*/  SEL R43, R42, R43, !P0 ;  /* 0x0000002b2a2b7207 */ /* 0x000fe20004000000 */
[----:B------:R-:W-:Y:S01]  /*5ec0*/  IMAD.IADD R41, R40, 0x1, R29 ;  /* 0x0000000128297824 */ /* 0x000fe200078e021d */
[----:B------:R-:W-:-:S02]  /*5ed0*/  ISETP.NE.AND P0, PT, R45, 0xc, PT ;  /* 0x0000000c2d00780c */ /* 0x000fc40003f05270 */
[----:B------:R-:W-:Y:S01]  /*5ee0*/  SEL R55, R44, R43, !P1 ;  /* 0x0000002b2c377207 */ /* 0x000fe20004800000 */
[----:B------:R-:W-:Y:S02]  /*5ef0*/  IMAD.IADD R44, R23, 0x1, R44 ;  /* 0x00000001172c7824 */ /* 0x000fe400078e022c */
[----:B------:R-:W-:Y:S01]  /*5f00*/  IMAD.IADD R42, R41, 0x1, R30 ;  /* 0x00000001292a7824 */ /* 0x000fe200078e021e */
[C---:B------:R-:W-:Y:S01]  /*5f10*/  ISETP.NE.AND P1, PT, R45.reuse, 0xd, PT ;  /* 0x0000000d2d00780c */ /* 0x040fe20003f25270 */
[C---:B0-----:R-:W-:Y:S01]  /*5f20*/  IMAD.IADD R61, R44.reuse, 0x1, R24 ;  /* 0x000000012c3d7824 */ /* 0x041fe200078e0218 */
[----:B------:R-:W-:Y:S01]  /*5f30*/  SEL R55, R44, R55, !P0 ;  /* 0x000000372c377207 */ /* 0x000fe20004000000 */
[----:B------:R-:W-:Y:S01]  /*5f40*/  IMAD.IADD R43, R42, 0x1, R31 ;  /* 0x000000012a2b7824 */ /* 0x000fe200078e021f */
[----:B------:R-:W-:Y:S02]  /*5f50*/  ISETP.NE.AND P0, PT, R45, 0xe, PT ;  /* 0x0000000e2d00780c */ /* 0x000fe40003f05270 */
[----:B------:R-:W-:Y:S01]  /*5f60*/  SEL R58, R61, R55, !P1 ;  /* 0x000000373d3a7207 */ /* 0x000fe20004800000 */
[----:B------:R-:W-:-:S02]  /*5f70*/  IMAD.IADD R55, R25, 0x1, R61 ;  /* 0x0000000119377824 */ /* 0x000fc400078e023d */
[----:B------:R-:W-:Y:S01]  /*5f80*/  IMAD.IADD R44, R43, 0x1, R32 ;  /* 0x000000012b2c7824 */ /* 0x000fe200078e0220 */
[----:B------:R-:W-:Y:S02]  /*5f90*/  ISETP.NE.AND P1, PT, R45, 0xf, PT ;  /* 0x0000000f2d00780c */ /* 0x000fe40003f25270 */
[----:B------:R-:W-:Y:S01]  /*5fa0*/  SEL R61, R55, R58, !P0 ;  /* 0x0000003a373d7207 */ /* 0x000fe20004000000 */
[----:B------:R-:W-:Y:S02]  /*5fb0*/  IMAD.IADD R45, R44, 0x1, R33 ;  /* 0x000000012c2d7824 */ /* 0x000fe400078e0221 */
[----:B------:R-:W-:Y:S01]  /*5fc0*/  IMAD.IADD R58, R26, 0x1, R55 ;  /* 0x000000011a3a7824 */ /* 0x000fe200078e0237 */
[----:B------:R-:W-:Y:S02]  /*5fd0*/  ISETP.NE.AND P2, PT, R47, RZ, PT ;  /* 0x000000ff2f00720c */ /* 0x000fe40003f45270 */
[----:B------:R-:W-:Y:S02]  /*5fe0*/  IADD3 R47, PT, PT, R35, -R34, -R45 ;  /* 0x80000022232f7210 */ /* 0x000fe40007ffe82d */
[----:B------:R-:W-:-:S02]  /*5ff0*/  IADD3 R35, PT, PT, R58, UR4, R27 ;  /* 0x000000043a237c10 */ /* 0x000fc4000fffe01b */
[----:B------:R-:W-:Y:S02]  /*6000*/  ISETP.GE.U32.AND P0, PT, R60, 0x20, PT ;  /* 0x000000203c00780c */ /* 0x000fe40003f06070 */
[----:B------:R-:W-:Y:S01]  /*6010*/  SEL R61, R58, R61, !P1 ;  /* 0x0000003d3a3d7207 */ /* 0x000fe20004800000 */
[----:B------:R-:W-:-:S03]  /*6020*/  VIADD R35, R35, 0xffffe400 ;  /* 0xffffe40023237836 */ /* 0x000fc60000000000 */
[----:B------:R-:W-:Y:S02]  /*6030*/  SEL R58, R61, RZ, P0 ;  /* 0x000000ff3d3a7207 */ /* 0x000fe40000000000 */
[----:B------:R-:W-:Y:S02]  /*6040*/  ISETP.GT.AND P0, PT, R35, 0x200, PT ;  /* 0x000002002300780c */ /* 0x000fe40003f04270 */
[----:B------:R-:W-:-:S05]  /*6050*/  SEL R47, R47, RZ, P2 ;  /* 0x000000ff2f2f7207 */ /* 0x000fca0001000000 */
[----:B------:R-:W-:Y:S01]  /*6060*/  IMAD.IADD R58, R58, 0x1, R47 ;  /* 0x000000013a3a7824 */ /* 0x000fe200078e022f */
[----:B------:R-:W-:Y:S03]  /*6070*/  BSSY.RECONVERGENT B0, `(.L_x_344) ;  /* 0x000017b000007945 */ /* 0x000fe60003800200 */
[--C-:B------:R-:W-:Y:S02]  /*6080*/  IMAD.IADD R51, R51, 0x1, R58.reuse ;  /* 0x0000000133337824 */ /* 0x100fe400078e023a */
[--C-:B------:R-:W-:Y:S02]  /*6090*/  IMAD.IADD R36, R36, 0x1, R58.reuse ;  /* 0x0000000124247824 */ /* 0x100fe400078e023a */
[--C-:B------:R-:W-:Y:S02]  /*60a0*/  IMAD.IADD R37, R37, 0x1, R58.reuse ;  /* 0x0000000125257824 */ /* 0x100fe400078e023a */
[----:B------:R-:W-:-:S02]  /*60b0*/  IMAD.IADD R38, R38, 0x1, R58 ;  /* 0x0000000126267824 */ /* 0x000fc400078e023a */
[--C-:B------:R-:W-:Y:S02]  /*60c0*/  IMAD.IADD R39, R39, 0x1, R58.reuse ;  /* 0x0000000127277824 */ /* 0x100fe400078e023a */
[--C-:B------:R-:W-:Y:S02]  /*60d0*/  IMAD.IADD R40, R40, 0x1, R58.reuse ;  /* 0x0000000128287824 */ /* 0x100fe400078e023a */
[--C-:B------:R-:W-:Y:S02]  /*60e0*/  IMAD.IADD R41, R41, 0x1, R58.reuse ;  /* 0x0000000129297824 */ /* 0x100fe400078e023a */
[--C-:B------:R-:W-:Y:S02]  /*60f0*/  IMAD.IADD R42, R42, 0x1, R58.reuse ;  /* 0x000000012a2a7824 */ /* 0x100fe400078e023a */
[--C-:B------:R-:W-:Y:S02]  /*6100*/  IMAD.IADD R43, R43, 0x1, R58.reuse ;  /* 0x000000012b2b7824 */ /* 0x100fe400078e023a */
[----:B------:R-:W-:-:S02]  /*6110*/  IMAD.IADD R44, R44, 0x1, R58 ;  /* 0x000000012c2c7824 */ /* 0x000fc400078e023a */
[----:B------:R-:W-:Y:S02]  /*6120*/  IMAD.IADD R45, R45, 0x1, R58 ;  /* 0x000000012d2d7824 */ /* 0x000fe400078e023a */
[----:B------:R-:W-:Y:S02]  /*6130*/  IMAD.IADD R55, R58, 0x1, R59 ;  /* 0x000000013a377824 */ /* 0x000fe400078e023b */
[----:B------:R-:W-:Y:S01]  /*6140*/  IMAD.IADD R47, R51, 0x1, R53 ;  /* 0x00000001332f7824 */ /* 0x000fe200078e0235 */
[----:B------:R-:W-:Y:S06]  /*6150*/  @P0 BRA `(.L_x_345) ;  /* 0x0000000c007c0947 */ /* 0x000fec0003800000 */
[----:B------:R-:W-:Y:S01]  /*6160*/  ISETP.GE.AND P0, PT, R58, R35, PT ;  /* 0x000000233a00720c */ /* 0x000fe20003f06270 */
[----:B------:R-:W-:Y:S03]  /*6170*/  BSSY.RECONVERGENT B2, `(.L_x_346) ;  /* 0x000000e000027945 */ /* 0x000fe60003800200 */
[----:B------:R-:W-:-:S13]  /*6180*/  ISETP.NE.AND P0, PT, R59, RZ, !P0 ;  /* 0x000000ff3b00720c */ /* 0x000fda0004705270 */
[----:B------:R-:W-:Y:S05]  /*6190*/  @!P0 BRA `(.L_x_347) ;  /* 0x00000000002c8947 */ /* 0x000fea0003800000 */
[----:B------:R-:W-:Y:S01]  /*61a0*/  UISETP.NE.AND UP0, UPT, UR11, URZ, UPT ;  /* 0x000000ff0b00728c */ /* 0x000fe2000bf05270 */
[----:B------:R-:W-:Y:S01]  /*61b0*/  CS2R R12, SRZ ;  /* 0x00000000000c7805 */ /* 0x000fe2000001ff00 */
[----:B------:R-:W0:Y:S07]  /*61c0*/  LDCU.64 UR12, c[0x0][0x390] ;  /* 0x00007200ff0c77ac */ /* 0x000e2e0008000a00 */
[----:B------:R-:W-:Y:S05]  /*61d0*/  BRA.U UP0, `(.L_x_348) ;  /* 0x0000000100087547 */ /* 0x000fea000b800000 */
[----:B------:R-:W1:Y:S02]  /*61e0*/  LDC.64 R12, c[0x0][0x3d0] ;  /* 0x0000f400ff0c7b82 */ /* 0x000e640000000a00 */
[----:B-1----:R-:W5:Y:S02]  /*61f0*/  LDG.E.64 R12, desc[UR8][R12.64] ;  /* 0x000000080c0c7981 */ /* 0x002f64000c1e1b00 */
.L_x_348:
[----:B-----5:R-:W-:-:S04]  /*6200*/  IADD3 R14, P0, PT, R58, R12, RZ ;  /* 0x0000000c3a0e7210 */ /* 0x020fc80007f1e0ff */
[----:B------:R-:W-:Y:S02]  /*6210*/  LEA.HI.X.SX32 R13, R58, R13, 0x1, P0 ;  /* 0x0000000d3a0d7211 */ /* 0x000fe400000f0eff */
[----:B0-----:R-:W-:-:S04]  /*6220*/  LEA R12, P0, R14, UR12, 0x2 ;  /* 0x0000000c0e0c7c11 */ /* 0x001fc8000f8010ff */
[----:B------:R-:W-:-:S05]  /*6230*/  LEA.HI.X R13, R14, UR13, R13, 0x2, P0 ;  /* 0x0000000d0e0d7c11 */ /* 0x000fca00080f140d */
[----:B------:R0:W-:Y:S04]  /*6240*/  STG.E desc[UR8][R12.64], R57 ;  /* 0x000000390c007986 */ /* 0x0001e8000c101908 */
.L_x_347:
[----:B------:R-:W-:Y:S05]  /*6250*/  BSYNC.RECONVERGENT B2 ;  /* 0x0000000000027941 */ /* 0x000fea0003800200 */
.L_x_346:
[----:B------:R-:W-:Y:S01]  /*6260*/  ISETP.GE.AND P0, PT, R55, R35, PT ;  /* 0x000000233700720c */ /* 0x000fe20003f06270 */
[----:B------:R-:W-:Y:S03]  /*6270*/  BSSY.RECONVERGENT B2, `(.L_x_349) ;  /* 0x000000e000027945 */ /* 0x000fe60003800200 */
[----:B------:R-:W-:-:S13]  /*6280*/  ISETP.EQ.OR P0, PT, R56, RZ, P0 ;  /* 0x000000ff3800720c */ /* 0x000fda0000702670 */
[----:B------:R-:W-:Y:S05]  /*6290*/  @P0 BRA `(.L_x_350) ;  /* 0x00000000002c0947 */ /* 0x000fea0003800000 */
[----:B------:R-:W-:Y:S01]  /*62a0*/  UISETP.NE.AND UP0, UPT, UR11, URZ, UPT ;  /* 0x000000ff0b00728c */ /* 0x000fe2000bf05270 */
[----:B0-----:R-:W-:Y:S01]  /*62b0*/  CS2R R12, SRZ ;  /* 0x00000000000c7805 */ /* 0x001fe2000001ff00 */
[----:B------:R-:W0:Y:S07]  /*62c0*/  LDCU.64 UR12, c[0x0][0x390] ;  /* 0x00007200ff0c77ac */ /* 0x000e2e0008000a00 */
[----:B------:R-:W-:Y:S05]  /*62d0*/  BRA.U UP0, `(.L_x_351) ;  /* 0x0000000100087547 */ /* 0x000fea000b800000 */
[----:B------:R-:W1:Y:S02]  /*62e0*/  LDC.64 R12, c[0x0][0x3d0] ;  /* 0x0000f400ff0c7b82 */ /* 0x000e640000000a00 */
[----:B-1----:R-:W5:Y:S02]  /*62f0*/  LDG.E.64 R12, desc[UR8][R12.64] ;  /* 0x000000080c0c7981 */ /* 0x002f64000c1e1b00 */
.L_x_351:
[----:B-----5:R-:W-:-:S04]  /*6300*/  IADD3 R14, P0, PT, R55, R12, RZ ;  /* 0x0000000c370e7210 */ /* 0x020fc80007f1e0ff */
[----:B------:R-:W-:Y:S02]  /*6310*/  LEA.HI.X.SX32 R13, R55, R13, 0x1, P0 ;  /* 0x0000000d370d7211 */ /* 0x000fe400000f0eff */
[----:B0-----:R-:W-:-:S04]  /*6320*/  LEA R12, P0, R14, UR12, 0x2 ;  /* 0x0000000c0e0c7c11 */ /* 0x001fc8000f8010ff */
[----:B------:R-:W-:-:S05]  /*6330*/  LEA.HI.X R13, R14, UR13, R13, 0x2, P0 ;  /* 0x0000000d0e0d7c11 */ /* 0x000fca00080f140d */
[----:B------:R1:W-:Y:S04]  /*6340*/  STG.E desc[UR8][R12.64], R52 ;  /* 0x000000340c007986 */ /* 0x0003e8000c101908 */
.L_x_350:
[----:B------:R-:W-:Y:S05]  /*6350*/  BSYNC.RECONVERGENT B2 ;  /* 0x0000000000027941 */ /* 0x000fea0003800200 */
.L_x_349:
[----:B------:R-:W-:Y:S01]  /*6360*/  ISETP.GE.AND P0, PT, R51, R35, PT ;  /* 0x000000233300720c */ /* 0x000fe20003f06270 */
[----:B------:R-:W-:Y:S03]  /*6370*/  BSSY.RECONVERGENT B2, `(.L_x_352) ;  /* 0x000000e000027945 */ /* 0x000fe60003800200 */
[----:B------:R-:W-:-:S13]  /*6380*/  ISETP.EQ.OR P0, PT, R53, RZ, P0 ;  /* 0x000000ff3500720c */ /* 0x000fda0000702670 */
[----:B------:R-:W-:Y:S05]  /*6390*/  @P0 BRA `(.L_x_353) ;  /* 0x00000000002c0947 */ /* 0x000fea0003800000 */
[----:B------:R-:W-:Y:S01]  /*63a0*/  UISETP.NE.AND UP0, UPT, UR11, URZ, UPT ;  /* 0x000000ff0b00728c */ /* 0x000fe2000bf05270 */
[----:B01----:R-:W-:Y:S01]  /*63b0*/  CS2R R12, SRZ ;  /* 0x00000000000c7805 */ /* 0x003fe2000001ff00 */
[----:B------:R-:W0:Y:S07]  /*63c0*/  LDCU.64 UR12, c[0x0][0x390] ;  /* 0x00007200ff0c77ac */ /* 0x000e2e0008000a00 */
[----:B------:R-:W-:Y:S05]  /*63d0*/  BRA.U UP0, `(.L_x_354) ;  /* 0x0000000100087547 */ /* 0x000fea000b800000 */
[----:B------:R-:W1:Y:S02]  /*63e0*/  LDC.64 R12, c[0x0][0x3d0] ;  /* 0x0000f400ff0c7b82 */ /* 0x000e640000000a00 */
[----:B-1----:R-:W5:Y:S02]  /*63f0*/  LDG.E.64 R12, desc[UR8][R12.64] ;  /* 0x000000080c0c7981 */ /* 0x002f64000c1e1b00 */
.L_x_354:
[----:B-----5:R-:W-:-:S04]  /*6400*/  IADD3 R14, P0, PT, R51, R12, RZ ;  /* 0x0000000c330e7210 */ /* 0x020fc80007f1e0ff */
[----:B------:R-:W-:Y:S02]  /*6410*/  LEA.HI.X.SX32 R13, R51, R13, 0x1, P0 ;  /* 0x0000000d330d7211 */ /* 0x000fe400000f0eff */
[----:B0-----:R-:W-:-:S04]  /*6420*/  LEA R12, P0, R14, UR12, 0x2 ;  /* 0x0000000c0e0c7c11 */ /* 0x001fc8000f8010ff */
[----:B------:R-:W-:-:S05]  /*6430*/  LEA.HI.X R13, R14, UR13, R13, 0x2, P0 ;  /* 0x0000000d0e0d7c11 */ /* 0x000fca00080f140d */
[----:B------:R2:W-:Y:S04]  /*6440*/  STG.E desc[UR8][R12.64], R48 ;  /* 0x000000300c007986 */ /* 0x0005e8000c101908 */
.L_x_353:
[----:B------:R-:W-:Y:S05]  /*6450*/  BSYNC.RECONVERGENT B2 ;  /* 0x0000000000027941 */ /* 0x000fea0003800200 */
.L_x_352:
[----:B------:R-:W-:Y:S01]  /*6460*/  ISETP.GE.AND P0, PT, R47, R35, PT ;  /* 0x000000232f00720c */ /* 0x000fe20003f06270 */
[----:B------:R-:W-:Y:S03]  /*6470*/  BSSY.RECONVERGENT B2, `(.L_x_355) ;  /* 0x000000e000027945 */ /* 0x000fe60003800200 */
[----:B------:R-:W-:-:S13]  /*6480*/  ISETP.EQ.OR P0, PT, R49, RZ, P0 ;  /* 0x000000ff3100720c */ /* 0x000fda0000702670 */
[----:B------:R-:W-:Y:S05]  /*6490*/  @P0 BRA `(.L_x_356) ;  /* 0x00000000002c0947 */ /* 0x000fea0003800000 */
[----:B------:R-:W-:Y:S01]  /*64a0*/  UISETP.NE.AND UP0, UPT, UR11, URZ, UPT ;  /* 0x000000ff0b00728c */ /* 0x000fe2000bf05270 */
[----:B012---:R-:W-:Y:S01]  /*64b0*/  CS2R R12, SRZ ;  /* 0x00000000000c7805 */ /* 0x007fe2000001ff00 */
[----:B------:R-:W0:Y:S07]  /*64c0*/  LDCU.64 UR12, c[0x0][0x390] ;  /* 0x00007200ff0c77ac */ /* 0x000e2e0008000a00 */
[----:B------:R-:W-:Y:S05]  /*64d0*/  BRA.U UP0, `(.L_x_357) ;  /* 0x0000000100087547 */ /* 0x000fea000b800000 */
[----:B------:R-:W1:Y:S02]  /*64e0*/  LDC.64 R12, c[0x0][0x3d0] ;  /* 0x0000f400ff0c7b82 */ /* 0x000e640000000a00 */
[----:B-1----:R-:W5:Y:S02]  /*64f0*/  LDG.E.64 R12, desc[UR8][R12.64] ;  /* 0x000000080c0c7981 */ /* 0x002f64000c1e1b00 */
.L_x_357:
[----:B-----5:R-:W-:-:S04]  /*6500*/  IADD3 R14, P0, PT, R47, R12, RZ ;  /* 0x0000000c2f0e7210 */ /* 0x020fc80007f1e0ff */
[----:B------:R-:W-:Y:S02]  /*6510*/  LEA.HI.X.SX32 R13, R47, R13, 0x1, P0 ;  /* 0x0000000d2f0d7211 */ /* 0x000fe400000f0eff */
[----:B0-----:R-:W-:-:S04]  /*6520*/  LEA R12, P0, R14, UR12, 0x2 ;  /* 0x0000000c0e0c7c11 */ /* 0x001fc8000f8010ff */
[----:B------:R-:W-:-:S05]  /*6530*/  LEA.HI.X R13, R14, UR13, R13, 0x2, P0 ;  /* 0x0000000d0e0d7c11 */ /* 0x000fca00080f140d */
[----:B------:R3:W-:Y:S04]  /*6540*/  STG.E desc[UR8][R12.64], R50 ;  /* 0x000000320c007986 */ /* 0x0007e8000c101908 */
.L_x_356:
[----:B------:R-:W-:Y:S05]  /*6550*/  BSYNC.RECONVERGENT B2 ;  /* 0x0000000000027941 */ /* 0x000fea0003800200 */
.L_x_355:
[----:B------:R-:W-:Y:S01]  /*6560*/  ISETP.GE.AND P0, PT, R36, R35, PT ;  /* 0x000000232400720c */ /* 0x000fe20003f06270 */
[----:B------:R-:W-:Y:S03]  /*6570*/  BSSY.RECONVERGENT B2, `(.L_x_358) ;  /* 0x000000e000027945 */ /* 0x000fe60003800200 */
[----:B------:R-:W-:-:S13]  /*6580*/  ISETP.EQ.OR P0, PT, R9, RZ, P0 ;  /* 0x000000ff0900720c */ /* 0x000fda0000702670 */
[----:B------:R-:W-:Y:S05]  /*6590*/  @P0 BRA `(.L_x_359) ;  /* 0x00000000002c0947 */ /* 0x000fea0003800000 */
[----:B------:R-:W-:Y:S01]  /*65a0*/  UISETP.NE.AND UP0, UPT, UR11, URZ, UPT ;  /* 0x000000ff0b00728c */ /* 0x000fe2000bf05270 */
[----:B0123--:R-:W-:Y:S01]  /*65b0*/  CS2R R12, SRZ ;  /* 0x00000000000c7805 */ /* 0x00ffe2000001ff00 */
[----:B------:R-:W0:Y:S07]  /*65c0*/  LDCU.64 UR12, c[0x0][0x390] ;  /* 0x00007200ff0c77ac */ /* 0x000e2e0008000a00 */
[----:B------:R-:W-:Y:S05]  /*65d0*/  BRA.U UP0, `(.L_x_360) ;  /* 0x0000000100087547 */ /* 0x000fea000b800000 */
[----:B------:R-:W1:Y:S02]  /*65e0*/  LDC.64 R12, c[0x0][0x3d0] ;  /* 0x0000f400ff0c7b82 */ /* 0x000e640000000a00 */
[----:B-1----:R-:W5:Y:S02]  /*65f0*/  LDG.E.64 R12, desc[UR8][R12.64] ;  /* 0x000000080c0c7981 */ /* 0x002f64000c1e1b00 */
.L_x_360:
[----:B-----5:R-:W-:-:S04]  /*6600*/  IADD3 R9, P0, PT, R36, R12, RZ ;  /* 0x0000000c24097210 */ /* 0x020fc80007f1e0ff */
[----:B------:R-:W-:Y:S02]  /*6610*/  LEA.HI.X.SX32 R36, R36, R13, 0x1, P0 ;  /* 0x0000000d24247211 */ /* 0x000fe400000f0eff */
[----:B0-----:R-:W-:-:S04]  /*6620*/  LEA R12, P0, R9, UR12, 0x2 ;  /* 0x0000000c090c7c11 */ /* 0x001fc8000f8010ff */
[----:B------:R-:W-:-:S05]  /*6630*/  LEA.HI.X R13, R9, UR13, R36, 0x2, P0 ;  /* 0x0000000d090d7c11 */ /* 0x000fca00080f1424 */
[----:B------:R4:W-:Y:S04]  /*6640*/  STG.E desc[UR8][R12.64], R54 ;  /* 0x000000360c007986 */ /* 0x0009e8000c101908 */
.L_x_359:
[----:B------:R-:W-:Y:S05]  /*6650*/  BSYNC.RECONVERGENT B2 ;  /* 0x0000000000027941 */ /* 0x000fea0003800200 */
.L_x_358:
[----:B------:R-:W-:Y:S01]  /*6660*/  ISETP.GE.AND P0, PT, R37, R35, PT ;  /* 0x000000232500720c */ /* 0x000fe20003f06270 */
[----:B------:R-:W-:Y:S03]  /*6670*/  BSSY.RECONVERGENT B2, `(.L_x_361) ;  /* 0x000000e000027945 */ /* 0x000fe60003800200 */
[----:B------:R-:W-:-:S13]  /*6680*/  ISETP.EQ.OR P0, PT, R10, RZ, P0 ;  /* 0x000000ff0a00720c */ /* 0x000fda0000702670 */
[----:B------:R-:W-:Y:S05]  /*6690*/  @P0 BRA `(.L_x_362) ;  /* 0x00000000002c0947 */ /* 0x000fea0003800000 */
[----:B------:R-:W-:Y:S01]  /*66a0*/  UISETP.NE.AND UP0, UPT, UR11, URZ, UPT ;  /* 0x000000ff0b00728c */ /* 0x000fe2000bf05270 */
[----:B01234-:R-:W-:Y:S01]  /*66b0*/  CS2R R12, SRZ ;  /* 0x00000000000c7805 */ /* 0x01ffe2000001ff00 */
[----:B------:R-:W0:Y:S07]  /*66c0*/  LDCU.64 UR12, c[0x0][0x390] ;  /* 0x00007200ff0c77ac */ /* 0x000e2e0008000a00 */
[----:B------:R-:W-:Y:S05]  /*66d0*/  BRA.U UP0, `(.L_x_363) ;  /* 0x0000000100087547 */ /* 0x000fea000b800000 */
[----:B------:R-:W1:Y:S02]  /*66e0*/  LDC.64 R12, c[0x0][0x3d0] ;  /* 0x0000f400ff0c7b82 */ /* 0x000e640000000a00 */
[----:B-1----:R-:W5:Y:S02]  /*66f0*/  LDG.E.64 R12, desc[UR8][R12.64] ;  /* 0x000000080c0c7981 */ /* 0x002f64000c1e1b00 */
.L_x_363:
[----:B-----5:R-:W-:-:S04]  /*6700*/  IADD3 R9, P0, PT, R37, R12, RZ ;  /* 0x0000000c25097210 */ /* 0x020fc80007f1e0ff */
[----:B------:R-:W-:Y:S02]  /*6710*/  LEA.HI.X.SX32 R10, R37, R13, 0x1, P0 ;  /* 0x0000000d250a7211 */ /* 0x000fe400000f0eff */
[----:B0-----:R-:W-:-:S04]  /*6720*/  LEA R12, P0, R9, UR12, 0x2 ;  /* 0x0000000c090c7c11 */ /* 0x001fc8000f8010ff */
[----:B------:R-:W-:-:S05]  /*6730*/  LEA.HI.X R13, R9, UR13, R10, 0x2, P0 ;  /* 0x0000000d090d7c11 */ /* 0x000fca00080f140a */
[----:B------:R0:W-:Y:S04]  /*6740*/  STG.E desc[UR8][R12.64], R46 ;  /* 0x0000002e0c007986 */ /* 0x0001e8000c101908 */
.L_x_362:
[----:B------:R-:W-:Y:S05]  /*6750*/  BSYNC.RECONVERGENT B2 ;  /* 0x0000000000027941 */ /* 0x000fea0003800200 */
.L_x_361:
[----:B------:R-:W-:Y:S01]  /*6760*/  ISETP.GE.AND P0, PT, R38, R35, PT ;  /* 0x000000232600720c */ /* 0x000fe20003f06270 */
[----:B------:R-:W-:Y:S03]  /*6770*/  BSSY.RECONVERGENT B2, `(.L_x_364) ;  /* 0x000000e000027945 */ /* 0x000fe60003800200 */
[----:B------:R-:W-:-:S13]  /*6780*/  ISETP.EQ.OR P0, PT, R11, RZ, P0 ;  /* 0x000000ff0b00720c */ /* 0x000fda0000702670 */
[----:B------:R-:W-:Y:S05]  /*6790*/  @P0 BRA `(.L_x_365) ;  /* 0x00000000002c0947 */ /* 0x000fea0003800000 */
[----:B------:R-:W-:Y:S01]  /*67a0*/  UISETP.NE.AND UP0, UPT, UR11, URZ, UPT ;  /* 0x000000ff0b00728c */ /* 0x000fe2000bf05270 */
[----:B------:R-:W-:Y:S01]  /*67b0*/  CS2R R10, SRZ ;  /* 0x00000000000a7805 */ /* 0x000fe2000001ff00 */
[----:B------:R-:W0:Y:S07]  /*67c0*/  LDCU.64 UR12, c[0x0][0x390] ;  /* 0x00007200ff0c77ac */ /* 0x000e2e0008000a00 */
[----:B------:R-:W-:Y:S05]  /*67d0*/  BRA.U UP0, `(.L_x_366) ;  /* 0x0000000100087547 */ /* 0x000fea000b800000 */
[----:B------:R-:W1:Y:S02]  /*67e0*/  LDC.64 R10, c[0x0][0x3d0] ;  /* 0x0000f400ff0a7b82 */ /* 0x000e640000000a00 */
[----:B-1----:R-:W5:Y:S02]  /*67f0*/  LDG.E.64 R10, desc[UR8][R10.64] ;  /* 0x000000080a0a7981 */ /* 0x002f64000c1e1b00 */
.L_x_366:
[----:B-----5:R-:W-:-:S04]  /*6800*/  IADD3 R9, P0, PT, R38, R10, RZ ;  /* 0x0000000a26097210 */ /* 0x020fc80007f1e0ff */
[----:B------:R-:W-:Y:S02]  /*6810*/  LEA.HI.X.SX32 R38, R38, R11, 0x1, P0 ;  /* 0x0000000b26267211 */ /* 0x000fe400000f0eff */
[----:B0-----:R-:W-:-:S04]  /*6820*/  LEA R10, P0, R9, UR12, 0x2 ;  /* 0x0000000c090a7c11 */ /* 0x001fc8000f8010ff */
[----:B------:R-:W-:-:S05]  /*6830*/  LEA.HI.X R11, R9, UR13, R38, 0x2, P0 ;  /* 0x0000000d090b7c11 */ /* 0x000fca00080f1426 */
[----:B------:R0:W-:Y:S04]  /*6840*/  STG.E desc[UR8][R10.64], R0 ;  /* 0x000000000a007986 */ /* 0x0001e8000c101908 */
.L_x_365:
[----:B------:R-:W-:Y:S05]  /*6850*/  BSYNC.RECONVERGENT B2 ;  /* 0x0000000000027941 */ /* 0x000fea0003800200 */
.L_x_364:
        /* <DEDUP_REMOVED lines=10> */
.L_x_369:
[----:B-----5:R-:W-:-:S04]  /*6900*/  IADD3 R0, P0, PT, R39, R10, RZ ;  /* 0x0000000a27007210 */ /* 0x020fc80007f1e0ff */
[----:B------:R-:W-:Y:S02]  /*6910*/  LEA.HI.X.SX32 R11, R39, R11, 0x1, P0 ;  /* 0x0000000b270b7211 */ /* 0x000fe400000f0eff */
[----:B0-----:R-:W-:-:S04]  /*6920*/  LEA R10, P0, R0, UR12, 0x2 ;  /* 0x0000000c000a7c11 */ /* 0x001fc8000f8010ff */
[----:B------:R-:W-:-:S05]  /*6930*/  LEA.HI.X R11, R0, UR13, R11, 0x2, P0 ;  /* 0x0000000d000b7c11 */ /* 0x000fca00080f140b */
[----:B------:R0:W-:Y:S04]  /*6940*/  STG.E desc[UR8][R10.64], R2 ;  /* 0x000000020a007986 */ /* 0x0001e8000c101908 */
.L_x_368:
[----:B------:R-:W-:Y:S05]  /*6950*/  BSYNC.RECONVERGENT B2 ;  /* 0x0000000000027941 */ /* 0x000fea0003800200 */
.L_x_367:
        /* <DEDUP_REMOVED lines=10> */
.L_x_372:
[----:B-----5:R-:W-:-:S04]  /*6a00*/  IADD3 R0, P0, PT, R40, R10, RZ ;  /* 0x0000000a28007210 */ /* 0x020fc80007f1e0ff */
[----:B------:R-:W-:Y:S02]  /*6a10*/  LEA.HI.X.SX32 R11, R40, R11, 0x1, P0 ;  /* 0x0000000b280b7211 */ /* 0x000fe400000f0eff */
[----:B0-----:R-:W-:-:S04]  /*6a20*/  LEA R10, P0, R0, UR12, 0x2 ;  /* 0x0000000c000a7c11 */ /* 0x001fc8000f8010ff */
[----:B------:R-:W-:-:S05]  /*6a30*/  LEA.HI.X R11, R0, UR13, R11, 0x2, P0 ;  /* 0x0000000d000b7c11 */ /* 0x000fca00080f140b */
[----:B------:R0:W-:Y:S04]  /*6a40*/  STG.E desc[UR8][R10.64], R3 ;  /* 0x000000030a007986 */ /* 0x0001e8000c101908 */
.L_x_371:
[----:B------:R-:W-:Y:S05]  /*6a50*/  BSYNC.RECONVERGENT B2 ;  /* 0x0000000000027941 */ /* 0x000fea0003800200 */
.L_x_370:
[----:B------:R-:W-:Y:S01]  /*6a60*/  ISETP.GE.AND P0, PT, R41, R35, PT ;  /* 0x000000232900720c */ /* 0x000fe20003f06270 */
[----:B------:R-:W-:Y:S03]  /*6a70*/  BSSY.RECONVERGENT B2, `(.L_x_373) ;  /* 0x000000e000027945 */ /* 0x000fe60003800200 */
[----:B------:R-:W-:-:S13]  /*6a80*/  ISETP.EQ.OR P0, PT, R30, RZ, P0 ;  /* 0x000000ff1e00720c */ /* 0x000fda0000702670 */
[----:B------:R-:W-:Y:S05]  /*6a90*/  @P0 BRA `(.L_x_374) ;  /* 0x00000000002c0947 */ /* 0x000fea0003800000 */
[----:B------:R-:W-:Y:S01]  /*6aa0*/  UISETP.NE.AND UP0, UPT, UR11, URZ, UPT ;  /* 0x000000ff0b00728c */ /* 0x000fe2000bf05270 */
[----:B0----5:R-:W-:Y:S01]  /*6ab0*/  CS2R R2, SRZ ;  /* 0x0000000000027805 */ /* 0x021fe2000001ff00 */
[----:B------:R-:W0:Y:S07]  /*6ac0*/  LDCU.64 UR12, c[0x0][0x390] ;  /* 0x00007200ff0c77ac */ /* 0x000e2e0008000a00 */
[----:B------:R-:W-:Y:S05]  /*6ad0*/  BRA.U UP0, `(.L_x_375) ;  /* 0x0000000100087547 */ /* 0x000fea000b800000 */
[----:B------:R-:W1:Y:S02]  /*6ae0*/  LDC.64 R2, c[0x0][0x3d0] ;  /* 0x0000f400ff027b82 */ /* 0x000e640000000a00 */
[----:B-1----:R-:W5:Y:S02]  /*6af0*/  LDG.E.64 R2, desc[UR8][R2.64] ;  /* 0x0000000802027981 */ /* 0x002f64000c1e1b00 */
.L_x_375:
[----:B-----5:R-:W-:-:S04]  /*6b00*/  IADD3 R0, P0, PT, R41, R2, RZ ;  /* 0x0000000229007210 */ /* 0x020fc80007f1e0ff */
[----:B------:R-:W-:Y:S02]  /*6b10*/  LEA.HI.X.SX32 R3, R41, R3, 0x1, P0 ;  /* 0x0000000329037211 */ /* 0x000fe400000f0eff */
[----:B0-----:R-:W-:-:S04]  /*6b20*/  LEA R2, P0, R0, UR12, 0x2 ;  /* 0x0000000c00027c11 */ /* 0x001fc8000f8010ff */
[----:B------:R-:W-:-:S05]  /*6b30*/  LEA.HI.X R3, R0, UR13, R3, 0x2, P0 ;  /* 0x0000000d00037c11 */ /* 0x000fca00080f1403 */
[----:B------:R0:W-:Y:S04]  /*6b40*/  STG.E desc[UR8][R2.64], R4 ;  /* 0x0000000402007986 */ /* 0x0001e8000c101908 */
.L_x_374:
[----:B------:R-:W-:Y:S05]  /*6b50*/  BSYNC.RECONVERGENT B2 ;  /* 0x0000000000027941 */ /* 0x000fea0003800200 */
.L_x_373:
        /* <DEDUP_REMOVED lines=10> */
.L_x_378:
[----:B-----5:R-:W-:-:S04]  /*6c00*/  IADD3 R0, P0, PT, R42, R2, RZ ;  /* 0x000000022a007210 */ /* 0x020fc80007f1e0ff */
[----:B------:R-:W-:Y:S02]  /*6c10*/  LEA.HI.X.SX32 R3, R42, R3, 0x1, P0 ;  /* 0x000000032a037211 */ /* 0x000fe400000f0eff */
[----:B0-----:R-:W-:-:S04]  /*6c20*/  LEA R2, P0, R0, UR12, 0x2 ;  /* 0x0000000c00027c11 */ /* 0x001fc8000f8010ff */
[----:B------:R-:W-:-:S05]  /*6c30*/  LEA.HI.X R3, R0, UR13, R3, 0x2, P0 ;  /* 0x0000000d00037c11 */ /* 0x000fca00080f1403 */
[----:B------:R0:W-:Y:S04]  /*6c40*/  STG.E desc[UR8][R2.64], R5 ;  /* 0x0000000502007986 */ /* 0x0001e8000c101908 */
.L_x_377:
[----:B------:R-:W-:Y:S05]  /*6c50*/  BSYNC.RECONVERGENT B2 ;  /* 0x0000000000027941 */ /* 0x000fea0003800200 */
.L_x_376:
        /* <DEDUP_REMOVED lines=10> */
.L_x_381:
[----:B-----5:R-:W-:-:S04]  /*6d00*/  IADD3 R0, P0, PT, R43, R2, RZ ;  /* 0x000000022b007210 */ /* 0x020fc80007f1e0ff */
[----:B------:R-:W-:Y:S02]  /*6d10*/  LEA.HI.X.SX32 R3, R43, R3, 0x1, P0 ;  /* 0x000000032b037211 */ /* 0x000fe400000f0eff */
[----:B0-----:R-:W-:-:S04]  /*6d20*/  LEA R2, P0, R0, UR12, 0x2 ;  /* 0x0000000c00027c11 */ /* 0x001fc8000f8010ff */
[----:B------:R-:W-:-:S05]  /*6d30*/  LEA.HI.X R3, R0, UR13, R3, 0x2, P0 ;  /* 0x0000000d00037c11 */ /* 0x000fca00080f1403 */
[----:B------:R0:W-:Y:S04]  /*6d40*/  STG.E desc[UR8][R2.64], R6 ;  /* 0x0000000602007986 */ /* 0x0001e8000c101908 */
.L_x_380:
[----:B------:R-:W-:Y:S05]  /*6d50*/  BSYNC.RECONVERGENT B2 ;  /* 0x0000000000027941 */ /* 0x000fea0003800200 */
.L_x_379:
        /* <DEDUP_REMOVED lines=10> */
.L_x_384:
[----:B-----5:R-:W-:-:S04]  /*6e00*/  IADD3 R0, P0, PT, R44, R2, RZ ;  /* 0x000000022c007210 */ /* 0x020fc80007f1e0ff */
[----:B------:R-:W-:Y:S02]  /*6e10*/  LEA.HI.X.SX32 R3, R44, R3, 0x1, P0 ;  /* 0x000000032c037211 */ /* 0x000fe400000f0eff */
[----:B0-----:R-:W-:-:S04]  /*6e20*/  LEA R2, P0, R0, UR12, 0x2 ;  /* 0x0000000c00027c11 */ /* 0x001fc8000f8010ff */
[----:B------:R-:W-:-:S05]  /*6e30*/  LEA.HI.X R3, R0, UR13, R3, 0x2, P0 ;  /* 0x0000000d00037c11 */ /* 0x000fca00080f1403 */
[----:B------:R0:W-:Y:S04]  /*6e40*/  STG.E desc[UR8][R2.64], R7 ;  /* 0x0000000702007986 */ /* 0x0001e8000c101908 */
.L_x_383:
[----:B------:R-:W-:Y:S05]  /*6e50*/  BSYNC.RECONVERGENT B2 ;  /* 0x0000000000027941 */ /* 0x000fea0003800200 */
.L_x_382:
[----:B------:R-:W-:-:S04]  /*6e60*/  ISETP.GE.AND P0, PT, R45, R35, PT ;  /* 0x000000232d00720c */ /* 0x000fc80003f06270 */
        /* <DEDUP_REMOVED lines=8> */
.L_x_386:
[----:B-----5:R-:W-:-:S04]  /*6ef0*/  IADD3 R0, P0, PT, R45, R2, RZ ;  /* 0x000000022d007210 */ /* 0x020fc80007f1e0ff */
[----:B------:R-:W-:Y:S02]  /*6f00*/  LEA.HI.X.SX32 R3, R45, R3, 0x1, P0 ;  /* 0x000000032d037211 */ /* 0x000fe400000f0eff */
[----:B0-----:R-:W-:-:S04]  /*6f10*/  LEA R2, P0, R0, UR12, 0x2 ;  /* 0x0000000c00027c11 */ /* 0x001fc8000f8010ff */
[----:B------:R-:W-:-:S05]  /*6f20*/  LEA.HI.X R3, R0, UR13, R3, 0x2, P0 ;  /* 0x0000000d00037c11 */ /* 0x000fca00080f1403 */
[----:B------:R0:W-:Y:S01]  /*6f30*/  STG.E desc[UR8][R2.64], R8 ;  /* 0x0000000802007986 */ /* 0x0001e2000c101908 */
[----:B------:R-:W-:Y:S05]  /*6f40*/  BRA `(.L_x_385) ;  /* 0x0000000800347947 */ /* 0x000fea0003800000 */
.L_x_345:
[----:B------:R-:W-:Y:S01]  /*6f50*/  BAR.SYNC.DEFER_BLOCKING 0x0 ;  /* 0x0000000000007b1d */ /* 0x000fe20000010000 */
[----:B------:R-:W-:Y:S02]  /*6f60*/  ISETP.NE.AND P0, PT, R59, RZ, PT ;  /* 0x000000ff3b00720c */ /* 0x000fe40003f05270 */
[----:B------:R-:W-:Y:S02]  /*6f70*/  ISETP.NE.AND P4, PT, R56, RZ, PT ;  /* 0x000000ff3800720c */ /* 0x000fe40003f85270 */
[----:B------:R-:W-:Y:S01]  /*6f80*/  ISETP.NE.AND P3, PT, R53, RZ, PT ;  /* 0x000000ff3500720c */ /* 0x000fe20003f65270 */
[----:B------:R-:W0:Y:S01]  /*6f90*/  LDCU.64 UR12, c[0x0][0x390] ;  /* 0x00007200ff0c77ac */ /* 0x000e220008000a00 */
[----:B------:R-:W-:Y:S02]  /*6fa0*/  ISETP.NE.AND P6, PT, R49, RZ, PT ;  /* 0x000000ff3100720c */ /* 0x000fe40003fc5270 */
[----:B------:R-:W-:Y:S02]  /*6fb0*/  ISETP.NE.AND P5, PT, R9, RZ, PT ;  /* 0x000000ff0900720c */ /* 0x000fe40003fa5270 */
[----:B------:R-:W-:-:S02]  /*6fc0*/  ISETP.NE.AND P2, PT, R10, RZ, PT ;  /* 0x000000ff0a00720c */ /* 0x000fc40003f45270 */
[----:B------:R-:W-:Y:S02]  /*6fd0*/  ISETP.NE.AND P1, PT, R11, RZ, PT ;  /* 0x000000ff0b00720c */ /* 0x000fe40003f25270 */
[----:B------:R-:W-:Y:S02]  /*6fe0*/  @P0 LEA R58, R58, UR5, 0x2 ;  /* 0x000000053a3a0c11 */ /* 0x000fe4000f8e10ff */
[----:B------:R-:W-:Y:S02]  /*6ff0*/  @P4 LEA R55, R55, UR5, 0x2 ;  /* 0x0000000537374c11 */ /* 0x000fe4000f8e10ff */
[----:B------:R-:W-:Y:S02]  /*7000*/  @P3 LEA R51, R51, UR5, 0x2 ;  /* 0x0000000533333c11 */ /* 0x000fe4000f8e10ff */
[----:B------:R-:W-:Y:S02]  /*7010*/  @P6 LEA R47, R47, UR5, 0x2 ;  /* 0x000000052f2f6c11 */ /* 0x000fe4000f8e10ff */
[----:B------:R-:W-:Y:S01]  /*7020*/  @P5 LEA R9, R36, UR5, 0x2 ;  /* 0x0000000524095c11 */ /* 0x000fe2000f8e10ff */
[----:B-----5:R1:W-:Y:S01]  /*7030*/  @P0 STS [R58], R57 ;  /* 0x000000393a000388 */ /* 0x0203e20000000800 */
[----:B------:R-:W-:-:S02]  /*7040*/  ISETP.NE.AND P0, PT, R28, RZ, PT ;  /* 0x000000ff1c00720c */ /* 0x000fc40003f05270 */
[----:B------:R-:W-:Y:S01]  /*7050*/  @P2 LEA R37, R37, UR5, 0x2 ;  /* 0x0000000525252c11 */ /* 0x000fe2000f8e10ff */
[----:B------:R1:W-:Y:S01]  /*7060*/  @P4 STS [R55], R52 ;  /* 0x0000003437004388 */ /* 0x0003e20000000800 */
[----:B------:R-:W-:Y:S02]  /*7070*/  @P1 LEA R11, R38, UR5, 0x2 ;  /* 0x00000005260b1c11 */ /* 0x000fe4000f8e10ff */
[----:B------:R-:W-:Y:S01]  /*7080*/  ISETP.NE.AND P4, PT, R29, RZ, PT ;  /* 0x000000ff1d00720c */ /* 0x000fe20003f85270 */
[----:B------:R1:W-:Y:S01]  /*7090*/  @P3 STS [R51], R48 ;  /* 0x0000003033003388 */ /* 0x0003e20000000800 */
[----:B------:R-:W-:-:S03]  /*70a0*/  ISETP.NE.AND P3, PT, R30, RZ, PT ;  /* 0x000000ff1e00720c */ /* 0x000fc60003f65270 */
[----:B------:R1:W-:Y:S01]  /*70b0*/  @P6 STS [R47], R50 ;  /* 0x000000322f006388 */ /* 0x0003e20000000800 */
[----:B------:R-:W-:Y:S02]  /*70c0*/  ISETP.NE.AND P6, PT, R31, RZ, PT ;  /* 0x000000ff1f00720c */ /* 0x000fe40003fc5270 */
[----:B------:R-:W-:Y:S01]  /*70d0*/  @P0 LEA R39, R39, UR5, 0x2 ;  /* 0x0000000527270c11 */ /* 0x000fe2000f8e10ff */
[----:B------:R1:W-:Y:S01]  /*70e0*/  @P5 STS [R9], R54 ;  /* 0x0000003609005388 */ /* 0x0003e20000000800 */
[----:B------:R-:W-:-:S03]  /*70f0*/  ISETP.NE.AND P5, PT, R32, RZ, PT ;  /* 0x000000ff2000720c */ /* 0x000fc60003fa5270 */
[----:B------:R1:W-:Y:S01]  /*7100*/  @P2 STS [R37], R46 ;  /* 0x0000002e25002388 */ /* 0x0003e20000000800 */
[----:B------:R-:W-:Y:S02]  /*7110*/  ISETP.NE.AND P2, PT, R33, RZ, PT ;  /* 0x000000ff2100720c */ /* 0x000fe40003f45270 */
[----:B------:R-:W-:Y:S01]  /*7120*/  @P4 LEA R40, R40, UR5, 0x2 ;  /* 0x0000000528284c11 */ /* 0x000fe2000f8e10ff */
[----:B------:R1:W-:Y:S01]  /*7130*/  @P1 STS [R11], R0 ;  /* 0x000000000b001388 */ /* 0x0003e20000000800 */
[----:B------:R-:W-:Y:S02]  /*7140*/  ISETP.NE.AND P1, PT, R34, RZ, PT ;  /* 0x000000ff2200720c */ /* 0x000fe40003f25270 */
[----:B------:R-:W-:Y:S01]  /*7150*/  @P3 LEA R41, R41, UR5, 0x2 ;  /* 0x0000000529293c11 */ /* 0x000fe2000f8e10ff */
[----:B------:R1:W-:Y:S01]  /*7160*/  @P0 STS [R39], R2 ;  /* 0x0000000227000388 */ /* 0x0003e20000000800 */
[----:B------:R-:W-:Y:S02]  /*7170*/  ISETP.GE.U32.AND P0, PT, R60, R35, PT ;  /* 0x000000233c00720c */ /* 0x000fe40003f06070 */
[----:B------:R-:W-:Y:S01]  /*7180*/  @P6 LEA R42, R42, UR5, 0x2 ;  /* 0x000000052a2a6c11 */ /* 0x000fe2000f8e10ff */
[----:B------:R1:W-:Y:S01]  /*7190*/  @P4 STS [R40], R3 ;  /* 0x0000000328004388 */ /* 0x0003e20000000800 */
[----:B------:R-:W-:-:S02]  /*71a0*/  @P5 LEA R43, R43, UR5, 0x2 ;  /* 0x000000052b2b5c11 */ /* 0x000fc4000f8e10ff */
[----:B------:R-:W-:Y:S01]  /*71b0*/  @P2 LEA R44, R44, UR5, 0x2 ;  /* 0x000000052c2c2c11 */ /* 0x000fe2000f8e10ff */
[----:B------:R1:W-:Y:S02]  /*71c0*/  @P3 STS [R41], R4 ;  /* 0x0000000429003388 */ /* 0x0003e40000000800 */
[----:B------:R-:W-:Y:S02]  /*71d0*/  @P1 LEA R45, R45, UR5, 0x2 ;  /* 0x000000052d2d1c11 */ /* 0x000fe4000f8e10ff */
[----:B------:R1:W-:Y:S04]  /*71e0*/  @P6 STS [R42], R5 ;  /* 0x000000052a006388 */ /* 0x0003e80000000800 */
[----:B------:R1:W-:Y:S04]  /*71f0*/  @P5 STS [R43], R6 ;  /* 0x000000062b005388 */ /* 0x0003e80000000800 */
[----:B------:R1:W-:Y:S04]  /*7200*/  @P2 STS [R44], R7 ;  /* 0x000000072c002388 */ /* 0x0003e80000000800 */
[----:B------:R1:W-:Y:S01]  /*7210*/  @P1 STS [R45], R8 ;  /* 0x000000082d001388 */ /* 0x0003e20000000800 */
[----:B------:R-:W-:Y:S06]  /*7220*/  BAR.SYNC.DEFER_BLOCKING 0x0 ;  /* 0x0000000000007b1d */ /* 0x000fec0000010000 */
[----:B0-----:R-:W-:Y:S05]  /*7230*/  @P0 BRA `(.L_x_385) ;  /* 0x0000000400780947 */ /* 0x001fea0003800000 */
[----:B------:R-:W-:Y:S01]  /*7240*/  IADD3 R13, PT, PT, R15, R13, R14 ;  /* 0x0000000d0f0d7210 */ /* 0x000fe20007ffe00e */
[----:B------:R-:W-:Y:S03]  /*7250*/  BSSY.RECONVERGENT B2, `(.L_x_387) ;  /* 0x0000023000027945 */ /* 0x000fe60003800200 */
[----:B------:R-:W-:-:S04]  /*7260*/  IADD3 R13, PT, PT, R17, R13, R16 ;  /* 0x0000000d110d7210 */ /* 0x000fc80007ffe010 */
[----:B------:R-:W-:-:S04]  /*7270*/  IADD3 R13, PT, PT, R19, R13, R18 ;  /* 0x0000000d130d7210 */ /* 0x000fc80007ffe012 */
[----:B------:R-:W-:-:S04]  /*7280*/  IADD3 R13, PT, PT, R21, R13, R20 ;  /* 0x0000000d150d7210 */ /* 0x000fc80007ffe014 */
[----:B------:R-:W-:-:S04]  /*7290*/  IADD3 R13, PT, PT, R23, R13, R22 ;  /* 0x0000000d170d7210 */ /* 0x000fc80007ffe016 */
[----:B------:R-:W-:-:S04]  /*72a0*/  IADD3 R13, PT, PT, R25, R13, R24 ;  /* 0x0000000d190d7210 */ /* 0x000fc80007ffe018 */
[----:B------:R-:W-:-:S04]  /*72b0*/  IADD3 R13, PT, PT, R27, R13, R26 ;  /* 0x0000000d1b0d7210 */ /* 0x000fc80007ffe01a */
[----:B------:R-:W-:-:S04]  /*72c0*/  IADD3 R13, PT, PT, R13, UR10, R12 ;  /* 0x0000000a0d0d7c10 */ /* 0x000fc8000fffe00c */
[----:B------:R-:W-:-:S04]  /*72d0*/  IADD3 R13, PT, PT, R13, -0x1c01, -R60 ;  /* 0xffffe3ff0d0d7810 */ /* 0x000fc80007ffe83c */
[----:B-1----:R-:W-:-:S04]  /*72e0*/  LOP3.LUT R0, R13, 0x600, RZ, 0xc0, !PT ;  /* 0x000006000d007812 */ /* 0x002fc800078ec0ff */
[----:B------:R-:W-:-:S13]  /*72f0*/  ISETP.NE.AND P0, PT, R0, 0x600, PT ;  /* 0x000006000000780c */ /* 0x000fda0003f05270 */
[----:B------:R-:W-:Y:S05]  /*7300*/  @!P0 BRA `(.L_x_388) ;  /* 0x00000000005c8947 */ /* 0x000fea0003800000 */
[----:B------:R-:W-:Y:S01]  /*7310*/  LEA.HI R0, R13, 0x1, RZ, 0x17 ;  /* 0x000000010d007811 */ /* 0x000fe200078fb8ff */
[----:B------:R-:W-:Y:S01]  /*7320*/  BSSY.RECONVERGENT B3, `(.L_x_388) ;  /* 0x0000015000037945 */ /* 0x000fe20003800200 */
[----:B------:R-:W-:Y:S01]  /*7330*/  ISETP.NE.AND P2, PT, RZ, UR11, PT ;  /* 0x0000000bff007c0c */ /* 0x000fe2000bf45270 */
[----:B------:R-:W-:Y:S01]  /*7340*/  IMAD.MOV.U32 R9, RZ, RZ, RZ ;  /* 0x000000ffff097224 */ /* 0x000fe200078e00ff */
[----:B------:R-:W-:Y:S02]  /*7350*/  LOP3.LUT R0, R0, 0x3, RZ, 0xc0, !PT ;  /* 0x0000000300007812 */ /* 0x000fe400078ec0ff */
[----:B------:R-:W-:-:S03]  /*7360*/  LEA R6, R60, UR5, 0x2 ;  /* 0x000000053c067c11 */ /* 0x000fc6000f8e10ff */
[----:B------:R-:W-:-:S07]  /*7370*/  IMAD.MOV R0, RZ, RZ, -R0 ;  /* 0x000000ffff007224 */ /* 0x000fce00078e0a00 */
.L_x_389:
[----:B0-----:R-:W0:Y:S01]  /*7380*/  @!P2 LDC.64 R4, c[0x0][0x3d0] ;  /* 0x0000f400ff04ab82 */ /* 0x001e220000000a00 */
[----:B------:R-:W-:Y:S01]  /*7390*/  CS2R R2, SRZ ;  /* 0x0000000000027805 */ /* 0x000fe2000001ff00 */
[----:B------:R1:W2:Y:S05]  /*73a0*/  LDS R7, [R6] ;  /* 0x0000000006077984 */ /* 0x0002aa0000000800 */
[----:B0-----:R-:W3:Y:S01]  /*73b0*/  @!P2 LDG.E.64 R2, desc[UR8][R4.64] ;  /* 0x000000080402a981 */ /* 0x001ee2000c1e1b00 */
[----:B------:R-:W-:Y:S02]  /*73c0*/  VIADD R0, R0, 0x1 ;  /* 0x0000000100007836 */ /* 0x000fe40000000000 */
[----:B-1----:R-:W-:Y:S01]  /*73d0*/  VIADD R6, R6, 0x800 ;  /* 0x0000080006067836 */ /* 0x002fe20000000000 */
[----:B---3--:R-:W-:-:S02]  /*73e0*/  IADD3 R8, P0, PT, R60, R2, RZ ;  /* 0x000000023c087210 */ /* 0x008fc40007f1e0ff */
[----:B------:R-:W-:-:S03]  /*73f0*/  IADD3 R60, P1, PT, R60, 0x200, RZ ;  /* 0x000002003c3c7810 */ /* 0x000fc60007f3e0ff */
[----:B------:R-:W-:Y:S01]  /*7400*/  IMAD.X R3, R9, 0x1, R3, P0 ;  /* 0x0000000109037824 */ /* 0x000fe200000e0603 */
[----:B------:R-:W-:Y:S01]  /*7410*/  LEA R2, P0, R8, UR12, 0x2 ;  /* 0x0000000c08027c11 */ /* 0x000fe2000f8010ff */
[----:B------:R-:W-:-:S03]  /*7420*/  IMAD.X R9, RZ, RZ, R9, P1 ;  /* 0x000000ffff097224 */ /* 0x000fc600008e0609 */
[----:B------:R-:W-:Y:S02]  /*7430*/  LEA.HI.X R3, R8, UR13, R3, 0x2, P0 ;  /* 0x0000000d08037c11 */ /* 0x000fe400080f1403 */
[----:B------:R-:W-:-:S03]  /*7440*/  ISETP.NE.AND P0, PT, R0, RZ, PT ;  /* 0x000000ff0000720c */ /* 0x000fc60003f05270 */
[----:B--2---:R0:W-:Y:S10]  /*7450*/  STG.E desc[UR8][R2.64], R7 ;  /* 0x0000000702007986 */ /* 0x0041f4000c101908 */
[----:B------:R-:W-:Y:S05]  /*7460*/  @P0 BRA `(.L_x_389) ;  /* 0xfffffffc00c40947 */ /* 0x000fea000383ffff */
[----:B------:R-:W-:Y:S05]  /*7470*/  BSYNC.RECONVERGENT B3 ;  /* 0x0000000000037941 */ /* 0x000fea0003800200 */
.L_x_388:
[----:B------:R-:W-:Y:S05]  /*7480*/  BSYNC.RECONVERGENT B2 ;  /* 0x0000000000027941 */ /* 0x000fea0003800200 */
.L_x_387:
[----:B------:R-:W-:-:S13]  /*7490*/  ISETP.GE.U32.AND P0, PT, R13, 0x600, PT ;  /* 0x000006000d00780c */ /* 0x000fda0003f06070 */
[----:B------:R-:W-:Y:S05]  /*74a0*/  @!P0 BRA `(.L_x_385) ;  /* 0x0000000000dc8947 */ /* 0x000fea0003800000 */
[----:B------:R-:W1:Y:S01]  /*74b0*/  S2UR UR6, SR_CgaCtaId ;  /* 0x00000000000679c3 */ /* 0x000e620000008800 */
[----:B------:R-:W-:Y:S01]  /*74c0*/  UMOV UR4, 0x400 ;  /* 0x0000040000047882 */ /* 0x000fe20000000000 */
[----:B------:R-:W-:Y:S02]  /*74d0*/  UISETP.NE.AND UP0, UPT, UR11, URZ, UPT ;  /* 0x000000ff0b00728c */ /* 0x000fe4000bf05270 */
[----:B------:R-:W-:Y:S01]  /*74e0*/  ISETP.NE.AND P0, PT, RZ, UR11, PT ;  /* 0x0000000bff007c0c */ /* 0x000fe2000bf05270 */
[----:B------:R-:W-:Y:S02]  /*74f0*/  IMAD.MOV.U32 R19, RZ, RZ, RZ ;  /* 0x000000ffff137224 */ /* 0x000fe400078e00ff */
[----:B------:R-:W-:Y:S01]  /*7500*/  IMAD.MOV.U32 R21, RZ, RZ, RZ ;  /* 0x000000ffff157224 */ /* 0x000fe200078e00ff */
[----:B0-----:R-:W0:Y:S01]  /*7510*/  LDC.64 R2, c[0x0][0x390] ;  /* 0x0000e400ff027b82 */ /* 0x001e220000000a00 */
[----:B------:R-:W-:Y:S01]  /*7520*/  PLOP3.LUT P1, PT, PT, PT, UP0, 0x80, 0x8 ;  /* 0x000000000008781c */ /* 0x000fe20003f2f008 */
[----:B-1----:R-:W-:-:S06]  /*7530*/  ULEA UR4, UR6, UR4, 0x18 ;  /* 0x0000000406047291 */ /* 0x002fcc000f8ec0ff */
[C---:B------:R-:W-:Y:S01]  /*7540*/  LEA R0, R60.reuse, UR4, 0x2 ;  /* 0x000000043c007c11 */ /* 0x040fe2000f8e10ff */
[----:B0-----:R-:W-:-:S04]  /*7550*/  IMAD.WIDE.U32 R2, R60, 0x4, R2 ;  /* 0x000000043c027825 */ /* 0x001fc800078e0002 */
[----:B------:R-:W-:-:S07]  /*7560*/  VIADD R0, R0, 0x1000 ;  /* 0x0000100000007836 */ /* 0x000fce0000000000 */
.L_x_390:
[----:B----4-:R-:W0:Y:S01]  /*7570*/  @!P1 LDC.64 R8, c[0x0][0x3d0] ;  /* 0x0000f400ff089b82 */ /* 0x010e220000000a00 */
[----:B------:R-:W-:Y:S01]  /*7580*/  CS2R R4, SRZ ;  /* 0x0000000000047805 */ /* 0x000fe2000001ff00 */
[----:B------:R-:W1:Y:S04]  /*7590*/  LDS R15, [R0+-0x1000] ;  /* 0xfff00000000f7984 */ /* 0x000e680000000800 */
[----:B------:R-:W2:Y:S04]  /*75a0*/  LDS R17, [R0+-0x800] ;  /* 0xfff8000000117984 */ /* 0x000ea80000000800 */
[----:B0-----:R-:W3:Y:S01]  /*75b0*/  @!P1 LDG.E.64 R4, desc[UR8][R8.64] ;  /* 0x0000000808049981 */ /* 0x001ee2000c1e1b00 */
[----:B------:R-:W-:-:S13]  /*75c0*/  PLOP3.LUT P1, PT, P0, PT, PT, 0x80, 0x8 ;  /* 0x000000000008781c */ /* 0x000fda000072f070 */
[----:B------:R-:W0:Y:S01]  /*75d0*/  @!P1 LDC.64 R10, c[0x0][0x3d0] ;  /* 0x0000f400ff0a9b82 */ /* 0x000e220000000a00 */
[----:B---3--:R-:W-:-:S04]  /*75e0*/  LEA R7, P2, R4, R19, 0x2 ;  /* 0x0000001304077211 */ /* 0x008fc800078410ff */
[----:B------:R-:W-:Y:S02]  /*75f0*/  LEA.HI.X R5, R4, R21, R5, 0x2, P2 ;  /* 0x0000001504057211 */ /* 0x000fe400010f1405 */
[----:B------:R-:W-:-:S05]  /*7600*/  IADD3 R6, P2, PT, R2, R7, RZ ;  /* 0x0000000702067210 */ /* 0x000fca0007f5e0ff */
[----:B------:R-:W-:Y:S01]  /*7610*/  IMAD.X R7, R3, 0x1, R5, P2 ;  /* 0x0000000103077824 */ /* 0x000fe200010e0605 */
[----:B------:R-:W-:-:S04]  /*7620*/  CS2R R4, SRZ ;  /* 0x0000000000047805 */ /* 0x000fc8000001ff00 */
[----:B-1----:R1:W-:Y:S04]  /*7630*/  STG.E desc[UR8][R6.64], R15 ;  /* 0x0000000f06007986 */ /* 0x0023e8000c101908 */
[----:B0-----:R-:W3:Y:S01]  /*7640*/  @!P1 LDG.E.64 R4, desc[UR8][R10.64] ;  /* 0x000000080a049981 */ /* 0x001ee2000c1e1b00 */
[----:B------:R-:W0:Y:S03]  /*7650*/  @!P1 LDC.64 R12, c[0x0][0x3d0] ;  /* 0x0000f400ff0c9b82 */ /* 0x000e260000000a00 */
[----:B------:R-:W4:Y:S01]  /*7660*/  LDS R15, [R0] ;  /* 0x00000000000f7984 */ /* 0x000f220000000800 */
[----:B---3--:R-:W-:-:S04]  /*7670*/  LEA R9, P2, R4, R19, 0x2 ;  /* 0x0000001304097211 */ /* 0x008fc800078410ff */
[----:B------:R-:W-:Y:S02]  /*7680*/  LEA.HI.X R5, R4, R21, R5, 0x2, P2 ;  /* 0x0000001504057211 */ /* 0x000fe400010f1405 */
[----:B------:R-:W-:-:S05]  /*7690*/  IADD3 R8, P2, PT, R2, R9, RZ ;  /* 0x0000000902087210 */ /* 0x000fca0007f5e0ff */
[----:B------:R-:W-:Y:S01]  /*76a0*/  IMAD.X R9, R3, 0x1, R5, P2 ;  /* 0x0000000103097824 */ /* 0x000fe200010e0605 */
[----:B------:R-:W-:-:S04]  /*76b0*/  CS2R R4, SRZ ;  /* 0x0000000000047805 */ /* 0x000fc8000001ff00 */
[----:B--2---:R-:W-:Y:S04]  /*76c0*/  STG.E desc[UR8][R8.64+0x800], R17 ;  /* 0x0008001108007986 */ /* 0x004fe8000c101908 */
[----:B0-----:R-:W1:Y:S01]  /*76d0*/  @!P1 LDG.E.64 R4, desc[UR8][R12.64] ;  /* 0x000000080c049981 */ /* 0x001e62000c1e1b00 */
[----:B------:R-:W0:Y:S03]  /*76e0*/  @!P1 LDC.64 R10, c[0x0][0x3d0] ;  /* 0x0000f400ff0a9b82 */ /* 0x000e260000000a00 */
[----:B------:R2:W3:Y:S01]  /*76f0*/  LDS R9, [R0+0x800] ;  /* 0x0008000000097984 */ /* 0x0004e20000000800 */
[----:B-1----:R-:W-:-:S04]  /*7700*/  LEA R7, P2, R4, R19, 0x2 ;  /* 0x0000001304077211 */ /* 0x002fc800078410ff */
[----:B------:R-:W-:Y:S02]  /*7710*/  LEA.HI.X R5, R4, R21, R5, 0x2, P2 ;  /* 0x0000001504057211 */ /* 0x000fe400010f1405 */
[----:B------:R-:W-:-:S05]  /*7720*/  IADD3 R6, P2, PT, R2, R7, RZ ;  /* 0x0000000702067210 */ /* 0x000fca0007f5e0ff */
[----:B------:R-:W-:Y:S01]  /*7730*/  IMAD.X R7, R3, 0x1, R5, P2 ;  /* 0x0000000103077824 */ /* 0x000fe200010e0605 */
[----:B------:R-:W-:-:S04]  /*7740*/  CS2R R4, SRZ ;  /* 0x0000000000047805 */ /* 0x000fc8000001ff00 */
[----:B----4-:R4:W-:Y:S04]  /*7750*/  STG.E desc[UR8][R6.64+0x1000], R15 ;  /* 0x0010000f06007986 */ /* 0x0109e8000c101908 */
[----:B0-----:R-:W5:Y:S01]  /*7760*/  @!P1 LDG.E.64 R4, desc[UR8][R10.64] ;  /* 0x000000080a049981 */ /* 0x001f62000c1e1b00 */
[----:B------:R-:W-:Y:S02]  /*7770*/  VIADD R60, R60, 0x800 ;  /* 0x000008003c3c7836 */ /* 0x000fe40000000000 */
[----:B--2---:R-:W-:Y:S01]  /*7780*/  VIADD R0, R0, 0x2000 ;  /* 0x0000200000007836 */ /* 0x004fe20000000000 */
[----:B-----5:R-:W-:Y:S02]  /*7790*/  LEA R13, P2, R4, R19, 0x2 ;  /* 0x00000013040d7211 */ /* 0x020fe400078410ff */
[----:B------:R-:W-:-:S02]  /*77a0*/  IADD3 R19, P3, PT, R19, 0x2000, RZ ;  /* 0x0000200013137810 */ /* 0x000fc40007f7e0ff */
[----:B------:R-:W-:Y:S02]  /*77b0*/  LEA.HI.X R5, R4, R21, R5, 0x2, P2 ;  /* 0x0000001504057211 */ /* 0x000fe400010f1405 */
[----:B------:R-:W-:Y:S01]  /*77c0*/  IADD3 R4, P2, PT, R2, R13, RZ ;  /* 0x0000000d02047210 */ /* 0x000fe20007f5e0ff */
[----:B------:R-:W-:-:S04]  /*77d0*/  IMAD.X R21, RZ, RZ, R21, P3 ;  /* 0x000000ffff157224 */ /* 0x000fc800018e0615 */
[----:B------:R-:W-:Y:S01]  /*77e0*/  IMAD.X R5, R3, 0x1, R5, P2 ;  /* 0x0000000103057824 */ /* 0x000fe200010e0605 */
[----:B------:R-:W-:-:S04]  /*77f0*/  ISETP.GE.AND P2, PT, R60, R35, PT ;  /* 0x000000233c00720c */ /* 0x000fc80003f46270 */
[----:B---3--:R4:W-:Y:S09]  /*7800*/  STG.E desc[UR8][R4.64+0x1800], R9 ;  /* 0x0018000904007986 */ /* 0x0089f2000c101908 */
[----:B------:R-:W-:Y:S05]  /*7810*/  @!P2 BRA `(.L_x_390) ;  /* 0xfffffffc0054a947 */ /* 0x000fea000383ffff */
.L_x_385:
[----:B------:R-:W-:Y:S05]  /*7820*/  BSYNC.RECONVERGENT B0 ;  /* 0x0000000000007941 */ /* 0x000fea0003800200 */
.L_x_344:
[----:B------:R-:W-:Y:S05]  /*7830*/  BRA `(.L_x_391) ;  /* 0x0000003000347947 */ /* 0x000fea0003800000 */
.L_x_343:
        /* <DEDUP_REMOVED lines=9> */
[----:B0-----:R-:W-:-:S04]  /*78d0*/  IMAD R5, R30, 0xe, RZ ;  /* 0x0000000e1e057824 */ /* 0x001fc800078e02ff */
[C---:B------:R-:W-:Y:S01]  /*78e0*/  VIADD R4, R5.reuse, 0x1 ;  /* 0x0000000105047836 */ /* 0x040fe20000000000 */
[C---:B------:R-:W-:Y:S01]  /*78f0*/  IADD3 R0, P0, P1, R5.reuse, UR7, R2 ;  /* 0x0000000705007c10 */ /* 0x040fe2000f91e002 */
[C---:B------:R-:W-:Y:S02]  /*7900*/  VIADD R6, R5.reuse, 0x2 ;  /* 0x0000000205067836 */ /* 0x040fe40000000000 */
[C---:B------:R-:W-:Y:S01]  /*7910*/  VIADD R17, R5.reuse, 0x3 ;  /* 0x0000000305117836 */ /* 0x040fe20000000000 */
[----:B------:R-:W-:Y:S01]  /*7920*/  IADD3.X R7, PT, PT, RZ, UR5, R3, P0, P1 ;  /* 0x00000005ff077c10 */ /* 0x000fe200087e2403 */
[C---:B------:R-:W-:Y:S01]  /*7930*/  VIADD R18, R5.reuse, 0x4 ;  /* 0x0000000405127836 */ /* 0x040fe20000000000 */
[C---:B---3--:R-:W-:Y:S01]  /*7940*/  LEA R2, P1, R0.reuse, UR12, 0x2 ;  /* 0x0000000c00027c11 */ /* 0x048fe2000f8210ff */
[C---:B------:R-:W-:Y:S01]  /*7950*/  VIADD R19, R5.reuse, 0x5 ;  /* 0x0000000505137836 */ /* 0x040fe20000000000 */
[C---:B----4-:R-:W-:Y:S01]  /*7960*/  LEA R12, P0, R0.reuse, UR14, 0x2 ;  /* 0x0000000e000c7c11 */ /* 0x050fe2000f8010ff */
[C---:B------:R-:W-:Y:S01]  /*7970*/  VIADD R20, R5.reuse, 0x6 ;  /* 0x0000000605147836 */ /* 0x040fe20000000000 */
[C-C-:B------:R-:W-:Y:S01]  /*7980*/  LEA.HI.X R3, R0.reuse, UR13, R7.reuse, 0x2, P1 ;  /* 0x0000000d00037c11 */ /* 0x140fe200088f1407 */
[C---:B------:R-:W-:Y:S01]  /*7990*/  VIADD R8, R5.reuse, 0x9 ;  /* 0x0000000905087836 */ /* 0x040fe20000000000 */
        /* <DEDUP_REMOVED lines=43> */
[----:B--2---:R-:W-:-:S09]  /*7c50*/  @!P1 ISETP.NE.AND P0, PT, R0, 0x1, PT ;  /* 0x000000010000980c */ /* 0x004fd20003f05270 */
[----:B------:R-:W2:Y:S01]  /*7c60*/  @!P2 LDG.E R0, desc[UR8][R12.64+0x4] ;  /* 0x000004080c00a981 */ /* 0x000ea2000c1e1900 */
[----:B------:R-:W-:Y:S02]  /*7c70*/  @!P1 SEL R9, RZ, 0x1, P0 ;  /* 0x00000001ff099807 */ /* 0x000fe40000000000 */
[----:B------:R-:W-:Y:S01]  /*7c80*/  ISETP.GE.AND P1, PT, R6, UR4, PT ;  /* 0x0000000406007c0c */ /* 0x000fe2000bf26270 */
[----:B------:R-:W-:Y:S01]  /*7c90*/  IMAD.MOV.U32 R8, RZ, RZ, 0x1 ;  /* 0x00000001ff087424 */ /* 0x000fe200078e00ff */
[----:B--2---:R-:W-:-:S11]  /*7ca0*/  @!P2 ISETP.NE.AND P0, PT, R0, 0x1, PT ;  /* 0x000000010000a80c */ /* 0x004fd60003f05270 */
[----:B------:R-:W2:Y:S01]  /*7cb0*/  @!P1 LDG.E R0, desc[UR8][R12.64+0x8] ;  /* 0x000008080c009981 */ /* 0x000ea2000c1e1900 */
[----:B------:R-:W-:Y:S02]  /*7cc0*/  @!P2 SEL R8, RZ, 0x1, P0 ;  /* 0x00000001ff08a807 */ /* 0x000fe40000000000 */
[----:B------:R-:W-:Y:S01]  /*7cd0*/  ISETP.GE.AND P2, PT, R17, UR4, PT ;  /* 0x0000000411007c0c */ /* 0x000fe2000bf46270 */
[----:B------:R-:W-:Y:S01]  /*7ce0*/  IMAD.MOV.U32 R7, RZ, RZ, 0x1 ;  /* 0x00000001ff077424 */ /* 0x000fe200078e00ff */
[----:B------:R-:W3:Y:S01]  /*7cf0*/  @!P5 LDG.E R17, desc[UR8][R12.64+0x30] ;  /* 0x000030080c11d981 */ /* 0x000ee2000c1e1900 */
        /* <DEDUP_REMOVED lines=11> */
[----:B--2---:R-:W-:-:S11]  /*7db0*/  @!P1 ISETP.NE.AND P0, PT, R0, 0x1, PT ;  /* 0x000000010000980c */ /* 0x004fd60003f05270 */
[----:B------:R-:W2:Y:S01]  /*7dc0*/  @!P2 LDG.E R0, desc[UR8][R12.64+0x14] ;  /* 0x000014080c00a981 */ /* 0x000ea2000c1e1900 */
[----:B------:R-:W-:Y:S02]  /*7dd0*/  @!P1 SEL R5, RZ, 0x1, P0 ;  /* 0x00000001ff059807 */ /* 0x000fe40000000000 */
[----:B------:R-:W-:Y:S02]  /*7de0*/  ISETP.GE.AND P0, PT, R20, UR4, PT ;  /* 0x0000000414007c0c */ /* 0x000fe4000bf06270 */
[----:B--2---:R-:W-:-:S11]  /*7df0*/  @!P2 ISETP.NE.AND P1, PT, R0, 0x1, PT ;  /* 0x000000010000a80c */ /* 0x004fd60003f25270 */
[----:B------:R-:W2:Y:S01]  /*7e00*/  @!P0 LDG.E R0, desc[UR8][R12.64+0x18] ;  /* 0x000018080c008981 */ /* 0x000ea2000c1e1900 */
[----:B------:R-:W-:Y:S01]  /*7e10*/  IMAD.MOV.U32 R4, RZ, RZ, 0x1 ;  /* 0x00000001ff047424 */ /* 0x000fe200078e00ff */
[----:B------:R-:W-:Y:S01]  /*7e20*/  @!P2 SEL R4, RZ, 0x1, P1 ;  /* 0x00000001ff04a807 */ /* 0x000fe20000800000 */
[----:B0-----:R-:W-:Y:S01]  /*7e30*/  IMAD.MOV.U32 R3, RZ, RZ, 0x1 ;  /* 0x00000001ff037424 */ /* 0x001fe200078e00ff */
[----:B--2---:R-:W-:-:S04]  /*7e40*/  @!P0 ISETP.NE.AND P1, PT, R0, 0x1, PT ;  /* 0x000000010000880c */ /* 0x004fc80003f25270 */
[----:B------:R-:W-:Y:S02]  /*7e50*/  @!P0 SEL R3, RZ, 0x1, P1 ;  /* 0x00000001ff038807 */ /* 0x000fe40000800000 */
[----:B------:R-:W-:Y:S01]  /*7e60*/  ISETP.NE.AND P0, PT, R15, RZ, PT ;  /* 0x000000ff0f00720c */ /* 0x000fe20003f05270 */
[----:B------:R-:W-:Y:S01]  /*7e70*/  IMAD.MOV.U32 R2, RZ, RZ, 0x1 ;  /* 0x00000001ff027424 */ /* 0x000fe200078e00ff */
[----:B------:R-:W-:Y:S01]  /*7e80*/  ISETP.NE.AND P2, PT, R14, RZ, PT ;  /* 0x000000ff0e00720c */ /* 0x000fe20003f45270 */
[----:B------:R-:W2:Y:S10]  /*7e90*/  @!P3 LDG.E R15, desc[UR8][R12.64+0x28] ;  /* 0x000028080c0fb981 */ /* 0x000eb4000c1e1900 */
[----:B------:R-:W3:Y:S04]  /*7ea0*/  @!P0 LDG.E R0, desc[UR8][R12.64+0x1c] ;  /* 0x00001c080c008981 */ /* 0x000ee8000c1e1900 */
[----:B------:R-:W4:Y:S01]  /*7eb0*/  @!P2 LDG.E R14, desc[UR8][R12.64+0x24] ;  /* 0x000024080c0ea981 */ /* 0x000f22000c1e1900 */
[----:B---3--:R-:W-:-:S04]  /*7ec0*/  @!P0 ISETP.NE.AND P1, PT, R0, 0x1, PT ;  /* 0x000000010000880c */ /* 0x008fc80003f25270 */
[----:B------:R-:W-:Y:S02]  /*7ed0*/  @!P0 SEL R2, RZ, 0x1, P1 ;  /* 0x00000001ff028807 */ /* 0x000fe40000800000 */
[----:B------:R-:W-:Y:S02]  /*7ee0*/  ISETP.NE.AND P1, PT, R16, RZ, PT ;  /* 0x000000ff1000720c */ /* 0x000fe40003f25270 */
[----:B------:R-:W3:Y:S11]  /*7ef0*/  @!P4 LDG.E R16, desc[UR8][R12.64+0x2c] ;  /* 0x00002c080c10c981 */ /* 0x000ef6000c1e1900 */
[----:B------:R-:W2:Y:S01]  /*7f00*/  @!P1 LDG.E R0, desc[UR8][R12.64+0x20] ;  /* 0x000020080c009981 */ /* 0x000ea2000c1e1900 */
[----:B------:R-:W-:-:S02]  /*7f10*/  IMAD.IADD R35, R8, 0x1, R9 ;  /* 0x0000000108237824 */ /* 0x000fc400078e0209 */
[----:B------:R-:W-:Y:S02]  /*7f20*/  IMAD.MOV.U32 R31, RZ, RZ, 0x1 ;  /* 0x00000001ff1f7424 */ /* 0x000fe400078e00ff */
        /* <DEDUP_REMOVED lines=10> */
[----:B--2---:R-:W-:Y:S01]  /*7fd0*/  @!P1 ISETP.NE.AND P0, PT, R0, 0x1, PT ;  /* 0x000000010000980c */ /* 0x004fe20003f05270 */
[----:B------:R-:W-:-:S03]  /*7fe0*/  IMAD.MOV.U32 R0, RZ, RZ, 0x1 ;  /* 0x00000001ff007424 */ /* 0x000fc600078e00ff */
[----:B------:R-:W-:Y:S02]  /*7ff0*/  @!P1 SEL R0, RZ, 0x1, P0 ;  /* 0x00000001ff009807 */ /* 0x000fe40000000000 */
[----:B----4-:R-:W-:Y:S02]  /*8000*/  @!P2 ISETP.NE.AND P1, PT, R14, 0x1, PT ;  /* 0x000000010e00a80c */ /* 0x010fe40003f25270 */
[----:B------:R-:W-:-:S04]  /*8010*/  IADD3 R14, PT, PT, R6, R7, R35 ;  /* 0x00000007060e7210 */ /* 0x000fc80007ffe023 */
[----:B------:R-:W-:Y:S02]  /*8020*/  IADD3 R14, PT, PT, R4, R5, R14 ;  /* 0x00000005040e7210 */ /* 0x000fe40007ffe00e */
[----:B------:R-:W-:Y:S02]  /*8030*/  @!P3 ISETP.NE.AND P0, PT, R15, 0x1, PT ;  /* 0x000000010f00b80c */ /* 0x000fe40003f05270 */
[----:B------:R-:W-:Y:S02]  /*8040*/  @!P2 SEL R31, RZ, 0x1, P1 ;  /* 0x00000001ff1fa807 */ /* 0x000fe40000800000 */
[----:B---3--:R-:W-:Y:S02]  /*8050*/  @!P4 ISETP.NE.AND P2, PT, R16, 0x1, PT ;  /* 0x000000011000c80c */ /* 0x008fe40003f45270 */
[----:B------:R-:W-:Y:S02]  /*8060*/  IADD3 R14, PT, PT, R2, R3, R14 ;  /* 0x00000003020e7210 */ /* 0x000fe40007ffe00e */
        /* <DEDUP_REMOVED lines=27> */
[----:B0-----:R-:W-:-:S04]  /*8220*/  IMAD.IADD R21, R20, 0x1, R21 ;  /* 0x0000000114157824 */ /* 0x001fc800078e0215 */
[----:B------:R-:W-:Y:S01]  /*8230*/  IMAD.IADD R22, R22, 0x1, R21 ;  /* 0x0000000116167824 */ /* 0x000fe200078e0215 */
[----:B------:R-:W-:Y:S02]  /*8240*/  SEL R20, R21, R20, !P0 ;  /* 0x0000001415147207 */ /* 0x000fe40004000000 */
[----:B------:R-:W-:Y:S01]  /*8250*/  ISETP.NE.AND P0, PT, R45, 0x3, PT ;  /* 0x000000032d00780c */ /* 0x000fe20003f05270 */
[----:B------:R-:W-:-:S03]  /*8260*/  IMAD.IADD R23, R23, 0x1, R22 ;  /* 0x0000000117177824 */ /* 0x000fc600078e0216 */
[----:B------:R-:W-:Y:S02]  /*8270*/  SEL R20, R22, R20, !P0 ;  /* 0x0000001416147207 */ /* 0x000fe40004000000 */
[----:B------:R-:W-:Y:S01]  /*8280*/  ISETP.NE.AND P0, PT, R45, 0x4, PT ;  /* 0x000000042d00780c */ /* 0x000fe20003f05270 */
[----:B-1----:R-:W-:-:S03]  /*8290*/  IMAD.IADD R12, R23, 0x1, R12 ;  /* 0x00000001170c7824 */ /* 0x002fc600078e020c */
[----:B------:R-:W-:Y:S02]  /*82a0*/  SEL R20, R23, R20, !P0 ;  /* 0x0000001417147207 */ /* 0x000fe40004000000 */
[----:B------:R-:W-:-:S04]  /*82b0*/  ISETP.NE.AND P0, PT, R45, 0x5, PT ;  /* 0x000000052d00780c */ /* 0x000fc80003f05270 */
[----:B------:R-:W-:Y:S02]  /*82c0*/  SEL R47, R12, R20, !P0 ;  /* 0x000000140c2f7207 */ /* 0x000fe40004000000 */
[----:B------:R-:W0:Y:S01]  /*82d0*/  LDS.128 R20, [UR5+0x30] ;  /* 0x00003005ff147984 */ /* 0x000e220008000c00 */
[----:B------:R-:W-:Y:S01]  /*82e0*/  IMAD.IADD R13, R13, 0x1, R12 ;  /* 0x000000010d0d7824 */ /* 0x000fe200078e020c */
[----:B------:R-:W-:-:S03]  /*82f0*/  ISETP.NE.AND P0, PT, R45, 0x6, PT ;  /* 0x000000062d00780c */ /* 0x000fc60003f05270 */
[----:B------:R-:W-:Y:S01]  /*8300*/  IMAD.IADD R14, R14, 0x1, R13 ;  /* 0x000000010e0e7824 */ /* 0x000fe200078e020d */
[----:B------:R-:W-:Y:S02]  /*8310*/  SEL R47, R13, R47, !P0 ;  /* 0x0000002f0d2f7207 */ /* 0x000fe40004000000 */
[----:B------:R-:W-:Y:S01]  /*8320*/  ISETP.NE.AND P0, PT, R45, 0x7, PT ;  /* 0x000000072d00780c */ /* 0x000fe20003f05270 */
[----:B------:R-:W-:-:S03]  /*8330*/  IMAD.IADD R15, R15, 0x1, R14 ;  /* 0x000000010f0f7824 */ /* 0x000fc600078e020e */
[----:B------:R-:W-:Y:S02]  /*8340*/  SEL R47, R14, R47, !P0 ;  /* 0x0000002f0e2f7207 */ /* 0x000fe40004000000 */
[----:B------:R-:W-:Y:S01]  /*8350*/  ISETP.NE.AND P0, PT, R45, 0x8, PT ;  /* 0x000000082d00780c */ /* 0x000fe20003f05270 */
[----:B--2---:R-:W-:-:S03]  /*8360*/  IMAD.IADD R16, R15, 0x1, R16 ;  /* 0x000000010f107824 */ /* 0x004fc600078e0210 */
[----:B------:R-:W-:Y:S02]  /*8370*/  SEL R47, R15, R47, !P0 ;  /* 0x0000002f0f2f7207 */ /* 0x000fe40004000000 */
[----:B------:R-:W-:Y:S01]  /*8380*/  ISETP.NE.AND P0, PT, R45, 0x9, PT ;  /* 0x000000092d00780c */ /* 0x000fe20003f05270 */
[----:B------:R-:W-:-:S03]  /*8390*/  IMAD.IADD R17, R17, 0x1, R16 ;  /* 0x0000000111117824 */ /* 0x000fc600078e0210 */
        /* <DEDUP_REMOVED lines=8> */
[----:B0-----:R-:W-:Y:S01]  /*8420*/  IMAD.IADD R20, R19, 0x1, R20 ;  /* 0x0000000113147824 */ /* 0x001fe200078e0214 */
[----:B------:R-:W-:Y:S02]  /*8430*/  ISETP.NE.AND P1, PT, R45, 0xd, PT ;  /* 0x0000000d2d00780c */ /* 0x000fe40003f25270 */
[----:B------:R-:W-:Y:S01]  /*8440*/  SEL R47, R19, R47, !P0 ;  /* 0x0000002f132f7207 */ /* 0x000fe20004000000 */
[----:B------:R-:W-:Y:S01]  /*8450*/  IMAD.IADD R21, R21, 0x1, R20 ;  /* 0x0000000115157824 */ /* 0x000fe200078e0214 */
[C---:B------:R-:W-:Y:S02]  /*8460*/  ISETP.NE.AND P0, PT, R45.reuse, 0xe, PT ;  /* 0x0000000e2d00780c */ /* 0x040fe40003f05270 */
[----:B------:R-:W-:Y:S01]  /*8470*/  SEL R47, R20, R47, !P1 ;  /* 0x0000002f142f7207 */ /* 0x000fe20004800000 */
[----:B------:R-:W-:Y:S01]  /*8480*/  IMAD.IADD R22, R22, 0x1, R21 ;  /* 0x0000000116167824 */ /* 0x000fe200078e0215 */
[----:B------:R-:W-:-:S02]  /*8490*/  ISETP.NE.AND P1, PT, R45, 0xf, PT ;  /* 0x0000000f2d00780c */ /* 0x000fc40003f25270 */
[----:B------:R-:W-:Y:S01]  /*84a0*/  SEL R47, R21, R47, !P0 ;  /* 0x0000002f152f7207 */ /* 0x000fe20004000000 */
[----:B------:R-:W-:Y:S01]  /*84b0*/  IMAD.IADD R41, R48, 0x1, -R41 ;  /* 0x0000000130297824 */ /* 0x000fe200078e0a29 */
[----:B------:R-:W-:Y:S02]  /*84c0*/  ISETP.NE.AND P2, PT, R46, RZ, PT ;  /* 0x000000ff2e00720c */ /* 0x000fe40003f45270 */
[----:B------:R-:W-:Y:S02]  /*84d0*/  SEL R47, R22, R47, !P1 ;  /* 0x0000002f162f7207 */ /* 0x000fe40004800000 */
[C---:B------:R-:W-:Y:S02]  /*84e0*/  ISETP.GT.U32.AND P1, PT, R30.reuse, 0x1f, PT ;  /* 0x0000001f1e00780c */ /* 0x040fe40003f24070 */
[----:B------:R-:W-:Y:S02]  /*84f0*/  SEL R12, R41, RZ, P2 ;  /* 0x000000ff290c7207 */ /* 0x000fe40001000000 */
[----:B------:R-:W-:-:S03]  /*8500*/  ISETP.GE.U32.AND P0, PT, R30, 0x20, PT ;  /* 0x000000201e00780c */ /* 0x000fc60003f06070 */
[----:B------:R-:W-:Y:S02]  /*8510*/  IMAD.IADD R16, R47, 0x1, R12 ;  /* 0x000000012f107824 */ /* 0x000fe400078e020c */
[----:B------:R-:W-:-:S03]  /*8520*/  IMAD.IADD R23, R23, 0x1, R22 ;  /* 0x0000000117177824 */ /* 0x000fc600078e0216 */
[----:B------:R-:W-:Y:S01]  /*8530*/  SEL R45, R41, R16, !P0 ;  /* 0x00000010292d7207 */ /* 0x000fe20004000000 */
[----:B------:R-:W-:Y:S06]  /*8540*/  @P1 BRA `(.L_x_392) ;  /* 0x0000000800b41947 */ /* 0x000fec0003800000 */
        /* <DEDUP_REMOVED lines=15> */
.L_x_485:
[----:B------:R-:W-:Y:S05]  /*8640*/  @!P0 BRA `(.L_x_394) ;  /* 0x0000000000748947 */ /* 0x000fea0003800000 */
[----:B------:R-:W-:-:S07]  /*8650*/  IMAD.MOV.U32 R19, RZ, RZ, 0x1a6 ;  /* 0x000001a6ff137424 */ /* 0x000fce00078e00ff */
.L_x_396:
        /* <DEDUP_REMOVED lines=27> */
.L_x_488:
[----:B------:R-:W-:Y:S05]  /*8810*/  @P0 BRA `(.L_x_396) ;  /* 0xfffffffc00900947 */ /* 0x000fea000383ffff */
.L_x_394:
[----:B------:R-:W-:Y:S01]  /*8820*/  UMOV UR6, 0xffffffff ;  /* 0xffffffff00067882 */ /* 0x000fe20000000000 */
[----:B------:R-:W-:Y:S02]  /*8830*/  ISETP.NE.AND P0, PT, R16, 0x65, PT ;  /* 0x000000651000780c */ /* 0x000fe40003f05270 */
[----:B------:R-:W-:Y:S11]  /*8840*/  BRA.DIV UR6, `(.L_x_397) ;  /* 0x0000002e06487947 */ /* 0x000ff6000b800000 */
[----:B------:R-:W0:Y:S01]  /*8850*/  S2R R52, SR_GEMASK ;  /* 0x0000000000347919 */ /* 0x000e220000003c00 */
[----:B------:R-:W-:Y:S01]  /*8860*/  VOTE.ANY R18, PT, !P0 ;  /* 0x0000000000127806 */ /* 0x000fe200040e0100 */
[C---:B------:R-:W-:Y:S02]  /*8870*/  VIADD R48, R46.reuse, 0x2 ;  /* 0x000000022e307836 */ /* 0x040fe40000000000 */
        /* <DEDUP_REMOVED lines=12> */
[----:B------:R-:W-:Y:S02]  /*8940*/  IMAD.IADD R20, R12, 0x1, R17 ;  /* 0x000000010c147824 */ /* 0x000fe400078e0211 */
[----:B------:R-:W0:Y:S03]  /*8950*/  LDC.64 R12, c[0x0][0x3a0] ;  /* 0x0000e800ff0c7b82 */ /* 0x000e260000000a00 */
[----:B------:R-:W1:Y:S02]  /*8960*/  SHFL.DOWN PT, R19, R20, 0x2, R51 ;  /* 0x0840000014137989 */ /* 0x000e6400000e0033 */
[----:B-1----:R-:W-:Y:S02]  /*8970*/  SEL R19, R19, RZ, !P0 ;  /* 0x000000ff13137207 */ /* 0x002fe40004000000 */
[----:B------:R-:W-:-:S03]  /*8980*/  ISETP.GT.AND P0, PT, R47, R51, PT ;  /* 0x000000332f00720c */ /* 0x000fc60003f04270 */
[----:B------:R-:W-:Y:S01]  /*8990*/  IMAD.IADD R50, R20, 0x1, R19 ;  /* 0x0000000114327824 */ /* 0x000fe200078e0213 */
[----:B0-----:R-:W-:-:S04]  /*89a0*/  IADD3 R20, P2, PT, R12, 0x100, RZ ;  /* 0x000001000c147810 */ /* 0x001fc80007f5e0ff */
[----:B------:R-:W0:Y:S02]  /*89b0*/  SHFL.DOWN PT, R19, R50, 0x4, R51 ;  /* 0x0880000032137989 */ /* 0x000e2400000e0033 */
[----:B0-----:R-:W-:Y:S02]  /*89c0*/  SEL R19, R19, RZ, !P0 ;  /* 0x000000ff13137207 */ /* 0x001fe40004000000 */
[----:B------:R-:W-:-:S03]  /*89d0*/  ISETP.GT.AND P0, PT, R22, R51, PT ;  /* 0x000000331600720c */ /* 0x000fc60003f04270 */
[----:B------:R-:W-:Y:S02]  /*89e0*/  IMAD.IADD R54, R50, 0x1, R19 ;  /* 0x0000000132367824 */ /* 0x000fe400078e0213 */
[----:B------:R-:W-:-:S03]  /*89f0*/  IMAD.X R50, RZ, RZ, R13, P2 ;  /* 0x000000ffff327224 */ /* 0x000fc600010e060d */
[----:B------:R-:W0:Y:S02]  /*8a00*/  SHFL.DOWN PT, R19, R54, 0x8, R51 ;  /* 0x0900000036137989 */ /* 0x000e2400000e0033 */
[----:B0-----:R-:W-:Y:S02]  /*8a10*/  SEL R19, R19, RZ, !P0 ;  /* 0x000000ff13137207 */ /* 0x001fe40004000000 */
[----:B------:R-:W-:-:S03]  /*8a20*/  ISETP.NE.AND P0, PT, R16, 0x65, PT ;  /* 0x000000651000780c */ /* 0x000fc60003f05270 */
[----:B------:R-:W-:-:S05]  /*8a30*/  IMAD.IADD R56, R54, 0x1, R19 ;  /* 0x0000000136387824 */ /* 0x000fca00078e0213 */
[----:B------:R-:W0:Y:S05]  /*8a40*/  SHFL.DOWN PT, R19, R56, 0x10, R51 ;  /* 0x0a00000038137989 */ /* 0x000e2a00000e0033 */
[----:B------:R-:W-:Y:S02]  /*8a50*/  VOTE.ALL P0, P0 ;  /* 0x0000000000ff7806 */ /* 0x000fe40000000000 */
[----:B0-----:R-:W-:-:S05]  /*8a60*/  SEL R19, R19, RZ, !P1 ;  /* 0x000000ff13137207 */ /* 0x001fca0004800000 */
[----:B------:R-:W-:-:S07]  /*8a70*/  IMAD.IADD R21, R56, 0x1, R19 ;  /* 0x0000000138157824 */ /* 0x000fce00078e0213 */
.L_x_497:
[----:B------:R-:W-:Y:S05]  /*8a80*/  @!P0 BRA `(.L_x_398) ;  /* 0x0000000400248947 */ /* 0x000fea0003800000 */
[----:B------:R-:W-:-:S07]  /*8a90*/  IMAD.MOV.U32 R51, RZ, RZ, 0x1a6 ;  /* 0x000001a6ff337424 */ /* 0x000fce00078e00ff */
.L_x_404:
        /* <DEDUP_REMOVED lines=10> */
.L_x_500:
[----:B------:R-:W-:Y:S05]  /*8b40*/  @!P0 BRA `(.L_x_400) ;  /* 0x0000000000748947 */ /* 0x000fea0003800000 */
[----:B------:R-:W-:-:S07]  /*8b50*/  IMAD.MOV.U32 R19, RZ, RZ, R51 ;  /* 0x000000ffff137224 */ /* 0x000fce00078e0033 */
.L_x_402:
        /* <DEDUP_REMOVED lines=27> */
.L_x_503:
[----:B------:R-:W-:Y:S05]  /*8d10*/  @P0 BRA `(.L_x_402) ;  /* 0xfffffffc00900947 */ /* 0x000fea000383ffff */
.L_x_400:
        /* <DEDUP_REMOVED lines=31> */
.L_x_512:
[----:B------:R-:W-:Y:S05]  /*8f10*/  @P0 BRA `(.L_x_404) ;  /* 0xfffffff800e00947 */ /* 0x000fea000383ffff */
.L_x_398:
        /* <DEDUP_REMOVED lines=9> */
[----:B0-----:R-:W-:Y:S02]  /*8fb0*/  @!P0 LEA R12, R13, R12, 0x18 ;  /* 0x0000000c0d0c8211 */ /* 0x001fe400078ec0ff */
[----:B-1----:R-:W-:-:S03]  /*8fc0*/  @!P1 LEA R18, R17, R16, 0x18 ;  /* 0x0000001011129211 */ /* 0x002fc600078ec0ff */
[----:B------:R2:W-:Y:S01]  /*8fd0*/  @!P0 STS [R12+0x68], R23 ;  /* 0x000068170c008388 */ /* 0x0005e20000000800 */
[----:B------:R-:W-:Y:S02]  /*8fe0*/  IMAD.MOV.U32 R16, RZ, RZ, R45 ;  /* 0x000000ffff107224 */ /* 0x000fe400078e002d */
[----:B------:R-:W-:Y:S01]  /*8ff0*/  @!P1 IMAD.MOV.U32 R16, RZ, RZ, R21 ;  /* 0x000000ffff109224 */ /* 0x000fe200078e0015 */
[----:B------:R2:W-:Y:S04]  /*9000*/  @!P0 STS [R12+0x64], R21 ;  /* 0x000064150c008388 */ /* 0x0005e80000000800 */
[----:B------:R2:W-:Y:S02]  /*9010*/  @!P1 STS [R18+0x50], R21 ;  /* 0x0000501512009388 */ /* 0x0005e40000000800 */
.L_x_392:
[----:B------:R-:W-:Y:S05]  /*9020*/  WARPSYNC.ALL ;  /* 0x0000000000007948 */ /* 0x000fea0003800000 */
[----:B------:R-:W0:Y:S08]  /*9030*/  S2UR UR6, SR_CgaCtaId ;  /* 0x00000000000679c3 */ /* 0x000e300000008800 */
[----:B------:R-:W-:Y:S01]  /*9040*/  BAR.SYNC.DEFER_BLOCKING 0x0 ;  /* 0x0000000000007b1d */ /* 0x000fe20000010000 */
[----:B------:R-:W-:Y:S01]  /*9050*/  ISETP.NE.AND P0, PT, R30, RZ, PT ;  /* 0x000000ff1e00720c */ /* 0x000fe20003f05270 */
[----:B------:R-:W-:-:S04]  /*9060*/  UIADD3 UR4, UPT, UPT, -UR4, 0x1c00, URZ ;  /* 0x00001c0004047890 */ /* 0x000fc8000fffe1ff */
[----:B------:R-:W-:Y:S02]  /*9070*/  UMOV UR5, 0x400 ;  /* 0x0000040000057882 */ /* 0x000fe40000000000 */
[----:B0-----:R-:W-:-:S09]  /*9080*/  ULEA UR5, UR6, UR5, 0x18 ;  /* 0x0000000506057291 */ /* 0x001fd2000f8ec0ff */
[----:B--2---:R-:W0:Y:S02]  /*9090*/  LDS R12, [UR5+0x50] ;  /* 0x00005005ff0c7984 */ /* 0x004e240008000800 */
[----:B0-----:R-:W-:Y:S02]  /*90a0*/  SEL R17, R12, RZ, P0 ;  /* 0x000000ff0c117207 */ /* 0x001fe40000000000 */
[----:B------:R-:W0:Y:S03]  /*90b0*/  LDS.128 R12, [UR5+0x60] ;  /* 0x00006005ff0c7984 */ /* 0x000e260008000c00 */
[----:B------:R-:W-:-:S04]  /*90c0*/  IMAD.IADD R48, R17, 0x1, R16 ;  /* 0x0000000111307824 */ /* 0x000fc800078e0210 */
[----:B------:R-:W-:Y:S02]  /*90d0*/  IMAD.IADD R46, R35, 0x1, R48 ;  /* 0x00000001232e7824 */ /* 0x000fe400078e0230 */
[----:B------:R-:W-:Y:S02]  /*90e0*/  IMAD.IADD R47, R48, 0x1, R9 ;  /* 0x00000001302f7824 */ /* 0x000fe400078e0209 */
[----:B------:R-:W-:-:S04]  /*90f0*/  IMAD.IADD R41, R46, 0x1, R7 ;  /* 0x000000012e297824 */ /* 0x000fc800078e0207 */
[----:B0-----:R-:W-:Y:S02]  /*9100*/  IMAD.IADD R12, R41, 0x1, R6 ;  /* 0x00000001290c7824 */ /* 0x001fe400078e0206 */
[----:B------:R-:W-:Y:S02]  /*9110*/  VIADD R45, R15, -UR4 ;  /* 0x800000040f2d7c36 */ /* 0x000fe40008000000 */
[----:B------:R-:W-:Y:S02]  /*9120*/  IMAD.IADD R16, R12, 0x1, R5 ;  /* 0x000000010c107824 */ /* 0x000fe400078e0205 */
[----:B------:R-:W-:Y:S01]  /*9130*/  VIADD R35, R14, -UR4 ;  /* 0x800000040e237c36 */ /* 0x000fe20008000000 */
[----:B------:R-:W-:Y:S01]  /*9140*/  ISETP.GT.AND P0, PT, R45, 0x200, PT ;  /* 0x000002002d00780c */ /* 0x000fe20003f04270 */
[----:B------:R-:W-:-:S04]  /*9150*/  IMAD.IADD R17, R16, 0x1, R4 ;  /* 0x0000000110117824 */ /* 0x000fc800078e0204 */
[----:B------:R-:W-:-:S04]  /*9160*/  IMAD.IADD R18, R17, 0x1, R3 ;  /* 0x0000000111127824 */ /* 0x000fc800078e0203 */
[----:B------:R-:W-:-:S04]  /*9170*/  IMAD.IADD R19, R18, 0x1, R2 ;  /* 0x0000000112137824 */ /* 0x000fc800078e0202 */
[----:B------:R-:W-:-:S04]  /*9180*/  IMAD.IADD R20, R19, 0x1, R0 ;  /* 0x0000000113147824 */ /* 0x000fc800078e0200 */
[----:B------:R-:W-:-:S04]  /*9190*/  IMAD.IADD R21, R20, 0x1, R31 ;  /* 0x0000000114157824 */ /* 0x000fc800078e021f */
[----:B------:R-:W-:-:S04]  /*91a0*/  IMAD.IADD R22, R21, 0x1, R32 ;  /* 0x0000000115167824 */ /* 0x000fc800078e0220 */
[----:B------:R-:W-:-:S04]  /*91b0*/  IMAD.IADD R23, R22, 0x1, R33 ;  /* 0x0000000116177824 */ /* 0x000fc800078e0221 */
[----:B------:R-:W-:Y:S01]  /*91c0*/  IMAD.IADD R38, R23, 0x1, R34 ;  /* 0x0000000117267824 */ /* 0x000fe200078e0222 */
[----:B------:R-:W-:Y:S06]  /*91d0*/  @P0 BRA `(.L_x_405) ;  /* 0x0000000c00800947 */ /* 0x000fec0003800000 */
[----:B------:R-:W-:Y:S01]  /*91e0*/  ISETP.GE.AND P0, PT, R48, R35, PT ;  /* 0x000000233000720c */ /* 0x000fe20003f06270 */
[----:B------:R-:W0:Y:S01]  /*91f0*/  LDCU.U8 UR4, c[0x0][0x3b8] ;  /* 0x00007700ff0477ac */ /* 0x000e220008000000 */
[----:B------:R-:W-:Y:S02]  /*9200*/  BSSY.RECONVERGENT B0, `(.L_x_406) ;  /* 0x000000e000007945 */ /* 0x000fe40003800200 */
[----:B------:R-:W-:-:S13]  /*9210*/  ISETP.NE.AND P0, PT, R9, RZ, !P0 ;  /* 0x000000ff0900720c */ /* 0x000fda0004705270 */
[----:B------:R-:W-:Y:S05]  /*9220*/  @!P0 BRA `(.L_x_407) ;  /* 0x00000000002c8947 */ /* 0x000fea0003800000 */
[----:B0-----:R-:W-:Y:S01]  /*9230*/  UISETP.NE.AND UP0, UPT, UR4, URZ, UPT ;  /* 0x000000ff0400728c */ /* 0x001fe2000bf05270 */
[----:B------:R-:W-:Y:S01]  /*9240*/  CS2R R14, SRZ ;  /* 0x00000000000e7805 */ /* 0x000fe2000001ff00 */
[----:B------:R-:W0:Y:S07]  /*9250*/  LDCU.64 UR12, c[0x0][0x390] ;  /* 0x00007200ff0c77ac */ /* 0x000e2e0008000a00 */
[----:B------:R-:W-:Y:S05]  /*9260*/  BRA.U UP0, `(.L_x_408) ;  /* 0x0000000100087547 */ /* 0x000fea000b800000 */
[----:B------:R-:W1:Y:S02]  /*9270*/  LDC.64 R14, c[0x0][0x3d0] ;  /* 0x0000f400ff0e7b82 */ /* 0x000e640000000a00 */
[----:B-1----:R-:W5:Y:S02]  /*9280*/  LDG.E.64 R14, desc[UR8][R14.64] ;  /* 0x000000080e0e7981 */ /* 0x002f64000c1e1b00 */
.L_x_408:
[----:B-----5:R-:W-:-:S04]  /*9290*/  IADD3 R9, P0, PT, R48, R14, RZ ;  /* 0x0000000e30097210 */ /* 0x020fc80007f1e0ff */
[----:B------:R-:W-:Y:S02]  /*92a0*/  LEA.HI.X.SX32 R30, R48, R15, 0x1, P0 ;  /* 0x0000000f301e7211 */ /* 0x000fe400000f0eff */
[----:B0-----:R-:W-:-:S04]  /*92b0*/  LEA R14, P0, R9, UR12, 0x2 ;  /* 0x0000000c090e7c11 */ /* 0x001fc8000f8010ff */
[----:B------:R-:W-:-:S05]  /*92c0*/  LEA.HI.X R15, R9, UR13, R30, 0x2, P0 ;  /* 0x0000000d090f7c11 */ /* 0x000fca00080f141e */
[----:B------:R1:W-:Y:S04]  /*92d0*/  STG.E desc[UR8][R14.64], R44 ;  /* 0x0000002c0e007986 */ /* 0x0003e8000c101908 */
.L_x_407:
[----:B0-----:R-:W-:Y:S05]  /*92e0*/  BSYNC.RECONVERGENT B0 ;  /* 0x0000000000007941 */ /* 0x001fea0003800200 */
.L_x_406:
        /* <DEDUP_REMOVED lines=8> */
[----:B------:R-:W2:Y:S02]  /*9370*/  LDC.64 R8, c[0x0][0x3d0] ;  /* 0x0000f400ff087b82 */ /* 0x000ea40000000a00 */
[----:B--2---:R-:W5:Y:S02]  /*9380*/  LDG.E.64 R8, desc[UR8][R8.64] ;  /* 0x0000000808087981 */ /* 0x004f64000c1e1b00 */
.L_x_411:
[----:B-----5:R-:W-:-:S04]  /*9390*/  IADD3 R13, P0, PT, R47, R8, RZ ;  /* 0x000000082f0d7210 */ /* 0x020fc80007f1e0ff */
[----:B-1----:R-:W-:Y:S02]  /*93a0*/  LEA.HI.X.SX32 R14, R47, R9, 0x1, P0 ;  /* 0x000000092f0e7211 */ /* 0x002fe400000f0eff */
[----:B0-----:R-:W-:-:S04]  /*93b0*/  LEA R8, P0, R13, UR12, 0x2 ;  /* 0x0000000c0d087c11 */ /* 0x001fc8000f8010ff */
[----:B------:R-:W-:-:S05]  /*93c0*/  LEA.HI.X R9, R13, UR13, R14, 0x2, P0 ;  /* 0x0000000d0d097c11 */ /* 0x000fca00080f140e */
[----:B------:R0:W-:Y:S04]  /*93d0*/  STG.E desc[UR8][R8.64], R43 ;  /* 0x0000002b08007986 */ /* 0x0001e8000c101908 */
.L_x_410:
[----:B------:R-:W-:Y:S05]  /*93e0*/  BSYNC.RECONVERGENT B0 ;  /* 0x0000000000007941 */ /* 0x000fea0003800200 */
.L_x_409:
        /* <DEDUP_REMOVED lines=8> */
[----:B------:R-:W2:Y:S02]  /*9470*/  LDC.64 R8, c[0x0][0x3d0] ;  /* 0x0000f400ff087b82 */ /* 0x000ea40000000a00 */
[----:B--2---:R-:W5:Y:S02]  /*9480*/  LDG.E.64 R8, desc[UR8][R8.64] ;  /* 0x0000000808087981 */ /* 0x004f64000c1e1b00 */
.L_x_414:
[----:B-----5:R-:W-:-:S04]  /*9490*/  IADD3 R7, P0, PT, R46, R8, RZ ;  /* 0x000000082e077210 */ /* 0x020fc80007f1e0ff */
[----:B------:R-:W-:Y:S02]  /*94a0*/  LEA.HI.X.SX32 R46, R46, R9, 0x1, P0 ;  /* 0x000000092e2e7211 */ /* 0x000fe400000f0eff */
[----:B0-----:R-:W-:-:S04]  /*94b0*/  LEA R8, P0, R7, UR12, 0x2 ;  /* 0x0000000c07087c11 */ /* 0x001fc8000f8010ff */
[----:B------:R-:W-:-:S05]  /*94c0*/  LEA.HI.X R9, R7, UR13, R46, 0x2, P0 ;  /* 0x0000000d07097c11 */ /* 0x000fca00080f142e */
[----:B------:R2:W-:Y:S04]  /*94d0*/  STG.E desc[UR8][R8.64], R42 ;  /* 0x0000002a08007986 */ /* 0x0005e8000c101908 */
.L_x_413:
[----:B------:R-:W-:Y:S05]  /*94e0*/  BSYNC.RECONVERGENT B0 ;  /* 0x0000000000007941 */ /* 0x000fea0003800200 */
.L_x_412:
[----:B------:R-:W-:Y:S01]  /*94f0*/  ISETP.GE.AND P0, PT, R41, R35, PT ;  /* 0x000000232900720c */ /* 0x000fe20003f06270 */
[----:B------:R-:W-:Y:S03]  /*9500*/  BSSY.RECONVERGENT B0, `(.L_x_415) ;  /* 0x000000e000007945 */ /* 0x000fe60003800200 */
[----:B------:R-:W-:-:S13]  /*9510*/  ISETP.EQ.OR P0, PT, R6, RZ, P0 ;  /* 0x000000ff0600720c */ /* 0x000fda0000702670 */
[----:B------:R-:W-:Y:S05]  /*9520*/  @P0 BRA `(.L_x_416) ;  /* 0x00000000002c0947 */ /* 0x000fea0003800000 */
[----:B------:R-:W-:Y:S01]  /*9530*/  UISETP.NE.AND UP0, UPT, UR4, URZ, UPT ;  /* 0x000000ff0400728c */ /* 0x000fe2000bf05270 */
[----:B------:R-:W-:Y:S01]  /*9540*/  CS2R R6, SRZ ;  /* 0x0000000000067805 */ /* 0x000fe2000001ff00 */
[----:B------:R-:W3:Y:S07]  /*9550*/  LDCU.64 UR12, c[0x0][0x390] ;  /* 0x00007200ff0c77ac */ /* 0x000eee0008000a00 */
[----:B------:R-:W-:Y:S05]  /*9560*/  BRA.U UP0, `(.L_x_417) ;  /* 0x0000000100087547 */ /* 0x000fea000b800000 */
[----:B------:R-:W4:Y:S02]  /*9570*/  LDC.64 R6, c[0x0][0x3d0] ;  /* 0x0000f400ff067b82 */ /* 0x000f240000000a00 */
[----:B----4-:R-:W5:Y:S02]  /*9580*/  LDG.E.64 R6, desc[UR8][R6.64] ;  /* 0x0000000806067981 */ /* 0x010f64000c1e1b00 */
.L_x_417:
[----:B0-2--5:R-:W-:-:S04]  /*9590*/  IADD3 R8, P0, PT, R41, R6, RZ ;  /* 0x0000000629087210 */ /* 0x025fc80007f1e0ff */
[----:B------:R-:W-:Y:S02]  /*95a0*/  LEA.HI.X.SX32 R7, R41, R7, 0x1, P0 ;  /* 0x0000000729077211 */ /* 0x000fe400000f0eff */
[----:B---3--:R-:W-:-:S04]  /*95b0*/  LEA R6, P0, R8, UR12, 0x2 ;  /* 0x0000000c08067c11 */ /* 0x008fc8000f8010ff */
[----:B------:R-:W-:-:S05]  /*95c0*/  LEA.HI.X R7, R8, UR13, R7, 0x2, P0 ;  /* 0x0000000d08077c11 */ /* 0x000fca00080f1407 */
[----:B------:R3:W-:Y:S04]  /*95d0*/  STG.E desc[UR8][R6.64], R40 ;  /* 0x0000002806007986 */ /* 0x0007e8000c101908 */
.L_x_416:
[----:B------:R-:W-:Y:S05]  /*95e0*/  BSYNC.RECONVERGENT B0 ;  /* 0x0000000000007941 */ /* 0x000fea0003800200 */
.L_x_415:
[----:B------:R-:W-:Y:S01]  /*95f0*/  ISETP.GE.AND P0, PT, R12, R35, PT ;  /* 0x000000230c00720c */ /* 0x000fe20003f06270 */
[----:B------:R-:W-:Y:S03]  /*9600*/  BSSY.RECONVERGENT B0, `(.L_x_418) ;  /* 0x000000e000007945 */ /* 0x000fe60003800200 */
[----:B------:R-:W-:-:S13]  /*9610*/  ISETP.EQ.OR P0, PT, R5, RZ, P0 ;  /* 0x000000ff0500720c */ /* 0x000fda0000702670 */
[----:B------:R-:W-:Y:S05]  /*9620*/  @P0 BRA `(.L_x_419) ;  /* 0x00000000002c0947 */ /* 0x000fea0003800000 */
[----:B------:R-:W-:Y:S01]  /*9630*/  UISETP.NE.AND UP0, UPT, UR4, URZ, UPT ;  /* 0x000000ff0400728c */ /* 0x000fe2000bf05270 */
[----:B---3--:R-:W-:Y:S01]  /*9640*/  CS2R R6, SRZ ;  /* 0x0000000000067805 */ /* 0x008fe2000001ff00 */
[----:B------:R-:W3:Y:S07]  /*9650*/  LDCU.64 UR12, c[0x0][0x390] ;  /* 0x00007200ff0c77ac */ /* 0x000eee0008000a00 */
[----:B------:R-:W-:Y:S05]  /*9660*/  BRA.U UP0, `(.L_x_420) ;  /* 0x0000000100087547 */ /* 0x000fea000b800000 */
[----:B------:R-:W4:Y:S02]  /*9670*/  LDC.64 R6, c[0x0][0x3d0] ;  /* 0x0000f400ff067b82 */ /* 0x000f240000000a00 */
[----:B----4-:R-:W5:Y:S02]  /*9680*/  LDG.E.64 R6, desc[UR8][R6.64] ;  /* 0x0000000806067981 */ /* 0x010f64000c1e1b00 */
.L_x_420:
[----:B-----5:R-:W-:-:S04]  /*9690*/  IADD3 R5, P0, PT, R12, R6, RZ ;  /* 0x000000060c057210 */ /* 0x020fc80007f1e0ff */
[----:B------:R-:W-:Y:S02]  /*96a0*/  LEA.HI.X.SX32 R12, R12, R7, 0x1, P0 ;  /* 0x000000070c0c7211 */ /* 0x000fe400000f0eff */
[----:B---3--:R-:W-:-:S04]  /*96b0*/  LEA R6, P0, R5, UR12, 0x2 ;  /* 0x0000000c05067c11 */ /* 0x008fc8000f8010ff */
[----:B------:R-:W-:-:S05]  /*96c0*/  LEA.HI.X R7, R5, UR13, R12, 0x2, P0 ;  /* 0x0000000d05077c11 */ /* 0x000fca00080f140c */
[----:B------:R4:W-:Y:S04]  /*96d0*/  STG.E desc[UR8][R6.64], R39 ;  /* 0x0000002706007986 */ /* 0x0009e8000c101908 */
.L_x_419:
[----:B------:R-:W-:Y:S05]  /*96e0*/  BSYNC.RECONVERGENT B0 ;  /* 0x0000000000007941 */ /* 0x000fea0003800200 */
.L_x_418:
        /* <DEDUP_REMOVED lines=10> */
.L_x_423:
[----:B---345:R-:W-:-:S04]  /*9790*/  IADD3 R6, P0, PT, R16, R4, RZ ;  /* 0x0000000410067210 */ /* 0x038fc80007f1e0ff */
[----:B------:R-:W-:Y:S02]  /*97a0*/  LEA.HI.X.SX32 R5, R16, R5, 0x1, P0 ;  /* 0x0000000510057211 */ /* 0x000fe400000f0eff */
[----:B0-----:R-:W-:-:S04]  /*97b0*/  LEA R4, P0, R6, UR12, 0x2 ;  /* 0x0000000c06047c11 */ /* 0x001fc8000f8010ff */
[----:B------:R-:W-:-:S05]  /*97c0*/  LEA.HI.X R5, R6, UR13, R5, 0x2, P0 ;  /* 0x0000000d06057c11 */ /* 0x000fca00080f1405 */
[----:B------:R0:W-:Y:S04]  /*97d0*/  STG.E desc[UR8][R4.64], R37 ;  /* 0x0000002504007986 */ /* 0x0001e8000c101908 */
.L_x_422:
[----:B------:R-:W-:Y:S05]  /*97e0*/  BSYNC.RECONVERGENT B0 ;  /* 0x0000000000007941 */ /* 0x000fea0003800200 */
.L_x_421:
        /* <DEDUP_REMOVED lines=10> */
.L_x_426:
[----:B-----5:R-:W-:-:S04]  /*9890*/  IADD3 R3, P0, PT, R17, R4, RZ ;  /* 0x0000000411037210 */ /* 0x020fc80007f1e0ff */
[----:B---34-:R-:W-:Y:S02]  /*98a0*/  LEA.HI.X.SX32 R6, R17, R5, 0x1, P0 ;  /* 0x0000000511067211 */ /* 0x018fe400000f0eff */
[----:B0-----:R-:W-:-:S04]  /*98b0*/  LEA R4, P0, R3, UR12, 0x2 ;  /* 0x0000000c03047c11 */ /* 0x001fc8000f8010ff */
[----:B------:R-:W-:-:S05]  /*98c0*/  LEA.HI.X R5, R3, UR13, R6, 0x2, P0 ;  /* 0x0000000d03057c11 */ /* 0x000fca00080f1406 */
[----:B------:R0:W-:Y:S04]  /*98d0*/  STG.E desc[UR8][R4.64], R29 ;  /* 0x0000001d04007986 */ /* 0x0001e8000c101908 */
.L_x_425:
[----:B------:R-:W-:Y:S05]  /*98e0*/  BSYNC.RECONVERGENT B0 ;  /* 0x0000000000007941 */ /* 0x000fea0003800200 */
.L_x_424:
        /* <DEDUP_REMOVED lines=10> */
.L_x_429:
[----:B0----5:R-:W-:-:S04]  /*9990*/  IADD3 R4, P0, PT, R18, R2, RZ ;  /* 0x0000000212047210 */ /* 0x021fc80007f1e0ff */
[----:B------:R-:W-:Y:S02]  /*99a0*/  LEA.HI.X.SX32 R3, R18, R3, 0x1, P0 ;  /* 0x0000000312037211 */ /* 0x000fe400000f0eff */
[----:B------:R-:W-:-:S04]  /*99b0*/  LEA R2, P0, R4, UR12, 0x2 ;  /* 0x0000000c04027c11 */ /* 0x000fc8000f8010ff */
[----:B------:R-:W-:-:S05]  /*99c0*/  LEA.HI.X R3, R4, UR13, R3, 0x2, P0 ;  /* 0x0000000d04037c11 */ /* 0x000fca00080f1403 */
[----:B------:R0:W-:Y:S04]  /*99d0*/  STG.E desc[UR8][R2.64], R28 ;  /* 0x0000001c02007986 */ /* 0x0001e8000c101908 */
.L_x_428:
[----:B------:R-:W-:Y:S05]  /*99e0*/  BSYNC.RECONVERGENT B0 ;  /* 0x0000000000007941 */ /* 0x000fea0003800200 */
.L_x_427:
        /* <DEDUP_REMOVED lines=10> */
.L_x_432:
[----:B-----5:R-:W-:-:S04]  /*9a90*/  IADD3 R0, P0, PT, R19, R2, RZ ;  /* 0x0000000213007210 */ /* 0x020fc80007f1e0ff */
[----:B------:R-:W-:Y:S02]  /*9aa0*/  LEA.HI.X.SX32 R3, R19, R3, 0x1, P0 ;  /* 0x0000000313037211 */ /* 0x000fe400000f0eff */
[----:B0-----:R-:W-:-:S04]  /*9ab0*/  LEA R2, P0, R0, UR12, 0x2 ;  /* 0x0000000c00027c11 */ /* 0x001fc8000f8010ff */
[----:B------:R-:W-:-:S05]  /*9ac0*/  LEA.HI.X R3, R0, UR13, R3, 0x2, P0 ;  /* 0x0000000d00037c11 */ /* 0x000fca00080f1403 */
[----:B------:R0:W-:Y:S04]  /*9ad0*/  STG.E desc[UR8][R2.64], R27 ;  /* 0x0000001b02007986 */ /* 0x0001e8000c101908 */
.L_x_431:
[----:B------:R-:W-:Y:S05]  /*9ae0*/  BSYNC.RECONVERGENT B0 ;  /* 0x0000000000007941 */ /* 0x000fea0003800200 */
.L_x_430:
        /* <DEDUP_REMOVED lines=10> */
.L_x_435:
[----:B-----5:R-:W-:-:S04]  /*9b90*/  IADD3 R0, P0, PT, R20, R2, RZ ;  /* 0x0000000214007210 */ /* 0x020fc80007f1e0ff */
[----:B------:R-:W-:Y:S02]  /*9ba0*/  LEA.HI.X.SX32 R3, R20, R3, 0x1, P0 ;  /* 0x0000000314037211 */ /* 0x000fe400000f0eff */
[----:B0-----:R-:W-:-:S04]  /*9bb0*/  LEA R2, P0, R0, UR12, 0x2 ;  /* 0x0000000c00027c11 */ /* 0x001fc8000f8010ff */
[----:B------:R-:W-:-:S05]  /*9bc0*/  LEA.HI.X R3, R0, UR13, R3, 0x2, P0 ;  /* 0x0000000d00037c11 */ /* 0x000fca00080f1403 */
[----:B------:R0:W-:Y:S04]  /*9bd0*/  STG.E desc[UR8][R2.64], R26 ;  /* 0x0000001a02007986 */ /* 0x0001e8000c101908 */
.L_x_434:
[----:B------:R-:W-:Y:S05]  /*9be0*/  BSYNC.RECONVERGENT B0 ;  /* 0x0000000000007941 */ /* 0x000fea0003800200 */
.L_x_433:
        /* <DEDUP_REMOVED lines=10> */
.L_x_438:
[----:B-----5:R-:W-:-:S04]  /*9c90*/  IADD3 R0, P0, PT, R21, R2, RZ ;  /* 0x0000000215007210 */ /* 0x020fc80007f1e0ff */
[----:B------:R-:W-:Y:S02]  /*9ca0*/  LEA.HI.X.SX32 R3, R21, R3, 0x1, P0 ;  /* 0x0000000315037211 */ /* 0x000fe400000f0eff */
[----:B0-----:R-:W-:-:S04]  /*9cb0*/  LEA R2, P0, R0, UR12, 0x2 ;  /* 0x0000000c00027c11 */ /* 0x001fc8000f8010ff */
[----:B------:R-:W-:-:S05]  /*9cc0*/  LEA.HI.X R3, R0, UR13, R3, 0x2, P0 ;  /* 0x0000000d00037c11 */ /* 0x000fca00080f1403 */
[----:B------:R0:W-:Y:S04]  /*9cd0*/  STG.E desc[UR8][R2.64], R25 ;  /* 0x0000001902007986 */ /* 0x0001e8000c101908 */
.L_x_437:
[----:B------:R-:W-:Y:S05]  /*9ce0*/  BSYNC.RECONVERGENT B0 ;  /* 0x0000000000007941 */ /* 0x000fea0003800200 */
.L_x_436:
        /* <DEDUP_REMOVED lines=10> */
.L_x_441:
[----:B-----5:R-:W-:-:S04]  /*9d90*/  IADD3 R0, P0, PT, R22, R2, RZ ;  /* 0x0000000216007210 */ /* 0x020fc80007f1e0ff */
[----:B------:R-:W-:Y:S02]  /*9da0*/  LEA.HI.X.SX32 R3, R22, R3, 0x1, P0 ;  /* 0x0000000316037211 */ /* 0x000fe400000f0eff */
[----:B0-----:R-:W-:-:S04]  /*9db0*/  LEA R2, P0, R0, UR12, 0x2 ;  /* 0x0000000c00027c11 */ /* 0x001fc8000f8010ff */
[----:B------:R-:W-:-:S05]  /*9dc0*/  LEA.HI.X R3, R0, UR13, R3, 0x2, P0 ;  /* 0x0000000d00037c11 */ /* 0x000fca00080f1403 */
[----:B------:R0:W-:Y:S04]  /*9dd0*/  STG.E desc[UR8][R2.64], R24 ;  /* 0x0000001802007986 */ /* 0x0001e8000c101908 */
.L_x_440:
[----:B------:R-:W-:Y:S05]  /*9de0*/  BSYNC.RECONVERGENT B0 ;  /* 0x0000000000007941 */ /* 0x000fea0003800200 */
.L_x_439:
        /* <DEDUP_REMOVED lines=10> */
.L_x_444:
[----:B-----5:R-:W-:-:S04]  /*9e90*/  IADD3 R0, P0, PT, R23, R2, RZ ;  /* 0x0000000217007210 */ /* 0x020fc80007f1e0ff */
[----:B------:R-:W-:Y:S02]  /*9ea0*/  LEA.HI.X.SX32 R3, R23, R3, 0x1, P0 ;  /* 0x0000000317037211 */ /* 0x000fe400000f0eff */
[----:B0-----:R-:W-:-:S04]  /*9eb0*/  LEA R2, P0, R0, UR12, 0x2 ;  /* 0x0000000c00027c11 */ /* 0x001fc8000f8010ff */
[----:B------:R-:W-:-:S05]  /*9ec0*/  LEA.HI.X R3, R0, UR13, R3, 0x2, P0 ;  /* 0x0000000d00037c11 */ /* 0x000fca00080f1403 */
[----:B------:R0:W-:Y:S04]  /*9ed0*/  STG.E desc[UR8][R2.64], R11 ;  /* 0x0000000b02007986 */ /* 0x0001e8000c101908 */
.L_x_443:
[----:B------:R-:W-:Y:S05]  /*9ee0*/  BSYNC.RECONVERGENT B0 ;  /* 0x0000000000007941 */ /* 0x000fea0003800200 */
.L_x_442:
[----:B------:R-:W-:-:S04]  /*9ef0*/  ISETP.GE.AND P0, PT, R38, R35, PT ;  /* 0x000000232600720c */ /* 0x000fc80003f06270 */
        /* <DEDUP_REMOVED lines=8> */
.L_x_445:
[----:B-----5:R-:W-:-:S04]  /*9f80*/  IADD3 R0, P0, PT, R38, R2, RZ ;  /* 0x0000000226007210 */ /* 0x020fc80007f1e0ff */
[----:B------:R-:W-:Y:S02]  /*9f90*/  LEA.HI.X.SX32 R3, R38, R3, 0x1, P0 ;  /* 0x0000000326037211 */ /* 0x000fe400000f0eff */
[----:B0-----:R-:W-:-:S04]  /*9fa0*/  LEA R2, P0, R0, UR12, 0x2 ;  /* 0x0000000c00027c11 */ /* 0x001fc8000f8010ff */
[----:B------:R-:W-:-:S05]  /*9fb0*/  LEA.HI.X R3, R0, UR13, R3, 0x2, P0 ;  /* 0x0000000d00037c11 */ /* 0x000fca00080f1403 */
[----:B------:R0:W-:Y:S01]  /*9fc0*/  STG.E desc[UR8][R2.64], R10 ;  /* 0x0000000a02007986 */ /* 0x0001e2000c101908 */
[----:B------:R-:W-:Y:S05]  /*9fd0*/  BRA `(.L_x_391) ;  /* 0x00000008004c7947 */ /* 0x000fea0003800000 */
.L_x_405:
[----:B------:R-:W-:Y:S01]  /*9fe0*/  BAR.SYNC.DEFER_BLOCKING 0x0 ;  /* 0x0000000000007b1d */ /* 0x000fe20000010000 */
[----:B------:R-:W-:Y:S02]  /*9ff0*/  ISETP.NE.AND P0, PT, R9, RZ, PT ;  /* 0x000000ff0900720c */ /* 0x000fe40003f05270 */
[----:B------:R-:W-:Y:S02]  /*a000*/  ISETP.NE.AND P4, PT, R8, RZ, PT ;  /* 0x000000ff0800720c */ /* 0x000fe40003f85270 */
[----:B------:R-:W-:Y:S01]  /*a010*/  ISETP.NE.AND P3, PT, R7, RZ, PT ;  /* 0x000000ff0700720c */ /* 0x000fe20003f65270 */
[----:B------:R-:W0:Y:S01]  /*a020*/  LDCU.64 UR14, c[0x0][0x390] ;  /* 0x00007200ff0e77ac */ /* 0x000e220008000a00 */
[----:B------:R-:W-:Y:S02]  /*a030*/  ISETP.NE.AND P6, PT, R6, RZ, PT ;  /* 0x000000ff0600720c */ /* 0x000fe40003fc5270 */
[----:B------:R-:W-:Y:S01]  /*a040*/  ISETP.NE.AND P5, PT, R5, RZ, PT ;  /* 0x000000ff0500720c */ /* 0x000fe20003fa5270 */
[----:B------:R-:W1:Y:S01]  /*a050*/  LDCU.64 UR12, c[0x0][0x390] ;  /* 0x00007200ff0c77ac */ /* 0x000e620008000a00 */
[----:B------:R-:W-:-:S02]  /*a060*/  ISETP.NE.AND P2, PT, R4, RZ, PT ;  /* 0x000000ff0400720c */ /* 0x000fc40003f45270 */
[----:B------:R-:W-:Y:S01]  /*a070*/  ISETP.NE.AND P1, PT, R3, RZ, PT ;  /* 0x000000ff0300720c */ /* 0x000fe20003f25270 */
[--C-:B------:R-:W-:Y:S02]  /*a080*/  @P0 IMAD.IADD R6, R48, 0x1, -R13.reuse ;  /* 0x0000000130060824 */ /* 0x100fe400078e0a0d */
[--C-:B------:R-:W-:Y:S02]  /*a090*/  @P4 IMAD.IADD R4, R47, 0x1, -R13.reuse ;  /* 0x000000012f044824 */ /* 0x100fe400078e0a0d */
[--C-:B------:R-:W-:Y:S01]  /*a0a0*/  @P3 IMAD.IADD R46, R46, 0x1, -R13.reuse ;  /* 0x000000012e2e3824 */ /* 0x100fe200078e0a0d */
[----:B------:R-:W-:Y:S01]  /*a0b0*/  @P0 LEA R5, R6, UR5, 0x2 ;  /* 0x0000000506050c11 */ /* 0x000fe2000f8e10ff */
[--C-:B------:R-:W-:Y:S01]  /*a0c0*/  @P6 IMAD.IADD R41, R41, 0x1, -R13.reuse ;  /* 0x0000000129296824 */ /* 0x100fe200078e0a0d */
[----:B------:R-:W-:Y:S01]  /*a0d0*/  @P4 LEA R4, R4, UR5, 0x2 ;  /* 0x0000000504044c11 */ /* 0x000fe2000f8e10ff */
[--C-:B------:R-:W-:Y:S01]  /*a0e0*/  @P5 IMAD.IADD R12, R12, 0x1, -R13.reuse ;  /* 0x000000010c0c5824 */ /* 0x100fe200078e0a0d */
[----:B------:R-:W-:Y:S01]  /*a0f0*/  @P3 LEA R3, R46, UR5, 0x2 ;  /* 0x000000052e033c11 */ /* 0x000fe2000f8e10ff */
[----:B-----5:R-:W-:Y:S01]  /*a100*/  @P0 STS [R5], R44 ;  /* 0x0000002c05000388 */ /* 0x020fe20000000800 */
[----:B------:R-:W-:Y:S01]  /*a110*/  ISETP.NE.AND P0, PT, R2, RZ, PT ;  /* 0x000000ff0200720c */ /* 0x000fe20003f05270 */
[--C-:B------:R-:W-:Y:S01]  /*a120*/  @P2 IMAD.IADD R16, R16, 0x1, -R13.reuse ;  /* 0x0000000110102824 */ /* 0x100fe200078e0a0d */
[----:B------:R-:W-:Y:S01]  /*a130*/  @P6 LEA R41, R41, UR5, 0x2 ;  /* 0x0000000529296c11 */ /* 0x000fe2000f8e10ff */
[----:B------:R-:W-:Y:S01]  /*a140*/  @P1 IMAD.IADD R17, R17, 0x1, -R13 ;  /* 0x0000000111111824 */ /* 0x000fe200078e0a0d */
[----:B------:R-:W-:Y:S01]  /*a150*/  @P4 STS [R4], R43 ;  /* 0x0000002b04004388 */ /* 0x000fe20000000800 */
[----:B------:R-:W-:-:S02]  /*a160*/  @P5 LEA R12, R12, UR5, 0x2 ;  /* 0x000000050c0c5c11 */ /* 0x000fc4000f8e10ff */
[----:B------:R-:W-:Y:S01]  /*a170*/  ISETP.NE.AND P4, PT, R0, RZ, PT ;  /* 0x000000ff0000720c */ /* 0x000fe20003f85270 */
[----:B------:R2:W-:Y:S01]  /*a180*/  @P3 STS [R3], R42 ;  /* 0x0000002a03003388 */ /* 0x0005e20000000800 */
[----:B------:R-:W-:Y:S02]  /*a190*/  @P2 LEA R16, R16, UR5, 0x2 ;  /* 0x0000000510102c11 */ /* 0x000fe4000f8e10ff */
[----:B------:R-:W-:Y:S01]  /*a1a0*/  @P1 LEA R0, R17, UR5, 0x2 ;  /* 0x0000000511001c11 */ /* 0x000fe2000f8e10ff */
[----:B------:R-:W-:Y:S01]  /*a1b0*/  @P6 STS [R41], R40 ;  /* 0x0000002829006388 */ /* 0x000fe20000000800 */
[----:B------:R-:W-:Y:S01]  /*a1c0*/  ISETP.NE.AND P3, PT, R31, RZ, PT ;  /* 0x000000ff1f00720c */ /* 0x000fe20003f65270 */
[----:B------:R-:W-:Y:S01]  /*a1d0*/  @P0 IMAD.IADD R18, R18, 0x1, -R13 ;  /* 0x0000000112120824 */ /* 0x000fe200078e0a0d */
[----:B------:R-:W-:Y:S01]  /*a1e0*/  ISETP.NE.AND P6, PT, R32, RZ, PT ;  /* 0x000000ff2000720c */ /* 0x000fe20003fc5270 */
[----:B------:R-:W-:Y:S01]  /*a1f0*/  @P5 STS [R12], R39 ;  /* 0x000000270c005388 */ /* 0x000fe20000000800 */
[----:B------:R-:W-:-:S02]  /*a200*/  ISETP.NE.AND P5, PT, R33, RZ, PT ;  /* 0x000000ff2100720c */ /* 0x000fc40003fa5270 */
[----:B--2---:R-:W-:Y:S01]  /*a210*/  @P0 LEA R3, R18, UR5, 0x2 ;  /* 0x0000000512030c11 */ /* 0x004fe2000f8e10ff */
[----:B------:R-:W-:Y:S01]  /*a220*/  @P2 STS [R16], R37 ;  /* 0x0000002510002388 */ /* 0x000fe20000000800 */
[----:B------:R-:W-:Y:S01]  /*a230*/  ISETP.NE.AND P2, PT, R34, RZ, PT ;  /* 0x000000ff2200720c */ /* 0x000fe20003f45270 */
[--C-:B------:R-:W-:Y:S02]  /*a240*/  @P4 IMAD.IADD R19, R19, 0x1, -R13.reuse ;  /* 0x0000000113134824 */ /* 0x100fe400078e0a0d */
[----:B------:R2:W-:Y:S01]  /*a250*/  @P1 STS [R0], R29 ;  /* 0x0000001d00001388 */ /* 0x0005e20000000800 */
[----:B------:R-:W-:Y:S01]  /*a260*/  ISETP.NE.AND P1, PT, R36, RZ, PT ;  /* 0x000000ff2400720c */ /* 0x000fe20003f25270 */
[--C-:B------:R-:W-:Y:S01]  /*a270*/  @P3 IMAD.IADD R20, R20, 0x1, -R13.reuse ;  /* 0x0000000114143824 */ /* 0x100fe200078e0a0d */
[----:B------:R-:W-:Y:S01]  /*a280*/  @P4 LEA R2, R19, UR5, 0x2 ;  /* 0x0000000513024c11 */ /* 0x000fe2000f8e10ff */
[--C-:B------:R-:W-:Y:S01]  /*a290*/  @P6 IMAD.IADD R21, R21, 0x1, -R13.reuse ;  /* 0x0000000115156824 */ /* 0x100fe200078e0a0d */
[----:B------:R3:W-:Y:S01]  /*a2a0*/  @P0 STS [R3], R28 ;  /* 0x0000001c03000388 */ /* 0x0007e20000000800 */
[----:B------:R-:W-:Y:S01]  /*a2b0*/  @P5 IMAD.IADD R22, R22, 0x1, -R13 ;  /* 0x0000000116165824 */ /* 0x000fe200078e0a0d */
[----:B------:R-:W-:-:S02]  /*a2c0*/  ISETP.GE.AND P0, PT, R30, R45, PT ;  /* 0x0000002d1e00720c */ /* 0x000fc40003f06270 */
[----:B------:R-:W-:Y:S01]  /*a2d0*/  @P3 LEA R5, R20, UR5, 0x2 ;  /* 0x0000000514053c11 */ /* 0x000fe2000f8e10ff */
[--C-:B------:R-:W-:Y:S01]  /*a2e0*/  @P2 IMAD.IADD R23, R23, 0x1, -R13.reuse ;  /* 0x0000000117172824 */ /* 0x100fe200078e0a0d */
[----:B--2---:R-:W-:Y:S01]  /*a2f0*/  @P6 LEA R0, R21, UR5, 0x2 ;  /* 0x0000000515006c11 */ /* 0x004fe2000f8e10ff */
[----:B------:R2:W-:Y:S01]  /*a300*/  @P4 STS [R2], R27 ;  /* 0x0000001b02004388 */ /* 0x0005e20000000800 */
[----:B------:R-:W-:Y:S01]  /*a310*/  @P5 LEA R7, R22, UR5, 0x2 ;  /* 0x0000000516075c11 */ /* 0x000fe2000f8e10ff */
[----:B------:R-:W-:Y:S01]  /*a320*/  @P1 IMAD.IADD R38, R38, 0x1, -R13 ;  /* 0x0000000126261824 */ /* 0x000fe200078e0a0d */
[----:B------:R-:W-:Y:S01]  /*a330*/  @P2 LEA R4, R23, UR5, 0x2 ;  /* 0x0000000517042c11 */ /* 0x000fe2000f8e10ff */
[----:B------:R2:W-:Y:S03]  /*a340*/  @P3 STS [R5], R26 ;  /* 0x0000001a05003388 */ /* 0x0005e60000000800 */
[----:B---3--:R-:W-:Y:S01]  /*a350*/  @P1 LEA R3, R38, UR5, 0x2 ;  /* 0x0000000526031c11 */ /* 0x008fe2000f8e10ff */
[----:B------:R2:W-:Y:S04]  /*a360*/  @P6 STS [R0], R25 ;  /* 0x0000001900006388 */ /* 0x0005e80000000800 */
[----:B------:R2:W-:Y:S04]  /*a370*/  @P5 STS [R7], R24 ;  /* 0x0000001807005388 */ /* 0x0005e80000000800 */
[----:B------:R2:W-:Y:S04]  /*a380*/  @P2 STS [R4], R11 ;  /* 0x0000000b04002388 */ /* 0x0005e80000000800 */
[----:B------:R2:W-:Y:S01]  /*a390*/  @P1 STS [R3], R10 ;  /* 0x0000000a03001388 */ /* 0x0005e20000000800 */
[----:B------:R-:W-:Y:S06]  /*a3a0*/  BAR.SYNC.DEFER_BLOCKING 0x0 ;  /* 0x0000000000007b1d */ /* 0x000fec0000010000 */
[----:B01----:R-:W-:Y:S05]  /*a3b0*/  @P0 BRA `(.L_x_391) ;  /* 0x0000000400540947 */ /* 0x003fea0003800000 */
[----:B------:R-:W0:Y:S01]  /*a3c0*/  LDCU UR4, c[0x0][0x3ac] ;  /* 0x00007580ff0477ac */ /* 0x000e220008000800 */
[----:B--2---:R-:W-:Y:S01]  /*a3d0*/  VIADD R0, R30, UR7 ;  /* 0x000000071e007c36 */ /* 0x004fe20008000000 */
[----:B------:R-:W1:Y:S01]  /*a3e0*/  LDC.U8 R12, c[0x0][0x3b8] ;  /* 0x0000ee00ff0c7b82 */ /* 0x000e620000000000 */
[----:B------:R-:W-:Y:S03]  /*a3f0*/  BSSY.RECONVERGENT B0, `(.L_x_446) ;  /* 0x000001e000007945 */ /* 0x000fe60003800200 */
[----:B0-----:R-:W-:-:S05]  /*a400*/  IADD3 R0, PT, PT, -R0, UR4, R15 ;  /* 0x0000000400007c10 */ /* 0x001fca000fffe10f */
[----:B------:R-:W-:-:S05]  /*a410*/  VIADD R0, R0, 0xffffe3ff ;  /* 0xffffe3ff00007836 */ /* 0x000fca0000000000 */
[C---:B------:R-:W-:Y:S02]  /*a420*/  LOP3.LUT R2, R0.reuse, 0x600, RZ, 0xc0, !PT ;  /* 0x0000060000027812 */ /* 0x040fe400078ec0ff */
[----:B------:R-:W-:Y:S02]  /*a430*/  ISETP.GE.U32.AND P1, PT, R0, 0x600, PT ;  /* 0x000006000000780c */ /* 0x000fe40003f26070 */
[----:B------:R-:W-:-:S13]  /*a440*/  ISETP.NE.AND P0, PT, R2, 0x600, PT ;  /* 0x000006000200780c */ /* 0x000fda0003f05270 */
[----:B------:R-:W-:Y:S05]  /*a450*/  @!P0 BRA `(.L_x_447) ;  /* 0x00000000005c8947 */ /* 0x000fea0003800000 */
[----:B------:R-:W-:Y:S01]  /*a460*/  LEA.HI R0, R0, 0x1, RZ, 0x17 ;  /* 0x0000000100007811 */ /* 0x000fe200078fb8ff */
[C---:B------:R-:W-:Y:S01]  /*a470*/  IMAD.IADD R7, R30.reuse, 0x1, R13 ;  /* 0x000000011e077824 */ /* 0x040fe200078e020d */
[----:B------:R-:W-:Y:S02]  /*a480*/  LEA R6, R30, UR5, 0x2 ;  /* 0x000000051e067c11 */ /* 0x000fe4000f8e10ff */
[----:B-1----:R-:W-:Y:S01]  /*a490*/  ISETP.NE.AND P2, PT, R12, RZ, PT ;  /* 0x000000ff0c00720c */ /* 0x002fe20003f45270 */
[C---:B------:R-:W-:Y:S01]  /*a4a0*/  IMAD.SHL.U32 R2, R0.reuse, 0x200, RZ ;  /* 0x0000020000027824 */ /* 0x040fe200078e00ff */
[----:B------:R-:W-:-:S04]  /*a4b0*/  LOP3.LUT R0, R0, 0x3, RZ, 0xc0, !PT ;  /* 0x0000000300007812 */ /* 0x000fc800078ec0ff */
[----:B------:R-:W-:Y:S01]  /*a4c0*/  LOP3.LUT R3, R2, 0x600, RZ, 0xc0, !PT ;  /* 0x0000060002037812 */ /* 0x000fe200078ec0ff */
[----:B------:R-:W-:-:S04]  /*a4d0*/  IMAD.MOV R0, RZ, RZ, -R0 ;  /* 0x000000ffff007224 */ /* 0x000fc800078e0a00 */
[----:B------:R-:W-:-:S07]  /*a4e0*/  IMAD.IADD R30, R30, 0x1, R3 ;  /* 0x000000011e1e7824 */ /* 0x000fce00078e0203 */
.L_x_448:
        /* <DEDUP_REMOVED lines=14> */
.L_x_447:
[----:B------:R-:W-:Y:S05]  /*a5d0*/  BSYNC.RECONVERGENT B0 ;  /* 0x0000000000007941 */ /* 0x000fea0003800200 */
.L_x_446:
[----:B------:R-:W-:Y:S05]  /*a5e0*/  @!P1 BRA `(.L_x_391) ;  /* 0x0000000000c89947 */ /* 0x000fea0003800000 */
[----:B------:R-:W2:Y:S01]  /*a5f0*/  S2UR UR6, SR_CgaCtaId ;  /* 0x00000000000679c3 */ /* 0x000ea20000008800 */
[----:B------:R-:W-:Y:S01]  /*a600*/  UMOV UR4, 0x400 ;  /* 0x0000040000047882 */ /* 0x000fe20000000000 */
[----:B-1----:R-:W-:Y:S01]  /*a610*/  ISETP.NE.AND P0, PT, R12, RZ, PT ;  /* 0x000000ff0c00720c */ /* 0x002fe20003f05270 */
[----:B------:R-:W-:Y:S01]  /*a620*/  IMAD.IADD R13, R30, 0x1, R13 ;  /* 0x000000011e0d7824 */ /* 0x000fe200078e020d */
[----:B--2---:R-:W-:-:S06]  /*a630*/  ULEA UR4, UR6, UR4, 0x18 ;  /* 0x0000000406047291 */ /* 0x004fcc000f8ec0ff */
[----:B------:R-:W-:-:S05]  /*a640*/  LEA R0, R30, UR4, 0x2 ;  /* 0x000000041e007c11 */ /* 0x000fca000f8e10ff */
[----:B------:R-:W-:-:S07]  /*a650*/  VIADD R0, R0, 0x1000 ;  /* 0x0000100000007836 */ /* 0x000fce0000000000 */
.L_x_449:
[----:B----4-:R-:W1:Y:S01]  /*a660*/  @!P0 LDC.64 R6, c[0x0][0x3d0] ;  /* 0x0000f400ff068b82 */ /* 0x010e620000000a00 */
[----:B0-----:R-:W-:Y:S01]  /*a670*/  CS2R R2, SRZ ;  /* 0x0000000000027805 */ /* 0x001fe2000001ff00 */
[----:B------:R-:W0:Y:S01]  /*a680*/  LDS R15, [R0+-0x1000] ;  /* 0xfff00000000f7984 */ /* 0x000e220000000800 */
[----:B------:R-:W-:-:S03]  /*a690*/  SHF.R.S32.HI R19, RZ, 0x1f, R13 ;  /* 0x0000001fff137819 */ /* 0x000fc6000001140d */
[----:B------:R-:W2:Y:S04]  /*a6a0*/  LDS R17, [R0+-0x800] ;  /* 0xfff8000000117984 */ /* 0x000ea80000000800 */
[----:B-1----:R-:W3:Y:S01]  /*a6b0*/  @!P0 LDG.E.64 R2, desc[UR8][R6.64] ;  /* 0x0000000806028981 */ /* 0x002ee2000c1e1b00 */
[----:B------:R-:W-:-:S13]  /*a6c0*/  ISETP.NE.AND P0, PT, R12, RZ, PT ;  /* 0x000000ff0c00720c */ /* 0x000fda0003f05270 */
        /* <DEDUP_REMOVED lines=25> */
[----:B-1----:R-:W2:Y:S01]  /*a860*/  @!P0 LDG.E.64 R2, desc[UR8][R8.64] ;  /* 0x0000000808028981 */ /* 0x002ea2000c1e1b00 */
[----:B------:R-:W-:Y:S02]  /*a870*/  VIADD R30, R30, 0x800 ;  /* 0x000008001e1e7836 */ /* 0x000fe40000000000 */
[----:B---3--:R-:W-:Y:S01]  /*a880*/  VIADD R0, R0, 0x2000 ;  /* 0x0000200000007836 */ /* 0x008fe20000000000 */
[C---:B--2---:R-:W-:Y:S01]  /*a890*/  IADD3 R6, P1, PT, R13.reuse, R2, RZ ;  /* 0x000000020d067210 */ /* 0x044fe20007f3e0ff */
[----:B------:R-:W-:-:S04]  /*a8a0*/  VIADD R13, R13, 0x800 ;  /* 0x000008000d0d7836 */ /* 0x000fc80000000000 */
[----:B------:R-:W-:Y:S01]  /*a8b0*/  IMAD.X R3, R19, 0x1, R3, P1 ;  /* 0x0000000113037824 */ /* 0x000fe200008e0603 */
[----:B------:R-:W-:-:S04]  /*a8c0*/  LEA R2, P1, R6, UR14, 0x2 ;  /* 0x0000000e06027c11 */ /* 0x000fc8000f8210ff */
[----:B------:R-:W-:Y:S02]  /*a8d0*/  LEA.HI.X R3, R6, UR15, R3, 0x2, P1 ;  /* 0x0000000f06037c11 */ /* 0x000fe400088f1403 */
[----:B------:R-:W-:-:S03]  /*a8e0*/  ISETP.GE.AND P1, PT, R30, R45, PT ;  /* 0x0000002d1e00720c */ /* 0x000fc60003f26270 */
[----:B-----5:R4:W-:Y:S10]  /*a8f0*/  STG.E desc[UR8][R2.64+0x1800], R7 ;  /* 0x0018000702007986 */ /* 0x0209f4000c101908 */
[----:B------:R-:W-:Y:S05]  /*a900*/  @!P1 BRA `(.L_x_449) ;  /* 0xfffffffc00549947 */ /* 0x000fea000383ffff */
.L_x_391:
[----:B------:R-:W-:Y:S05]  /*a910*/  BSYNC.RECONVERGENT B1 ;  /* 0x0000000000017941 */ /* 0x000fea0003800200 */
.L_x_342:
[----:B012--5:R-:W0:Y:S02]  /*a920*/  S2R R0, SR_TID.X ;  /* 0x0000000000007919 */ /* 0x027e240000002100 */
[----:B0-----:R-:W-:-:S13]  /*a930*/  ISETP.NE.AND P0, PT, R0, RZ, PT ;  /* 0x000000ff0000720c */ /* 0x001fda0003f05270 */
[----:B------:R-:W-:Y:S05]  /*a940*/  @P0 EXIT ;  /* 0x000000000000094d */ /* 0x000fea0003800000 */
[----:B------:R-:W0:Y:S02]  /*a950*/  LDCU.U8 UR4, c[0x0][0x3b9] ;  /* 0x00007720ff0477ac */ /* 0x000e240008000000 */
[----:B0-----:R-:W-:-:S09]  /*a960*/  UISETP.NE.AND UP0, UPT, UR4, URZ, UPT ;  /* 0x000000ff0400728c */ /* 0x001fd2000bf05270 */
[----:B------:R-:W-:Y:S05]  /*a970*/  BRA.U !UP0, `(.L_x_450) ;  /* 0x00000001082c7547 */ /* 0x000fea000b800000 */
[----:B------:R-:W0:Y:S01]  /*a980*/  LDCU.U8 UR4, c[0x0][0x3b8] ;  /* 0x00007700ff0477ac */ /* 0x000e220008000000 */
[----:B----4-:R-:W1:Y:S01]  /*a990*/  LDC.64 R4, c[0x0][0x398] ;  /* 0x0000e600ff047b82 */ /* 0x010e620000000a00 */
[----:B------:R-:W-:Y:S01]  /*a9a0*/  CS2R R2, SRZ ;  /* 0x0000000000027805 */ /* 0x000fe2000001ff00 */
[----:B0-----:R-:W-:-:S09]  /*a9b0*/  UISETP.NE.AND UP0, UPT, UR4, URZ, UPT ;  /* 0x000000ff0400728c */ /* 0x001fd2000bf05270 */
[----:B------:R-:W-:Y:S05]  /*a9c0*/  BRA.U UP0, `(.L_x_451) ;  /* 0x0000000100087547 */ /* 0x000fea000b800000 */
[----:B------:R-:W0:Y:S02]  /*a9d0*/  LDC.64 R2, c[0x0][0x3d0] ;  /* 0x0000f400ff027b82 */ /* 0x000e240000000a00 */
[----:B0-----:R-:W5:Y:S02]  /*a9e0*/  LDG.E.64 R2, desc[UR8][R2.64] ;  /* 0x0000000802027981 */ /* 0x001f64000c1e1b00 */
.L_x_451:
[----:B-----5:R-:W-:-:S04]  /*a9f0*/  IADD3 R2, P0, PT, R35, R2, RZ ;  /* 0x0000000223027210 */ /* 0x020fc80007f1e0ff */
[----:B------:R-:W-:-:S05]  /*aa00*/  LEA.HI.X.SX32 R3, R35, R3, 0x1, P0 ;  /* 0x0000000323037211 */ /* 0x000fca00000f0eff */
[----:B-1----:R-:W-:Y:S01]  /*aa10*/  STG.E.64 desc[UR8][R4.64], R2 ;  /* 0x0000000204007986 */ /* 0x002fe2000c101b08 */
[----:B------:R-:W-:Y:S05]  /*aa20*/  EXIT ;  /* 0x000000000000794d */ /* 0x000fea0003800000 */
.L_x_450:
[----:B------:R-:W0:Y:S01]  /*aa30*/  LDCU.U8 UR4, c[0x0][0x3b8] ;  /* 0x00007700ff0477ac */ /* 0x000e220008000000 */
[----:B----4-:R-:W1:Y:S01]  /*aa40*/  LDC.64 R4, c[0x0][0x3d8] ;  /* 0x0000f600ff047b82 */ /* 0x010e620000000a00 */
[----:B------:R-:W-:Y:S01]  /*aa50*/  CS2R R2, SRZ ;  /* 0x0000000000027805 */ /* 0x000fe2000001ff00 */
[----:B0-----:R-:W-:-:S09]  /*aa60*/  UISETP.NE.AND UP0, UPT, UR4, URZ, UPT ;  /* 0x000000ff0400728c */ /* 0x001fd2000bf05270 */
[----:B------:R-:W-:Y:S05]  /*aa70*/  BRA.U UP0, `(.L_x_452) ;  /* 0x0000000100087547 */ /* 0x000fea000b800000 */
[----:B------:R-:W0:Y:S02]  /*aa80*/  LDC.64 R2, c[0x0][0x3d0] ;  /* 0x0000f400ff027b82 */ /* 0x000e240000000a00 */
[----:B0-----:R-:W5:Y:S02]  /*aa90*/  LDG.E.64 R2, desc[UR8][R2.64] ;  /* 0x0000000802027981 */ /* 0x001f64000c1e1b00 */
.L_x_452:
[----:B-----5:R-:W-:-:S04]  /*aaa0*/  IADD3 R2, P0, PT, R35, R2, RZ ;  /* 0x0000000223027210 */ /* 0x020fc80007f1e0ff */
[----:B------:R-:W-:-:S05]  /*aab0*/  LEA.HI.X.SX32 R3, R35, R3, 0x1, P0 ;  /* 0x0000000323037211 */ /* 0x000fca00000f0eff */
[----:B-1----:R-:W-:Y:S01]  /*aac0*/  STG.E.64 desc[UR8][R4.64], R2 ;  /* 0x0000000204007986 */ /* 0x002fe2000c101b08 */
[----:B------:R-:W-:Y:S05]  /*aad0*/  EXIT ;  /* 0x000000000000794d */ /* 0x000fea0003800000 */
.L_x_285:
[----:B------:R-:W-:Y:S01]  /*aae0*/  BSSY B0, `(.L_x_453) ;  /* 0x0000006000007945 */ /* 0x000fe20003800000 */
[----:B------:R-:W-:Y:S01]  /*aaf0*/  PLOP3.LUT P0, PT, P0, PT, PT, 0x8, 0x80 ;  /* 0x000000000080781c */ /* 0x000fe2000070e170 */
[----:B------:R-:W-:-:S12]  /*ab00*/  IMAD.MOV.U32 R18, RZ, RZ, -0x1 ;  /* 0xffffffffff127424 */ /* 0x000fd800078e00ff */
[----:B-----5:R-:W-:Y:S05]  /*ab10*/  WARPSYNC.COLLECTIVE R18, `(.L_x_454) ;  /* 0x0000000012087348 */ /* 0x020fea0003c00000 */
[----:B------:R-:W-:Y:S01]  /*ab20*/  VOTE.ANY P0, P0 ;  /* 0x0000000000ff7806 */ /* 0x000fe20000000100 */
[----:B-----5:R-:W-:-:S12]  /*ab30*/  ENDCOLLECTIVE ;  /* 0x000000000000791b */ /* 0x020fd80003800000 */
.L_x_454:
[----:B------:R-:W-:Y:S05]  /*ab40*/  BSYNC B0 ;  /* 0x0000000000007941 */ /* 0x000fea0003800000 */
.L_x_453:
[----:B------:R-:W-:Y:S05]  /*ab50*/  BRA `(.L_x_455) ;  /* 0xffffff8400307947 */ /* 0x000fea000383ffff */
.L_x_287:
[----:B------:R-:W-:Y:S01]  /*ab60*/  BSSY B0, `(.L_x_456) ;  /* 0x0000006000007945 */ /* 0x000fe20003800000 */
[----:B------:R-:W-:Y:S01]  /*ab70*/  PLOP3.LUT P0, PT, P0, PT, PT, 0x8, 0x80 ;  /* 0x000000000080781c */ /* 0x000fe2000070e170 */
[----:B------:R-:W-:-:S12]  /*ab80*/  IMAD.MOV.U32 R18, RZ, RZ, -0x1 ;  /* 0xffffffffff127424 */ /* 0x000fd800078e00ff */
[----:B-----5:R-:W-:Y:S05]  /*ab90*/  WARPSYNC.COLLECTIVE R18, `(.L_x_457) ;  /* 0x0000000012087348 */ /* 0x020fea0003c00000 */
[----:B------:R-:W-:Y:S01]  /*aba0*/  VOTE.ANY P0, P0 ;  /* 0x0000000000ff7806 */ /* 0x000fe20000000100 */
[----:B-----5:R-:W-:-:S12]  /*abb0*/  ENDCOLLECTIVE ;  /* 0x000000000000791b */ /* 0x020fd80003800000 */
.L_x_457:
[----:B------:R-:W-:Y:S05]  /*abc0*/  BSYNC B0 ;  /* 0x0000000000007941 */ /* 0x000fea0003800000 */
.L_x_456:
[----:B------:R-:W-:Y:S05]  /*abd0*/  BRA `(.L_x_458) ;  /* 0xffffff8400847947 */ /* 0x000fea000383ffff */
.L_x_289:
[----:B------:R-:W0:Y:S01]  /*abe0*/  S2R R59, SR_GEMASK ;  /* 0x00000000003b7919 */ /* 0x000e220000003c00 */
[----:B------:R-:W-:Y:S01]  /*abf0*/  BSSY B0, `(.L_x_459) ;  /* 0x0000006000007945 */ /* 0x000fe20003800000 */
[----:B------:R-:W-:Y:S01]  /*ac00*/  PLOP3.LUT P0, PT, P0, PT, PT, 0x8, 0x80 ;  /* 0x000000000080781c */ /* 0x000fe2000070e170 */
[----:B------:R-:W-:-:S12]  /*ac10*/  IMAD.MOV.U32 R18, RZ, RZ, -0x1 ;  /* 0xffffffffff127424 */ /* 0x000fd800078e00ff */
[----:B0----5:R-:W-:Y:S05]  /*ac20*/  WARPSYNC.COLLECTIVE R18, `(.L_x_460) ;  /* 0x0000000012087348 */ /* 0x021fea0003c00000 */
[----:B------:R-:W-:Y:S01]  /*ac30*/  VOTE.ANY R18, PT, P0 ;  /* 0x0000000000127806 */ /* 0x000fe200000e0100 */
[----:B0----5:R-:W-:Y:S06]  /*ac40*/  ENDCOLLECTIVE ;  /* 0x000000000000791b */ /* 0x021fec0003800000 */
.L_x_460:
[----:B------:R-:W-:Y:S05]  /*ac50*/  BSYNC B0 ;  /* 0x0000000000007941 */ /* 0x000fea0003800000 */
.L_x_459:
[----:B------:R-:W-:Y:S01]  /*ac60*/  LOP3.LUT R18, R18, 0x80000000, R59, 0xec, !PT ;  /* 0x8000000012127812 */ /* 0x000fe200078eec3b */
[C---:B------:R-:W-:Y:S02]  /*ac70*/  VIADD R46, R58.reuse, 0x2 ;  /* 0x000000023a2e7836 */ /* 0x040fe40000000000 */
[----:B------:R-:W-:Y:S02]  /*ac80*/  VIADD R45, R58, 0x4 ;  /* 0x000000043a2d7836 */ /* 0x000fe40000000000 */
[----:B------:R-:W-:-:S05]  /*ac90*/  VIADD R13, R18, 0xffffffff ;  /* 0xffffffff120d7836 */ /* 0x000fca0000000000 */
[----:B------:R-:W-:Y:S01]  /*aca0*/  LOP3.LUT R60, R18, R13, RZ, 0xc, !PT ;  /* 0x0000000d123c7212 */ /* 0x000fe200078e0cff */
[----:B------:R-:W-:Y:S02]  /*acb0*/  IMAD.MOV.U32 R13, RZ, RZ, 0x1 ;  /* 0x00000001ff0d7424 */ /* 0x000fe400078e00ff */
[----:B------:R-:W-:-:S03]  /*acc0*/  IMAD.MOV.U32 R18, RZ, RZ, -0x1 ;  /* 0xffffffffff127424 */ /* 0x000fc600078e00ff */
[----:B------:R-:W0:Y:S02]  /*acd0*/  POPC R60, R60 ;  /* 0x0000003c003c7309 */ /* 0x000e240000000000 */
[----:B0-----:R-:W-:Y:S01]  /*ace0*/  IMAD.MOV.U32 R12, RZ, RZ, R60 ;  /* 0x000000ffff0c7224 */ /* 0x001fe200078e003c */
[----:B------:R-:W-:-:S13]  /*acf0*/  ISETP.GE.AND P0, PT, R58, R60, PT ;  /* 0x0000003c3a00720c */ /* 0x000fda0003f06270 */
[----:B------:R-:W-:Y:S05]  /*ad00*/  WARPSYNC.COLLECTIVE R18, `(.L_x_461) ;  /* 0x0000000012087348 */ /* 0x000fea0003c00000 */
[----:B------:R0:W1:Y:S02]  /*ad10*/  SHFL.DOWN P2, R19, R17, R13, R12 ;  /* 0x0800000d11137389 */ /* 0x000064000004000c */
[----:B01----:R-:W-:Y:S05]  /*ad20*/  ENDCOLLECTIVE ;  /* 0x000000000000791b */ /* 0x003fea0003800000 */
.L_x_461:
[----:B------:R-:W-:Y:S01]  /*ad30*/  IMAD.MOV.U32 R13, RZ, RZ, 0x2 ;  /* 0x00000002ff0d7424 */ /* 0x000fe200078e00ff */
[----:B------:R-:W-:Y:S02]  /*ad40*/  SEL R22, R19, RZ, !P0 ;  /* 0x000000ff13167207 */ /* 0x000fe40004000000 */
[----:B------:R-:W-:-:S03]  /*ad50*/  ISETP.GT.AND P0, PT, R46, R60, PT ;  /* 0x0000003c2e00720c */ /* 0x000fc60003f04270 */
[----:B------:R-:W-:-:S04]  /*ad60*/  IMAD.IADD R47, R22, 0x1, R17 ;  /* 0x00000001162f7824 */ /* 0x000fc800078e0211 */
[----:B------:R-:W-:-:S07]  /*ad70*/  IMAD.MOV.U32 R17, RZ, RZ, R47 ;  /* 0x000000ffff117224 */ /* 0x000fce00078e002f */
[----:B------:R-:W-:Y:S05]  /*ad80*/  WARPSYNC.COLLECTIVE R18, `(.L_x_462) ;  /* 0x0000000012087348 */ /* 0x000fea0003c00000 */
[----:B------:R0:W1:Y:S02]  /*ad90*/  SHFL.DOWN P2, R19, R17, R13, R12 ;  /* 0x0800000d11137389 */ /* 0x000064000004000c */
[----:B01----:R-:W-:Y:S05]  /*ada0*/  ENDCOLLECTIVE ;  /* 0x000000000000791b */ /* 0x003fea0003800000 */
.L_x_462:
[----:B------:R-:W-:Y:S01]  /*adb0*/  IMAD.MOV.U32 R13, RZ, RZ, 0x4 ;  /* 0x00000004ff0d7424 */ /* 0x000fe200078e00ff */
[----:B------:R-:W-:Y:S02]  /*adc0*/  SEL R22, R19, RZ, !P0 ;  /* 0x000000ff13167207 */ /* 0x000fe40004000000 */
[----:B------:R-:W-:-:S03]  /*add0*/  ISETP.GT.AND P0, PT, R45, R60, PT ;  /* 0x0000003c2d00720c */ /* 0x000fc60003f04270 */
[----:B------:R-:W-:Y:S02]  /*ade0*/  IMAD.IADD R49, R47, 0x1, R22 ;  /* 0x000000012f317824 */ /* 0x000fe400078e0216 */
[----:B------:R-:W-:Y:S02]  /*adf0*/  VIADD R47, R58, 0x10 ;  /* 0x000000103a2f7836 */ /* 0x000fe40000000000 */
[----:B------:R-:W-:-:S03]  /*ae00*/  IMAD.MOV.U32 R17, RZ, RZ, R49 ;  /* 0x000000ffff117224 */ /* 0x000fc600078e0031 */
[----:B------:R-:W-:-:S13]  /*ae10*/  ISETP.GT.AND P1, PT, R47, R60, PT ;  /* 0x0000003c2f00720c */ /* 0x000fda0003f24270 */
[----:B------:R-:W-:Y:S05]  /*ae20*/  WARPSYNC.COLLECTIVE R18, `(.L_x_463) ;  /* 0x0000000012087348 */ /* 0x000fea0003c00000 */
[----:B------:R0:W1:Y:S02]  /*ae30*/  SHFL.DOWN P2, R19, R17, R13, R12 ;  /* 0x0800000d11137389 */ /* 0x000064000004000c */
[----:B01----:R-:W-:Y:S05]  /*ae40*/  ENDCOLLECTIVE ;  /* 0x000000000000791b */ /* 0x003fea0003800000 */
.L_x_463:
[----:B------:R-:W-:Y:S01]  /*ae50*/  IMAD.MOV.U32 R13, RZ, RZ, 0x8 ;  /* 0x00000008ff0d7424 */ /* 0x000fe200078e00ff */
[----:B------:R-:W-:-:S05]  /*ae60*/  SEL R22, R19, RZ, !P0 ;  /* 0x000000ff13167207 */ /* 0x000fca0004000000 */
[----:B------:R-:W-:Y:S02]  /*ae70*/  IMAD.IADD R61, R49, 0x1, R22 ;  /* 0x00000001313d7824 */ /* 0x000fe400078e0216 */
[----:B------:R-:W-:Y:S02]  /*ae80*/  VIADD R22, R58, 0x8 ;  /* 0x000000083a167836 */ /* 0x000fe40000000000 */
[----:B------:R-:W-:-:S03]  /*ae90*/  IMAD.MOV.U32 R17, RZ, RZ, R61 ;  /* 0x000000ffff117224 */ /* 0x000fc600078e003d */
[----:B------:R-:W-:-:S13]  /*aea0*/  ISETP.GT.AND P0, PT, R22, R60, PT ;  /* 0x0000003c1600720c */ /* 0x000fda0003f04270 */
[----:B------:R-:W-:Y:S05]  /*aeb0*/  WARPSYNC.COLLECTIVE R18, `(.L_x_464) ;  /* 0x0000000012087348 */ /* 0x000fea0003c00000 */
[----:B------:R0:W1:Y:S02]  /*aec0*/  SHFL.DOWN P2, R19, R17, R13, R12 ;  /* 0x0800000d11137389 */ /* 0x000064000004000c */
[----:B01----:R-:W-:Y:S05]  /*aed0*/  ENDCOLLECTIVE ;  /* 0x000000000000791b */ /* 0x003fea0003800000 */
.L_x_464:
[----:B------:R-:W-:Y:S01]  /*aee0*/  IMAD.MOV.U32 R13, RZ, RZ, 0x10 ;  /* 0x00000010ff0d7424 */ /* 0x000fe200078e00ff */
[----:B------:R-:W-:Y:S02]  /*aef0*/  SEL R48, R19, RZ, !P0 ;  /* 0x000000ff13307207 */ /* 0x000fe40004000000 */
[----:B------:R-:W-:-:S03]  /*af00*/  ISETP.NE.AND P0, PT, R16, 0x65, PT ;  /* 0x000000651000780c */ /* 0x000fc60003f05270 */
[----:B------:R-:W-:-:S04]  /*af10*/  IMAD.IADD R51, R61, 0x1, R48 ;  /* 0x000000013d337824 */ /* 0x000fc800078e0230 */
[----:B------:R-:W-:-:S07]  /*af20*/  IMAD.MOV.U32 R17, RZ, RZ, R51 ;  /* 0x000000ffff117224 */ /* 0x000fce00078e0033 */
[----:B------:R-:W-:Y:S05]  /*af30*/  WARPSYNC.COLLECTIVE R18, `(.L_x_465) ;  /* 0x0000000012087348 */ /* 0x000fea0003c00000 */
[----:B------:R0:W1:Y:S02]  /*af40*/  SHFL.DOWN P2, R19, R17, R13, R12 ;  /* 0x0800000d11137389 */ /* 0x000064000004000c */
[----:B01----:R-:W-:Y:S05]  /*af50*/  ENDCOLLECTIVE ;  /* 0x000000000000791b */ /* 0x003fea0003800000 */
.L_x_465:
[----:B------:R-:W-:Y:S05]  /*af60*/  WARPSYNC.COLLECTIVE R18, `(.L_x_466) ;  /* 0x0000000012087348 */ /* 0x000fea0003c00000 */
[----:B------:R-:W-:Y:S01]  /*af70*/  VOTE.ALL P0, P0 ;  /* 0x0000000000ff7806 */ /* 0x000fe20000000000 */
[----:B------:R-:W-:-:S12]  /*af80*/  ENDCOLLECTIVE ;  /* 0x000000000000791b */ /* 0x000fd80003800000 */
.L_x_466:
[----:B------:R-:W0:Y:S01]  /*af90*/  LDC.64 R12, c[0x0][0x3a0] ;  /* 0x0000e800ff0c7b82 */ /* 0x000e220000000a00 */
[----:B------:R-:W-:-:S05]  /*afa0*/  SEL R48, R19, RZ, !P1 ;  /* 0x000000ff13307207 */ /* 0x000fca0004800000 */
[----:B------:R-:W-:Y:S01]  /*afb0*/  IMAD.IADD R48, R51, 0x1, R48 ;  /* 0x0000000133307824 */ /* 0x000fe200078e0230 */
[----:B0-----:R-:W-:-:S05]  /*afc0*/  IADD3 R49, P2, PT, R12, 0x100, RZ ;  /* 0x000001000c317810 */ /* 0x001fca0007f5e0ff */
[----:B------:R-:W-:Y:S01]  /*afd0*/  IMAD.X R50, RZ, RZ, R13, P2 ;  /* 0x000000ffff327224 */ /* 0x000fe200010e060d */
[----:B------:R-:W-:Y:S07]  /*afe0*/  BRA `(.L_x_467) ;  /* 0xffffff84001c7947 */ /* 0x000fee000383ffff */
.L_x_291:
[----:B------:R-:W-:Y:S01]  /*aff0*/  BSSY B0, `(.L_x_468) ;  /* 0x0000006000007945 */ /* 0x000fe20003800000 */
[----:B------:R-:W-:Y:S01]  /*b000*/  PLOP3.LUT P0, PT, P0, PT, PT, 0x8, 0x80 ;  /* 0x000000000080781c */ /* 0x000fe2000070e170 */
[----:B------:R-:W-:-:S12]  /*b010*/  IMAD.MOV.U32 R18, RZ, RZ, -0x1 ;  /* 0xffffffffff127424 */ /* 0x000fd800078e00ff */
[----:B-----5:R-:W-:Y:S05]  /*b020*/  WARPSYNC.COLLECTIVE R18, `(.L_x_469) ;  /* 0x0000000012087348 */ /* 0x020fea0003c00000 */
[----:B------:R-:W-:Y:S01]  /*b030*/  VOTE.ANY P0, P0 ;  /* 0x0000000000ff7806 */ /* 0x000fe20000000100 */
[----:B-----5:R-:W-:-:S12]  /*b040*/  ENDCOLLECTIVE ;  /* 0x000000000000791b */ /* 0x020fd80003800000 */
.L_x_469:
[----:B------:R-:W-:Y:S05]  /*b050*/  BSYNC B0 ;  /* 0x0000000000007941 */ /* 0x000fea0003800000 */
.L_x_468:
[----:B------:R-:W-:Y:S05]  /*b060*/  BRA `(.L_x_470) ;  /* 0xffffff84002c7947 */ /* 0x000fea000383ffff */
.L_x_293:
[----:B------:R-:W-:Y:S01]  /*b070*/  BSSY B0, `(.L_x_471) ;  /* 0x0000006000007945 */ /* 0x000fe20003800000 */
[----:B------:R-:W-:Y:S01]  /*b080*/  PLOP3.LUT P0, PT, P0, PT, PT, 0x8, 0x80 ;  /* 0x000000000080781c */ /* 0x000fe2000070e170 */
[----:B------:R-:W-:-:S12]  /*b090*/  IMAD.MOV.U32 R18, RZ, RZ, -0x1 ;  /* 0xffffffffff127424 */ /* 0x000fd800078e00ff */
[----:B-----5:R-:W-:Y:S05]  /*b0a0*/  WARPSYNC.COLLECTIVE R18, `(.L_x_472) ;  /* 0x0000000012087348 */ /* 0x020fea0003c00000 */
[----:B------:R-:W-:Y:S01]  /*b0b0*/  VOTE.ANY P0, P0 ;  /* 0x0000000000ff7806 */ /* 0x000fe20000000100 */
[----:B-----5:R-:W-:-:S12]  /*b0c0*/  ENDCOLLECTIVE ;  /* 0x000000000000791b */ /* 0x020fd80003800000 */
.L_x_472:
[----:B------:R-:W-:Y:S05]  /*b0d0*/  BSYNC B0 ;  /* 0x0000000000007941 */ /* 0x000fea0003800000 */
.L_x_471:
[----:B------:R-:W-:Y:S05]  /*b0e0*/  BRA `(.L_x_473) ;  /* 0xffffff8400807947 */ /* 0x000fea000383ffff */
.L_x_295:
[----:B------:R-:W-:Y:S01]  /*b0f0*/  BSSY B0, `(.L_x_474) ;  /* 0x0000006000007945 */ /* 0x000fe20003800000 */
[----:B------:R-:W-:Y:S01]  /*b100*/  PLOP3.LUT P0, PT, P0, PT, PT, 0x8, 0x80 ;  /* 0x000000000080781c */ /* 0x000fe2000070e170 */
[----:B------:R-:W-:-:S12]  /*b110*/  IMAD.MOV.U32 R18, RZ, RZ, -0x1 ;  /* 0xffffffffff127424 */ /* 0x000fd800078e00ff */
[----:B-----5:R-:W-:Y:S05]  /*b120*/  WARPSYNC.COLLECTIVE R18, `(.L_x_475) ;  /* 0x0000000012087348 */ /* 0x020fea0003c00000 */
[----:B------:R-:W-:Y:S01]  /*b130*/  VOTE.ANY R18, PT, P0 ;  /* 0x0000000000127806 */ /* 0x000fe200000e0100 */
[----:B-----5:R-:W-:Y:S06]  /*b140*/  ENDCOLLECTIVE ;  /* 0x000000000000791b */ /* 0x020fec0003800000 */
.L_x_475:
[----:B------:R-:W-:Y:S05]  /*b150*/  BSYNC B0 ;  /* 0x0000000000007941 */ /* 0x000fea0003800000 */
.L_x_474:
[----:B------:R-:W-:Y:S01]  /*b160*/  LOP3.LUT R18, R18, 0x80000000, R59, 0xec, !PT ;  /* 0x8000000012127812 */ /* 0x000fe200078eec3b */
[----:B------:R-:W-:-:S04]  /*b170*/  VIADD R21, R21, 0xffffffe0 ;  /* 0xffffffe015157836 */ /* 0x000fc80000000000 */
[----:B------:R-:W-:-:S05]  /*b180*/  VIADD R13, R18, 0xffffffff ;  /* 0xffffffff120d7836 */ /* 0x000fca0000000000 */
[----:B------:R-:W-:Y:S01]  /*b190*/  LOP3.LUT R60, R18, R13, RZ, 0xc, !PT ;  /* 0x0000000d123c7212 */ /* 0x000fe200078e0cff */
[----:B------:R-:W-:Y:S02]  /*b1a0*/  IMAD.MOV.U32 R13, RZ, RZ, 0x1 ;  /* 0x00000001ff0d7424 */ /* 0x000fe400078e00ff */
[----:B------:R-:W-:Y:S01]  /*b1b0*/  IMAD.MOV.U32 R18, RZ, RZ, -0x1 ;  /* 0xffffffffff127424 */ /* 0x000fe200078e00ff */
[----:B------:R0:W1:Y:S06]  /*b1c0*/  POPC R12, R60 ;  /* 0x0000003c000c7309 */ /* 0x00006c0000000000 */
[----:B01----:R-:W-:Y:S05]  /*b1d0*/  WARPSYNC.COLLECTIVE R18, `(.L_x_476) ;  /* 0x0000000012087348 */ /* 0x003fea0003c00000 */
[----:B-1----:R1:W2:Y:S02]  /*b1e0*/  SHFL.DOWN P2, R19, R17, R13, R12 ;  /* 0x0800000d11137389 */ /* 0x0022a4000004000c */
[----:B012---:R-:W-:Y:S05]  /*b1f0*/  ENDCOLLECTIVE ;  /* 0x000000000000791b */ /* 0x007fea0003800000 */
.L_x_476:
[----:B------:R-:W-:Y:S01]  /*b200*/  ISETP.GE.AND P0, PT, R58, R12, PT ;  /* 0x0000000c3a00720c */ /* 0x000fe20003f06270 */
[----:B------:R-:W-:-:S03]  /*b210*/  IMAD.MOV.U32 R13, RZ, RZ, 0x2 ;  /* 0x00000002ff0d7424 */ /* 0x000fc600078e00ff */
[----:B------:R-:W-:Y:S02]  /*b220*/  SEL R19, R19, RZ, !P0 ;  /* 0x000000ff13137207 */ /* 0x000fe40004000000 */
[----:B------:R-:W-:-:S03]  /*b230*/  ISETP.GT.AND P0, PT, R46, R12, PT ;  /* 0x0000000c2e00720c */ /* 0x000fc60003f04270 */
[----:B------:R-:W-:-:S04]  /*b240*/  IMAD.IADD R61, R19, 0x1, R17 ;  /* 0x00000001133d7824 */ /* 0x000fc800078e0211 */
[----:B------:R-:W-:-:S07]  /*b250*/  IMAD.MOV.U32 R17, RZ, RZ, R61 ;  /* 0x000000ffff117224 */ /* 0x000fce00078e003d */
[----:B------:R-:W-:Y:S05]  /*b260*/  WARPSYNC.COLLECTIVE R18, `(.L_x_477) ;  /* 0x0000000012087348 */ /* 0x000fea0003c00000 */
[----:B------:R0:W1:Y:S02]  /*b270*/  SHFL.DOWN P2, R19, R17, R13, R12 ;  /* 0x0800000d11137389 */ /* 0x000064000004000c */
[----:B01----:R-:W-:Y:S05]  /*b280*/  ENDCOLLECTIVE ;  /* 0x000000000000791b */ /* 0x003fea0003800000 */
.L_x_477:
        /* <DEDUP_REMOVED lines=8> */
.L_x_478:
[----:B------:R-:W-:Y:S01]  /*b310*/  IMAD.MOV.U32 R13, RZ, RZ, 0x8 ;  /* 0x00000008ff0d7424 */ /* 0x000fe200078e00ff */
[----:B------:R-:W-:Y:S02]  /*b320*/  SEL R19, R19, RZ, !P0 ;  /* 0x000000ff13137207 */ /* 0x000fe40004000000 */
[----:B------:R-:W-:-:S03]  /*b330*/  ISETP.GT.AND P0, PT, R22, R12, PT ;  /* 0x0000000c1600720c */ /* 0x000fc60003f04270 */
[----:B------:R-:W-:-:S10]  /*b340*/  IMAD.IADD R17, R60, 0x1, R19 ;  /* 0x000000013c117824 */ /* 0x000fd400078e0213 */
[----:B------:R-:W-:Y:S05]  /*b350*/  WARPSYNC.COLLECTIVE R18, `(.L_x_479) ;  /* 0x0000000012087348 */ /* 0x000fea0003c00000 */
[----:B------:R0:W1:Y:S02]  /*b360*/  SHFL.DOWN P2, R19, R17, R13, R12 ;  /* 0x0800000d11137389 */ /* 0x000064000004000c */
[----:B01----:R-:W-:Y:S05]  /*b370*/  ENDCOLLECTIVE ;  /* 0x000000000000791b */ /* 0x003fea0003800000 */
.L_x_479:
        /* <DEDUP_REMOVED lines=8> */
.L_x_480:
[----:B------:R-:W-:Y:S02]  /*b400*/  SEL R19, R19, RZ, !P0 ;  /* 0x000000ff13137207 */ /* 0x000fe40004000000 */
[----:B------:R-:W-:Y:S02]  /*b410*/  ISETP.NE.AND P0, PT, R16, 0x65, PT ;  /* 0x000000651000780c */ /* 0x000fe40003f05270 */
[----:B------:R-:W-:-:S11]  /*b420*/  IADD3 R48, PT, PT, R61, R19, R48 ;  /* 0x000000133d307210 */ /* 0x000fd60007ffe030 */
[----:B------:R-:W-:Y:S05]  /*b430*/  WARPSYNC.COLLECTIVE R18, `(.L_x_481) ;  /* 0x0000000012087348 */ /* 0x000fea0003c00000 */
[----:B------:R-:W-:Y:S01]  /*b440*/  VOTE.ALL P0, P0 ;  /* 0x0000000000ff7806 */ /* 0x000fe20000000000 */
[----:B------:R-:W-:-:S12]  /*b450*/  ENDCOLLECTIVE ;  /* 0x000000000000791b */ /* 0x000fd80003800000 */
.L_x_481:
[----:B------:R-:W-:Y:S05]  /*b460*/  BRA `(.L_x_482) ;  /* 0xffffff8400207947 */ /* 0x000fea000383ffff */
.L_x_393:
[----:B------:R-:W-:Y:S01]  /*b470*/  BSSY B0, `(.L_x_483) ;  /* 0x0000006000007945 */ /* 0x000fe20003800000 */
[----:B------:R-:W-:Y:S01]  /*b480*/  PLOP3.LUT P0, PT, P0, PT, PT, 0x8, 0x80 ;  /* 0x000000000080781c */ /* 0x000fe2000070e170 */
[----:B------:R-:W-:-:S12]  /*b490*/  IMAD.MOV.U32 R18, RZ, RZ, -0x1 ;  /* 0xffffffffff127424 */ /* 0x000fd800078e00ff */
[----:B-----5:R-:W-:Y:S05]  /*b4a0*/  WARPSYNC.COLLECTIVE R18, `(.L_x_484) ;  /* 0x0000000012087348 */ /* 0x020fea0003c00000 */
[----:B------:R-:W-:Y:S01]  /*b4b0*/  VOTE.ANY P0, P0 ;  /* 0x0000000000ff7806 */ /* 0x000fe20000000100 */
[----:B-----5:R-:W-:-:S12]  /*b4c0*/  ENDCOLLECTIVE ;  /* 0x000000000000791b */ /* 0x020fd80003800000 */
.L_x_484:
[----:B------:R-:W-:Y:S05]  /*b4d0*/  BSYNC B0 ;  /* 0x0000000000007941 */ /* 0x000fea0003800000 */
.L_x_483:
[----:B------:R-:W-:Y:S05]  /*b4e0*/  BRA `(.L_x_485) ;  /* 0xffffffd000547947 */ /* 0x000fea000383ffff */
.L_x_395:
[----:B------:R-:W-:Y:S01]  /*b4f0*/  BSSY B0, `(.L_x_486) ;  /* 0x0000006000007945 */ /* 0x000fe20003800000 */
[----:B------:R-:W-:Y:S01]  /*b500*/  PLOP3.LUT P0, PT, P0, PT, PT, 0x8, 0x80 ;  /* 0x000000000080781c */ /* 0x000fe2000070e170 */
[----:B------:R-:W-:-:S12]  /*b510*/  IMAD.MOV.U32 R18, RZ, RZ, -0x1 ;  /* 0xffffffffff127424 */ /* 0x000fd800078e00ff */
[----:B-----5:R-:W-:Y:S05]  /*b520*/  WARPSYNC.COLLECTIVE R18, `(.L_x_487) ;  /* 0x0000000012087348 */ /* 0x020fea0003c00000 */
[----:B------:R-:W-:Y:S01]  /*b530*/  VOTE.ANY P0, P0 ;  /* 0x0000000000ff7806 */ /* 0x000fe20000000100 */
[----:B-----5:R-:W-:-:S12]  /*b540*/  ENDCOLLECTIVE ;  /* 0x000000000000791b */ /* 0x020fd80003800000 */
.L_x_487:
[----:B------:R-:W-:Y:S05]  /*b550*/  BSYNC B0 ;  /* 0x0000000000007941 */ /* 0x000fea0003800000 */
.L_x_486:
[----:B------:R-:W-:Y:S05]  /*b560*/  BRA `(.L_x_488) ;  /* 0xffffffd000a87947 */ /* 0x000fea000383ffff */
.L_x_397:
[----:B------:R-:W0:Y:S01]  /*b570*/  S2R R52, SR_GEMASK ;  /* 0x0000000000347919 */ /* 0x000e220000003c00 */
[----:B------:R-:W-:Y:S01]  /*b580*/  BSSY B0, `(.L_x_489) ;  /* 0x0000006000007945 */ /* 0x000fe20003800000 */
[----:B------:R-:W-:Y:S01]  /*b590*/  PLOP3.LUT P0, PT, P0, PT, PT, 0x8, 0x80 ;  /* 0x000000000080781c */ /* 0x000fe2000070e170 */
[----:B------:R-:W-:-:S12]  /*b5a0*/  IMAD.MOV.U32 R18, RZ, RZ, -0x1 ;  /* 0xffffffffff127424 */ /* 0x000fd800078e00ff */
[----:B0----5:R-:W-:Y:S05]  /*b5b0*/  WARPSYNC.COLLECTIVE R18, `(.L_x_490) ;  /* 0x0000000012087348 */ /* 0x021fea0003c00000 */
[----:B------:R-:W-:Y:S01]  /*b5c0*/  VOTE.ANY R18, PT, P0 ;  /* 0x0000000000127806 */ /* 0x000fe200000e0100 */
[----:B0----5:R-:W-:Y:S06]  /*b5d0*/  ENDCOLLECTIVE ;  /* 0x000000000000791b */ /* 0x021fec0003800000 */
.L_x_490:
[----:B------:R-:W-:Y:S05]  /*b5e0*/  BSYNC B0 ;  /* 0x0000000000007941 */ /* 0x000fea0003800000 */
.L_x_489:
[----:B------:R-:W-:Y:S01]  /*b5f0*/  LOP3.LUT R18, R18, 0x80000000, R52, 0xec, !PT ;  /* 0x8000000012127812 */ /* 0x000fe200078eec34 */
[C---:B------:R-:W-:Y:S02]  /*b600*/  VIADD R48, R46.reuse, 0x2 ;  /* 0x000000022e307836 */ /* 0x040fe40000000000 */
[----:B------:R-:W-:Y:S02]  /*b610*/  VIADD R47, R46, 0x4 ;  /* 0x000000042e2f7836 */ /* 0x000fe40000000000 */
[----:B------:R-:W-:Y:S02]  /*b620*/  VIADD R13, R18, 0xffffffff ;  /* 0xffffffff120d7836 */ /* 0x000fe40000000000 */
[C---:B------:R-:W-:Y:S02]  /*b630*/  VIADD R22, R46.reuse, 0x8 ;  /* 0x000000082e167836 */ /* 0x040fe40000000000 */
[----:B------:R-:W-:Y:S01]  /*b640*/  VIADD R49, R46, 0x10 ;  /* 0x000000102e317836 */ /* 0x000fe20000000000 */
[----:B------:R-:W-:Y:S01]  /*b650*/  LOP3.LUT R51, R18, R13, RZ, 0xc, !PT ;  /* 0x0000000d12337212 */ /* 0x000fe200078e0cff */
[----:B------:R-:W-:-:S02]  /*b660*/  IMAD.MOV.U32 R13, RZ, RZ, 0x1 ;  /* 0x00000001ff0d7424 */ /* 0x000fc400078e00ff */
[----:B------:R-:W-:-:S03]  /*b670*/  IMAD.MOV.U32 R18, RZ, RZ, -0x1 ;  /* 0xffffffffff127424 */ /* 0x000fc600078e00ff */
[----:B------:R-:W0:Y:S02]  /*b680*/  POPC R51, R51 ;  /* 0x0000003300337309 */ /* 0x000e240000000000 */
[----:B0-----:R-:W-:Y:S01]  /*b690*/  IMAD.MOV.U32 R12, RZ, RZ, R51 ;  /* 0x000000ffff0c7224 */ /* 0x001fe200078e0033 */
[-C--:B------:R-:W-:Y:S02]  /*b6a0*/  ISETP.GE.AND P0, PT, R46, R51.reuse, PT ;  /* 0x000000332e00720c */ /* 0x080fe40003f06270 */
[----:B------:R-:W-:-:S13]  /*b6b0*/  ISETP.GT.AND P1, PT, R49, R51, PT ;  /* 0x000000333100720c */ /* 0x000fda0003f24270 */
[----:B------:R-:W-:Y:S05]  /*b6c0*/  WARPSYNC.COLLECTIVE R18, `(.L_x_491) ;  /* 0x0000000012087348 */ /* 0x000fea0003c00000 */
[----:B------:R0:W1:Y:S02]  /*b6d0*/  SHFL.DOWN P2, R19, R17, R13, R12 ;  /* 0x0800000d11137389 */ /* 0x000064000004000c */
[----:B01----:R-:W-:Y:S05]  /*b6e0*/  ENDCOLLECTIVE ;  /* 0x000000000000791b */ /* 0x003fea0003800000 */
.L_x_491:
        /* <DEDUP_REMOVED lines=8> */
.L_x_492:
[----:B------:R-:W-:Y:S01]  /*b770*/  IMAD.MOV.U32 R13, RZ, RZ, 0x4 ;  /* 0x00000004ff0d7424 */ /* 0x000fe200078e00ff */
[----:B------:R-:W-:Y:S02]  /*b780*/  SEL R19, R19, RZ, !P0 ;  /* 0x000000ff13137207 */ /* 0x000fe40004000000 */
[----:B------:R-:W-:-:S03]  /*b790*/  ISETP.GT.AND P0, PT, R47, R51, PT ;  /* 0x000000332f00720c */ /* 0x000fc60003f04270 */
[----:B------:R-:W-:Y:S02]  /*b7a0*/  IMAD.IADD R50, R20, 0x1, R19 ;  /* 0x0000000114327824 */ /* 0x000fe400078e0213 */
[----:B------:R-:W0:Y:S02]  /*b7b0*/  LDC.64 R20, c[0x0][0x3a0] ;  /* 0x0000e800ff147b82 */ /* 0x000e240000000a00 */
[----:B------:R-:W-:-:S07]  /*b7c0*/  IMAD.MOV.U32 R17, RZ, RZ, R50 ;  /* 0x000000ffff117224 */ /* 0x000fce00078e0032 */
[----:B0-----:R-:W-:Y:S05]  /*b7d0*/  WARPSYNC.COLLECTIVE R18, `(.L_x_493) ;  /* 0x0000000012087348 */ /* 0x001fea0003c00000 */
[----:B------:R1:W2:Y:S02]  /*b7e0*/  SHFL.DOWN P2, R19, R17, R13, R12 ;  /* 0x0800000d11137389 */ /* 0x0002a4000004000c */
[----:B012---:R-:W-:Y:S05]  /*b7f0*/  ENDCOLLECTIVE ;  /* 0x000000000000791b */ /* 0x007fea0003800000 */
.L_x_493:
        /* <DEDUP_REMOVED lines=8> */
.L_x_494:
        /* <DEDUP_REMOVED lines=8> */
.L_x_495:
[----:B------:R-:W-:Y:S05]  /*b900*/  WARPSYNC.COLLECTIVE R18, `(.L_x_496) ;  /* 0x0000000012087348 */ /* 0x000fea0003c00000 */
[----:B------:R-:W-:Y:S01]  /*b910*/  VOTE.ALL P0, P0 ;  /* 0x0000000000ff7806 */ /* 0x000fe20000000000 */
[----:B------:R-:W-:-:S12]  /*b920*/  ENDCOLLECTIVE ;  /* 0x000000000000791b */ /* 0x000fd80003800000 */
.L_x_496:
[----:B------:R-:W-:Y:S02]  /*b930*/  IADD3 R20, P2, PT, R20, 0x100, RZ ;  /* 0x0000010014147810 */ /* 0x000fe40007f5e0ff */
[----:B------:R-:W-:-:S03]  /*b940*/  SEL R19, R19, RZ, !P1 ;  /* 0x000000ff13137207 */ /* 0x000fc60004800000 */
[----:B------:R-:W-:Y:S02]  /*b950*/  IMAD.X R50, RZ, RZ, R21, P2 ;  /* 0x000000ffff327224 */ /* 0x000fe400010e0615 */
[----:B------:R-:W-:Y:S01]  /*b960*/  IMAD.IADD R21, R56, 0x1, R19 ;  /* 0x0000000138157824 */ /* 0x000fe200078e0213 */
[----:B------:R-:W-:Y:S06]  /*b970*/  BRA `(.L_x_497) ;  /* 0xffffffd000407947 */ /* 0x000fec000383ffff */
.L_x_399:
[----:B------:R-:W-:Y:S01]  /*b980*/  BSSY B0, `(.L_x_498) ;  /* 0x0000006000007945 */ /* 0x000fe20003800000 */
[----:B------:R-:W-:Y:S01]  /*b990*/  PLOP3.LUT P0, PT, P0, PT, PT, 0x8, 0x80 ;  /* 0x000000000080781c */ /* 0x000fe2000070e170 */
[----:B------:R-:W-:-:S12]  /*b9a0*/  IMAD.MOV.U32 R18, RZ, RZ, -0x1 ;  /* 0xffffffffff127424 */ /* 0x000fd800078e00ff */
[----:B-----5:R-:W-:Y:S05]  /*b9b0*/  WARPSYNC.COLLECTIVE R18, `(.L_x_499) ;  /* 0x0000000012087348 */ /* 0x020fea0003c00000 */
[----:B------:R-:W-:Y:S01]  /*b9c0*/  VOTE.ANY P0, P0 ;  /* 0x0000000000ff7806 */ /* 0x000fe20000000100 */
[----:B-----5:R-:W-:-:S12]  /*b9d0*/  ENDCOLLECTIVE ;  /* 0x000000000000791b */ /* 0x020fd80003800000 */
.L_x_499:
[----:B------:R-:W-:Y:S05]  /*b9e0*/  BSYNC B0 ;  /* 0x0000000000007941 */ /* 0x000fea0003800000 */
.L_x_498:
[----:B------:R-:W-:Y:S05]  /*b9f0*/  BRA `(.L_x_500) ;  /* 0xffffffd000507947 */ /* 0x000fea000383ffff */
.L_x_401:
[----:B------:R-:W-:Y:S01]  /*ba00*/  BSSY B0, `(.L_x_501) ;  /* 0x0000006000007945 */ /* 0x000fe20003800000 */
[----:B------:R-:W-:Y:S01]  /*ba10*/  PLOP3.LUT P0, PT, P0, PT, PT, 0x8, 0x80 ;  /* 0x000000000080781c */ /* 0x000fe2000070e170 */
[----:B------:R-:W-:-:S12]  /*ba20*/  IMAD.MOV.U32 R18, RZ, RZ, -0x1 ;  /* 0xffffffffff127424 */ /* 0x000fd800078e00ff */
[----:B-----5:R-:W-:Y:S05]  /*ba30*/  WARPSYNC.COLLECTIVE R18, `(.L_x_502) ;  /* 0x0000000012087348 */ /* 0x020fea0003c00000 */
[----:B------:R-:W-:Y:S01]  /*ba40*/  VOTE.ANY P0, P0 ;  /* 0x0000000000ff7806 */ /* 0x000fe20000000100 */
[----:B-----5:R-:W-:-:S12]  /*ba50*/  ENDCOLLECTIVE ;  /* 0x000000000000791b */ /* 0x020fd80003800000 */
.L_x_502:
[----:B------:R-:W-:Y:S05]  /*ba60*/  BSYNC B0 ;  /* 0x0000000000007941 */ /* 0x000fea0003800000 */
.L_x_501:
[----:B------:R-:W-:Y:S05]  /*ba70*/  BRA `(.L_x_503) ;  /* 0xffffffd000a47947 */ /* 0x000fea000383ffff */
.L_x_403:
[----:B------:R-:W-:Y:S01]  /*ba80*/  BSSY B0, `(.L_x_504) ;  /* 0x0000006000007945 */ /* 0x000fe20003800000 */
[----:B------:R-:W-:Y:S01]  /*ba90*/  PLOP3.LUT P0, PT, P0, PT, PT, 0x8, 0x80 ;  /* 0x000000000080781c */ /* 0x000fe2000070e170 */
[----:B------:R-:W-:-:S12]  /*baa0*/  IMAD.MOV.U32 R18, RZ, RZ, -0x1 ;  /* 0xffffffffff127424 */ /* 0x000fd800078e00ff */
[----:B-----5:R-:W-:Y:S05]  /*bab0*/  WARPSYNC.COLLECTIVE R18, `(.L_x_505) ;  /* 0x0000000012087348 */ /* 0x020fea0003c00000 */
[----:B------:R-:W-:Y:S01]  /*bac0*/  VOTE.ANY R18, PT, P0 ;  /* 0x0000000000127806 */ /* 0x000fe200000e0100 */
[----:B-----5:R-:W-:Y:S06]  /*bad0*/  ENDCOLLECTIVE ;  /* 0x000000000000791b */ /* 0x020fec0003800000 */
.L_x_505:
[----:B------:R-:W-:Y:S05]  /*bae0*/  BSYNC B0 ;  /* 0x0000000000007941 */ /* 0x000fea0003800000 */
.L_x_504:
        /* <DEDUP_REMOVED lines=10> */
.L_x_506:
[-C--:B------:R-:W-:Y:S02]  /*bb90*/  ISETP.GE.AND P0, PT, R46, R12.reuse, PT ;  /* 0x0000000c2e00720c */ /* 0x080fe40003f06270 */
[-C--:B------:R-:W-:Y:S01]  /*bba0*/  ISETP.GT.AND P1, PT, R49, R12.reuse, PT ;  /* 0x0000000c3100720c */ /* 0x080fe20003f24270 */
        /* <DEDUP_REMOVED lines=8> */
.L_x_507:
        /* <DEDUP_REMOVED lines=8> */
.L_x_508:
        /* <DEDUP_REMOVED lines=8> */
.L_x_509:
        /* <DEDUP_REMOVED lines=8> */
.L_x_510:
[----:B------:R-:W-:Y:S05]  /*bdb0*/  WARPSYNC.COLLECTIVE R18, `(.L_x_511) ;  /* 0x0000000012087348 */ /* 0x000fea0003c00000 */
[----:B------:R-:W-:Y:S01]  /*bdc0*/  VOTE.ALL P0, P0 ;  /* 0x0000000000ff7806 */ /* 0x000fe20000000000 */
[----:B------:R-:W-:-:S12]  /*bdd0*/  ENDCOLLECTIVE ;  /* 0x000000000000791b */ /* 0x000fd80003800000 */
.L_x_511:
[----:B------:R-:W-:-:S04]  /*bde0*/  SEL R19, R19, RZ, !P1 ;  /* 0x000000ff13137207 */ /* 0x000fc80004800000 */
[----:B------:R-:W-:Y:S01]  /*bdf0*/  IADD3 R21, PT, PT, R54, R19, R21 ;  /* 0x0000001336157210 */ /* 0x000fe20007ffe015 */
[----:B------:R-:W-:Y:S06]  /*be00*/  BRA `(.L_x_512) ;  /* 0xffffffd000407947 */ /* 0x000fec000383ffff */
.L_x_513:
        /* <DEDUP_REMOVED lines=15> */
.L_x_527:


//--------------------- .text._ZN3cub18CUB_300001_SM_10006detail4scan23DeviceCompactInitKernelINS0_13ScanTileStateIiLb1EEEPlEEvT_iT0_ --------------------------
	.section	.text._ZN3cub18CUB_300001_SM_10006detail4scan23DeviceCompactInitKernelINS0_13ScanTileStateIiLb1EEEPlEEvT_iT0_,"ax",@progbits
	.align	128
        .global         _ZN3cub18CUB_300001_SM_10006detail4scan23DeviceCompactInitKernelINS0_13ScanTileStateIiLb1EEEPlEEvT_iT0_
        .type           _ZN3cub18CUB_300001_SM_10006detail4scan23DeviceCompactInitKernelINS0_13ScanTileStateIiLb1EEEPlEEvT_iT0_,@function
        .size           _ZN3cub18CUB_300001_SM_10006detail4scan23DeviceCompactInitKernelINS0_13ScanTileStateIiLb1EEEPlEEvT_iT0_,(.L_x_528 - _ZN3cub18CUB_300001_SM_10006detail4scan23DeviceCompactInitKernelINS0_13ScanTileStateIiLb1EEEPlEEvT_iT0_)
        .other          _ZN3cub18CUB_300001_SM_10006detail4scan23DeviceCompactInitKernelINS0_13ScanTileStateIiLb1EEEPlEEvT_iT0_,@"STO_CUDA_ENTRY STV_DEFAULT"
_ZN3cub18CUB_300001_SM_10006detail4scan23DeviceCompactInitKernelINS0_13ScanTileStateIiLb1EEEPlEEvT_iT0_:
.text._ZN3cub18CUB_300001_SM_10006detail4scan23DeviceCompactInitKernelINS0_13ScanTileStateIiLb1EEEPlEEvT_iT0_:
[----:B------:R-:W-:Y:S01]  /*0000*/  LDC R1, c[0x0][0x37c] ;  /* 0x0000df00ff017b82 */ /* 0x000fe20000000800 */
[----:B------:R-:W0:Y:S07]  /*0010*/  S2R R0, SR_TID.X ;  /* 0x0000000000007919 */ /* 0x000e2e0000002100 */
[----:B------:R-:W1:Y:S01]  /*0020*/  S2UR UR6, SR_CTAID.X ;  /* 0x00000000000679c3 */ /* 0x000e620000002500 */
[----:B------:R-:W2:Y:S07]  /*0030*/  LDCU UR4, c[0x0][0x388] ;  /* 0x00007100ff0477ac */ /* 0x000eae0008000800 */
[----:B------:R-:W1:Y:S01]  /*0040*/  LDC R7, c[0x0][0x360] ;  /* 0x0000d800ff077b82 */ /* 0x000e620000000800 */
[C---:B0-----:R-:W-:Y:S01]  /*0050*/  ISETP.GT.U32.AND P0, PT, R0.reuse, 0x1f, PT ;  /* 0x0000001f0000780c */ /* 0x041fe20003f04070 */
[----:B-1----:R-:W-:Y:S01]  /*0060*/  IMAD R7, R7, UR6, R0 ;  /* 0x0000000607077c24 */ /* 0x002fe2000f8e0200 */
[----:B------:R-:W-:-:S02]  /*0070*/  LOP3.LUT P2, RZ, R0, UR6, RZ, 0xfc, !PT ;  /* 0x0000000600ff7c12 */ /* 0x000fc4000f84fcff */
[----:B------:R-:W-:Y:S02]  /*0080*/  ISETP.NE.OR P0, PT, RZ, UR6, P0 ;  /* 0x00000006ff007c0c */ /* 0x000fe40008705670 */
[----:B--2---:R-:W-:Y:S01]  /*0090*/  ISETP.GE.AND P1, PT, R7, UR4, PT ;  /* 0x0000000407007c0c */ /* 0x004fe2000bf26270 */
[----:B------:R-:W0:Y:S10]  /*00a0*/  LDCU.64 UR4, c[0x0][0x358] ;  /* 0x00006b00ff0477ac */ /* 0x000e340008000a00 */
[----:B------:R-:W1:Y:S02]  /*00b0*/  @!P0 LDC.64 R4, c[0x0][0x380] ;  /* 0x0000e000ff048b82 */ /* 0x000e640000000a00 */
[----:B------:R-:W-:-:S06]  /*00c0*/  @!P1 MOV R6, 0x63 ;  /* 0x0000006300069802 */ /* 0x000fcc0000000f00 */
[----:B------:R-:W2:Y:S01]  /*00d0*/  @!P1 LDC.64 R2, c[0x0][0x380] ;  /* 0x0000e000ff029b82 */ /* 0x000ea20000000a00 */
[----:B-1----:R-:W-:-:S04]  /*00e0*/  @!P0 IMAD.WIDE.U32 R4, R0, 0x8, R4 ;  /* 0x0000000800048825 */ /* 0x002fc800078e0004 */
[----:B--2---:R-:W-:-:S04]  /*00f0*/  @!P1 IMAD.WIDE R2, R7, 0x8, R2 ;  /* 0x0000000807029825 */ /* 0x004fc800078e0202 */
[----:B------:R-:W-:-:S05]  /*0100*/  IMAD.MOV.U32 R7, RZ, RZ, RZ ;  /* 0x000000ffff077224 */ /* 0x000fca00078e00ff */
[----:B0-----:R0:W-:Y:S04]  /*0110*/  @!P1 STG.E.64 desc[UR4][R2.64+0x100], R6 ;  /* 0x0001000602009986 */ /* 0x0011e8000c101b04 */
[----:B------:R0:W-:Y:S01]  /*0120*/  @!P0 STG.E.64 desc[UR4][R4.64], RZ ;  /* 0x000000ff04008986 */ /* 0x0001e2000c101b04 */
[----:B------:R-:W-:Y:S05]  /*0130*/  @P2 EXIT ;  /* 0x000000000000294d */ /* 0x000fea0003800000 */
[----:B0-----:R-:W0:Y:S02]  /*0140*/  LDC.64 R2, c[0x0][0x390] ;  /* 0x0000e400ff027b82 */ /* 0x001e240000000a00 */
[----:B0-----:R-:W-:Y:S01]  /*0150*/  STG.E.64 desc[UR4][R2.64], RZ ;  /* 0x000000ff02007986 */ /* 0x001fe2000c101b04 */
[----:B------:R-:W-:Y:S05]  /*0160*/  EXIT ;  /* 0x000000000000794d */ /* 0x000fea0003800000 */
.L_x_514:
        /* <DEDUP_REMOVED lines=9> */
.L_x_528:


//--------------------- .text._ZN3cub18CUB_300001_SM_10006detail8for_each13static_kernelINS2_12policy_hub_t12policy_500_tEmN6thrust24THRUST_300001_SM_1000_NS8cuda_cub20__uninitialized_fill7functorINS7_10device_ptrIjEEjEEEEvT0_T1_ --------------------------
	.section	.text._ZN3cub18CUB_300001_SM_10006detail8for_each13static_kernelINS2_12policy_hub_t12policy_500_tEmN6thrust24THRUST_300001_SM_1000_NS8cuda_cub20__uninitialized_fill7functorINS7_10device_ptrIjEEjEEEEvT0_T1_,"ax",@progbits
	.align	128
        .global         _ZN3cub18CUB_300001_SM_10006detail8for_each13static_kernelINS2_12policy_hub_t12policy_500_tEmN6thrust24THRUST_300001_SM_1000_NS8cuda_cub20__uninitialized_fill7functorINS7_10device_ptrIjEEjEEEEvT0_T1_
        .type           _ZN3cub18CUB_300001_SM_10006detail8for_each13static_kernelINS2_12policy_hub_t12policy_500_tEmN6thrust24THRUST_300001_SM_1000_NS8cuda_cub20__uninitialized_fill7functorINS7_10device_ptrIjEEjEEEEvT0_T1_,@function
        .size           _ZN3cub18CUB_300001_SM_10006detail8for_each13static_kernelINS2_12policy_hub_t12policy_500_tEmN6thrust24THRUST_300001_SM_1000_NS8cuda_cub20__uninitialized_fill7functorINS7_10device_ptrIjEEjEEEEvT0_T1_,(.L_x_529 - _ZN3cub18CUB_300001_SM_10006detail8for_each13static_kernelINS2_12policy_hub_t12policy_500_tEmN6thrust24THRUST_300001_SM_1000_NS8cuda_cub20__uninitialized_fill7functorINS7_10device_ptrIjEEjEEEEvT0_T1_)
        .other          _ZN3cub18CUB_300001_SM_10006detail8for_each13static_kernelINS2_12policy_hub_t12policy_500_tEmN6thrust24THRUST_300001_SM_1000_NS8cuda_cub20__uninitialized_fill7functorINS7_10device_ptrIjEEjEEEEvT0_T1_,@"STO_CUDA_ENTRY STV_DEFAULT"
_ZN3cub18CUB_300001_SM_10006detail8for_each13static_kernelINS2_12policy_hub_t12policy_500_tEmN6thrust24THRUST_300001_SM_1000_NS8cuda_cub20__uninitialized_fill7functorINS7_10device_ptrIjEEjEEEEvT0_T1_:
.text._ZN3cub18CUB_300001_SM_10006detail8for_each13static_kernelINS2_12policy_hub_t12policy_500_tEmN6thrust24THRUST_300001_SM_1000_NS8cuda_cub20__uninitialized_fill7functorINS7_10device_ptrIjEEjEEEEvT0_T1_:
[----:B------:R-:W-:Y:S08]  /*0000*/  LDC R1, c[0x0][0x37c] ;  /* 0x0000df00ff017b82 */ /* 0x000ff00000000800 */
[----:B------:R-:W0:Y:S01]  /*0010*/  S2UR UR4, SR_CTAID.X ;  /* 0x00000000000479c3 */ /* 0x000e220000002500 */
[----:B------:R-:W1:Y:S01]  /*0020*/  LDCU.64 UR6, c[0x0][0x380] ;  /* 0x00007000ff0677ac */ /* 0x000e620008000a00 */
[----:B------:R-:W2:Y:S01]  /*0030*/  LDCU.64 UR8, c[0x0][0x358] ;  /* 0x00006b00ff0877ac */ /* 0x000ea20008000a00 */
[----:B0-----:R-:W-:-:S04]  /*0040*/  UIMAD.WIDE.U32 UR4, UR4, 0x200, URZ ;  /* 0x00000200040478a5 */ /* 0x001fc8000f8e00ff */
[----:B-1----:R-:W-:-:S04]  /*0050*/  UIADD3 UR6, UP0, UPT, -UR4, UR6, URZ ;  /* 0x0000000604067290 */ /* 0x002fc8000ff1e1ff */
[----:B------:R-:W-:Y:S02]  /*0060*/  UIADD3.X UR7, UPT, UPT, ~UR5, UR7, URZ, UP0, !UPT ;  /* 0x0000000705077290 */ /* 0x000fe400087fe5ff */
[----:B------:R-:W-:-:S04]  /*0070*/  UISETP.GE.U32.AND UP0, UPT, UR6, 0x200, UPT ;  /* 0x000002000600788c */ /* 0x000fc8000bf06070 */
[----:B------:R-:W-:-:S09]  /*0080*/  UISETP.GE.U32.AND.EX UP0, UPT, UR7, URZ, UPT, UP0 ;  /* 0x000000ff0700728c */ /* 0x000fd2000bf06100 */
[----:B--2---:R-:W-:Y:S05]  /*0090*/  BRA.U !UP0, `(.L_x_515) ;  /* 0x0000000108287547 */ /* 0x004fea000b800000 */
[----:B------:R-:W0:Y:S01]  /*00a0*/  S2R R0, SR_TID.X ;  /* 0x0000000000007919 */ /* 0x000e220000002100 */
[----:B------:R-:W1:Y:S01]  /*00b0*/  LDCU.64 UR6, c[0x0][0x388] ;  /* 0x00007100ff0677ac */ /* 0x000e620008000a00 */
[----:B------:R-:W2:Y:S01]  /*00c0*/  LDC R5, c[0x0][0x390] ;  /* 0x0000e400ff057b82 */ /* 0x000ea20000000800 */
[----:B0-----:R-:W-:-:S05]  /*00d0*/  IADD3 R0, P0, PT, R0, UR4, RZ ;  /* 0x0000000400007c10 */ /* 0x001fca000ff1e0ff */
[----:B------:R-:W-:Y:S01]  /*00e0*/  IMAD.X R3, RZ, RZ, UR5, P0 ;  /* 0x00000005ff037e24 */ /* 0x000fe200080e06ff */
[----:B-1----:R-:W-:-:S04]  /*00f0*/  LEA R2, P0, R0, UR6, 0x2 ;  /* 0x0000000600027c11 */ /* 0x002fc8000f8010ff */
[----:B------:R-:W-:-:S05]  /*0100*/  LEA.HI.X R3, R0, UR7, R3, 0x2, P0 ;  /* 0x0000000700037c11 */ /* 0x000fca00080f1403 */
[----:B--2---:R-:W-:Y:S04]  /*0110*/  STG.E desc[UR8][R2.64], R5 ;  /* 0x0000000502007986 */ /* 0x004fe8000c101908 */
[----:B------:R-:W-:Y:S01]  /*0120*/  STG.E desc[UR8][R2.64+0x400], R5 ;  /* 0x0004000502007986 */ /* 0x000fe2000c101908 */
[----:B------:R-:W-:Y:S05]  /*0130*/  EXIT ;  /* 0x000000000000794d */ /* 0x000fea0003800000 */
.L_x_515:
[----:B------:R-:W0:Y:S01]  /*0140*/  S2R R0, SR_TID.X ;  /* 0x0000000000007919 */ /* 0x000e220000002100 */
[----:B------:R-:W-:Y:S01]  /*0150*/  IMAD.U32 R2, RZ, RZ, UR7 ;  /* 0x00000007ff027e24 */ /* 0x000fe2000f8e00ff */
[----:B------:R-:W1:Y:S01]  /*0160*/  LDCU.64 UR10, c[0x0][0x388] ;  /* 0x00007100ff0a77ac */ /* 0x000e620008000a00 */
[----:B------:R-:W-:Y:S01]  /*0170*/  IMAD.U32 R4, RZ, RZ, UR7 ;  /* 0x00000007ff047e24 */ /* 0x000fe2000f8e00ff */
[----:B0-----:R-:W-:-:S04]  /*0180*/  ISETP.LT.U32.AND P0, PT, R0, UR6, PT ;  /* 0x0000000600007c0c */ /* 0x001fc8000bf01070 */
[----:B------:R-:W-:Y:S01]  /*0190*/  ISETP.GT.U32.AND.EX P0, PT, R2, RZ, PT, P0 ;  /* 0x000000ff0200720c */ /* 0x000fe20003f04100 */
[C---:B------:R-:W-:Y:S01]  /*01a0*/  VIADD R2, R0.reuse, 0x100 ;  /* 0x0000010000027836 */ /* 0x040fe20000000000 */
[----:B------:R-:W-:-:S04]  /*01b0*/  IADD3 R0, P2, PT, R0, UR4, RZ ;  /* 0x0000000400007c10 */ /* 0x000fc8000ff5e0ff */
[----:B------:R-:W-:Y:S01]  /*01c0*/  ISETP.LT.U32.AND P1, PT, R2, UR6, PT ;  /* 0x0000000602007c0c */ /* 0x000fe2000bf21070 */
[----:B------:R-:W-:Y:S01]  /*01d0*/  IMAD.X R3, RZ, RZ, UR5, P2 ;  /* 0x00000005ff037e24 */ /* 0x000fe200090e06ff */
[----:B-1----:R-:W-:Y:S02]  /*01e0*/  LEA R2, P2, R0, UR10, 0x2 ;  /* 0x0000000a00027c11 */ /* 0x002fe4000f8410ff */
[----:B------:R-:W-:Y:S02]  /*01f0*/  ISETP.GT.U32.AND.EX P1, PT, R4, RZ, PT, P1 ;  /* 0x000000ff0400720c */ /* 0x000fe40003f24110 */
[----:B------:R-:W-:Y:S01]  /*0200*/  LEA.HI.X R3, R0, UR11, R3, 0x2, P2 ;  /* 0x0000000b00037c11 */ /* 0x000fe200090f1403 */
[----:B------:R-:W0:Y:S04]  /*0210*/  @P0 LDC R5, c[0x0][0x390] ;  /* 0x0000e400ff050b82 */ /* 0x000e280000000800 */
[----:B0-----:R0:W-:Y:S06]  /*0220*/  @P0 STG.E desc[UR8][R2.64], R5 ;  /* 0x0000000502000986 */ /* 0x0011ec000c101908 */
[----:B------:R-:W-:Y:S05]  /*0230*/  @!P1 EXIT ;  /* 0x000000000000994d */ /* 0x000fea0003800000 */
[----:B0-----:R-:W0:Y:S02]  /*0240*/  LDC R5, c[0x0][0x390] ;  /* 0x0000e400ff057b82 */ /* 0x001e240000000800 */
[----:B0-----:R-:W-:Y:S01]  /*0250*/  STG.E desc[UR8][R2.64+0x400], R5 ;  /* 0x0004000502007986 */ /* 0x001fe2000c101908 */
[----:B------:R-:W-:Y:S05]  /*0260*/  EXIT ;  /* 0x000000000000794d */ /* 0x000fea0003800000 */
.L_x_516:
        /* <DEDUP_REMOVED lines=9> */
.L_x_529:


//--------------------- .text._ZN3cub18CUB_300001_SM_10006detail11EmptyKernelIvEEvv --------------------------
	.section	.text._ZN3cub18CUB_300001_SM_10006detail11EmptyKernelIvEEvv,"ax",@progbits
	.align	128
        .global         _ZN3cub18CUB_300001_SM_10006detail11EmptyKernelIvEEvv
        .type           _ZN3cub18CUB_300001_SM_10006detail11EmptyKernelIvEEvv,@function
        .size           _ZN3cub18CUB_300001_SM_10006detail11EmptyKernelIvEEvv,(.L_x_530 - _ZN3cub18CUB_300001_SM_10006detail11EmptyKernelIvEEvv)
        .other          _ZN3cub18CUB_300001_SM_10006detail11EmptyKernelIvEEvv,@"STO_CUDA_ENTRY STV_DEFAULT"
_ZN3cub18CUB_300001_SM_10006detail11EmptyKernelIvEEvv:
.text._ZN3cub18CUB_300001_SM_10006detail11EmptyKernelIvEEvv:
[----:B------:R-:W-:Y:S01]  /*0000*/  LDC R1, c[0x0][0x37c] ;  /* 0x0000df00ff017b82 */ /* 0x000fe20000000800 */
[----:B------:R-:W-:Y:S05]  /*0010*/  EXIT ;  /* 0x000000000000794d */ /* 0x000fea0003800000 */
.L_x_517:
        /* <DEDUP_REMOVED lines=14> */
.L_x_530:


//--------------------- .text._Z9makeArrayPjS_j   --------------------------
	.section	.text._Z9makeArrayPjS_j,"ax",@progbits
	.align	128
        .global         _Z9makeArrayPjS_j
        .type           _Z9makeArrayPjS_j,@function
        .size           _Z9makeArrayPjS_j,(.L_x_531 - _Z9makeArrayPjS_j)
        .other          _Z9makeArrayPjS_j,@"STO_CUDA_ENTRY STV_DEFAULT"
_Z9makeArrayPjS_j:
.text._Z9makeArrayPjS_j:
[----:B------:R-:W-:Y:S01]  /*0000*/  LDC R1, c[0x0][0x37c] ;  /* 0x0000df00ff017b82 */ /* 0x000fe20000000800 */
[----:B------:R-:W0:Y:S07]  /*0010*/  S2R R5, SR_TID.X ;  /* 0x0000000000057919 */ /* 0x000e2e0000002100 */
[----:B------:R-:W0:Y:S08]  /*0020*/  S2UR UR4, SR_CTAID.X ;  /* 0x00000000000479c3 */ /* 0x000e300000002500 */
[----:B------:R-:W0:Y:S08]  /*0030*/  LDC R0, c[0x0][0x360] ;  /* 0x0000d800ff007b82 */ /* 0x000e300000000800 */
[----:B------:R-:W1:Y:S01]  /*0040*/  LDC R4, c[0x0][0x390] ;  /* 0x0000e400ff047b82 */ /* 0x000e620000000800 */
[----:B0-----:R-:W-:-:S05]  /*0050*/  IMAD R5, R0, UR4, R5 ;  /* 0x0000000400057c24 */ /* 0x001fca000f8e0205 */
[----:B-1----:R-:W-:-:S13]  /*0060*/  ISETP.GE.U32.AND P0, PT, R5, R4, PT ;  /* 0x000000040500720c */ /* 0x002fda0003f06070 */
[----:B------:R-:W-:Y:S05]  /*0070*/  @P0 EXIT ;  /* 0x000000000000094d */ /* 0x000fea0003800000 */
[----:B------:R-:W0:Y:S01]  /*0080*/  LDC.64 R2, c[0x0][0x380] ;  /* 0x0000e000ff027b82 */ /* 0x000e220000000a00 */
[----:B------:R-:W1:Y:S01]  /*0090*/  LDCU.64 UR4, c[0x0][0x358] ;  /* 0x00006b00ff0477ac */ /* 0x000e620008000a00 */
[----:B0-----:R-:W-:-:S06]  /*00a0*/  IMAD.WIDE.U32 R2, R5, 0x4, R2 ;  /* 0x0000000405027825 */ /* 0x001fcc00078e0002 */
[----:B-1----:R-:W2:Y:S02]  /*00b0*/  LDG.E R2, desc[UR4][R2.64] ;  /* 0x0000000402027981 */ /* 0x002ea4000c1e1900 */
[----:B--2---:R-:W-:-:S13]  /*00c0*/  ISETP.NE.AND P0, PT, R2, 0x1, PT ;  /* 0x000000010200780c */ /* 0x004fda0003f05270 */
[----:B------:R-:W-:Y:S05]  /*00d0*/  @!P0 BRA `(.L_x_518) ;  /* 0x0000000000188947 */ /* 0x000fea0003800000 */
[----:B------:R-:W-:-:S13]  /*00e0*/  ISETP.NE.AND P0, PT, R2, RZ, PT ;  /* 0x000000ff0200720c */ /* 0x000fda0003f05270 */
[----:B------:R-:W-:Y:S05]  /*00f0*/  @P0 EXIT ;  /* 0x000000000000094d */ /* 0x000fea0003800000 */
[----:B------:R-:W0:Y:S02]  /*0100*/  LDC.64 R2, c[0x0][0x388] ;  /* 0x0000e200ff027b82 */ /* 0x000e240000000a00 */
[----:B0-----:R-:W-:-:S05]  /*0110*/  IMAD.WIDE.U32 R2, R5, 0x4, R2 ;  /* 0x0000000405027825 */ /* 0x001fca00078e0002 */
[----:B------:R-:W-:Y:S01]  /*0120*/  STG.E desc[UR4][R2.64], R4 ;  /* 0x0000000402007986 */ /* 0x000fe2000c101904 */
[----:B------:R-:W-:Y:S05]  /*0130*/  EXIT ;  /* 0x000000000000794d */ /* 0x000fea0003800000 */
.L_x_518:
[----:B------:R-:W0:Y:S02]  /*0140*/  LDC.64 R2, c[0x0][0x388] ;  /* 0x0000e200ff027b82 */ /* 0x000e240000000a00 */
[----:B0-----:R-:W-:-:S05]  /*0150*/  IMAD.WIDE.U32 R2, R5, 0x4, R2 ;  /* 0x0000000405027825 */ /* 0x001fca00078e0002 */
[----:B------:R-:W-:Y:S01]  /*0160*/  STG.E desc[UR4][R2.64], R5 ;  /* 0x0000000502007986 */ /* 0x000fe2000c101904 */
[----:B------:R-:W-:Y:S05]  /*0170*/  EXIT ;  /* 0x000000000000794d */ /* 0x000fea0003800000 */
.L_x_519:
        /* <DEDUP_REMOVED lines=16> */
.L_x_531:


//--------------------- .text._Z15falseFlagsMakerPjjj --------------------------
	.section	.text._Z15falseFlagsMakerPjjj,"ax",@progbits
	.align	128
        .global         _Z15falseFlagsMakerPjjj
        .type           _Z15falseFlagsMakerPjjj,@function
        .size           _Z15falseFlagsMakerPjjj,(.L_x_532 - _Z15falseFlagsMakerPjjj)
        .other          _Z15falseFlagsMakerPjjj,@"STO_CUDA_ENTRY STV_DEFAULT"
_Z15falseFlagsMakerPjjj:
.text._Z15falseFlagsMakerPjjj:
[----:B------:R-:W-:Y:S01]  /*0000*/  LDC R1, c[0x0][0x37c] ;  /* 0x0000df00ff017b82 */ /* 0x000fe20000000800 */
[----:B------:R-:W0:Y:S07]  /*0010*/  S2R R5, SR_TID.X ;  /* 0x0000000000057919 */ /* 0x000e2e0000002100 */
[----:B------:R-:W0:Y:S01]  /*0020*/  S2UR UR4, SR_CTAID.X ;  /* 0x00000000000479c3 */ /* 0x000e220000002500 */
[----:B------:R-:W1:Y:S07]  /*0030*/  LDCU UR5, c[0x0][0x388] ;  /* 0x00007100ff0577ac */ /* 0x000e6e0008000800 */
[----:B------:R-:W0:Y:S02]  /*0040*/  LDC R0, c[0x0][0x360] ;  /* 0x0000d800ff007b82 */ /* 0x000e240000000800 */
[----:B0-----:R-:W-:-:S05]  /*0050*/  IMAD R5, R0, UR4, R5 ;  /* 0x0000000400057c24 */ /* 0x001fca000f8e0205 */
[----:B-1----:R-:W-:-:S13]  /*0060*/  ISETP.GE.U32.AND P0, PT, R5, UR5, PT ;  /* 0x0000000505007c0c */ /* 0x002fda000bf06070 */
[----:B------:R-:W-:Y:S05]  /*0070*/  @P0 EXIT ;  /* 0x000000000000094d */ /* 0x000fea0003800000 */
[----:B------:R-:W0:Y:S01]  /*0080*/  LDCU UR6, c[0x0][0x38c] ;  /* 0x00007180ff0677ac */ /* 0x000e220008000800 */
[----:B------:R-:W1:Y:S01]  /*0090*/  LDCU.64 UR4, c[0x0][0x358] ;  /* 0x00006b00ff0477ac */ /* 0x000e620008000a00 */
[----:B0-----:R-:W0:Y:S01]  /*00a0*/  I2F.U32.RP R0, UR6 ;  /* 0x0000000600007d06 */ /* 0x001e220008209000 */
[----:B------:R-:W-:-:S07]  /*00b0*/  ISETP.NE.U32.AND P1, PT, RZ, UR6, PT ;  /* 0x00000006ff007c0c */ /* 0x000fce000bf25070 */
[----:B0-----:R-:W0:Y:S02]  /*00c0*/  MUFU.RCP R0, R0 ;  /* 0x0000000000007308 */ /* 0x001e240000001000 */
[----:B0-----:R-:W-:-:S06]  /*00d0*/  VIADD R2, R0, 0xffffffe ;  /* 0x0ffffffe00027836 */ /* 0x001fcc0000000000 */
[----:B------:R0:W2:Y:S02]  /*00e0*/  F2I.FTZ.U32.TRUNC.NTZ R3, R2 ;  /* 0x0000000200037305 */ /* 0x0000a4000021f000 */
[----:B0-----:R-:W-:Y:S02]  /*00f0*/  HFMA2 R2, -RZ, RZ, 0, 0 ;  /* 0x00000000ff027431 */ /* 0x001fe400000001ff */
[----:B--2---:R-:W-:-:S04]  /*0100*/  IMAD.MOV R7, RZ, RZ, -R3 ;  /* 0x000000ffff077224 */ /* 0x004fc800078e0a03 */
[----:B------:R-:W-:-:S04]  /*0110*/  IMAD R7, R7, UR6, RZ ;  /* 0x0000000607077c24 */ /* 0x000fc8000f8e02ff */
[----:B------:R-:W-:Y:S02]  /*0120*/  IMAD.HI.U32 R4, R3, R7, R2 ;  /* 0x0000000703047227 */ /* 0x000fe400078e0002 */
[----:B------:R-:W0:Y:S04]  /*0130*/  LDC.64 R2, c[0x0][0x380] ;  /* 0x0000e000ff027b82 */ /* 0x000e280000000a00 */
[----:B------:R-:W-:-:S04]  /*0140*/  IMAD.HI.U32 R4, R4, R5, RZ ;  /* 0x0000000504047227 */ /* 0x000fc800078e00ff */
[----:B------:R-:W-:-:S04]  /*0150*/  IMAD.MOV R4, RZ, RZ, -R4 ;  /* 0x000000ffff047224 */ /* 0x000fc800078e0a04 */
[----:B------:R-:W-:-:S05]  /*0160*/  IMAD R4, R4, UR6, R5 ;  /* 0x0000000604047c24 */ /* 0x000fca000f8e0205 */
[----:B------:R-:W-:Y:S01]  /*0170*/  ISETP.GE.U32.AND P0, PT, R4, UR6, PT ;  /* 0x0000000604007c0c */ /* 0x000fe2000bf06070 */
[----:B0-----:R-:W-:-:S12]  /*0180*/  IMAD.WIDE.U32 R2, R5, 0x4, R2 ;  /* 0x0000000405027825 */ /* 0x001fd800078e0002 */
[----:B------:R-:W-:-:S04]  /*0190*/  @P0 IADD3 R4, PT, PT, R4, -UR6, RZ ;  /* 0x8000000604040c10 */ /* 0x000fc8000fffe0ff */
[----:B------:R-:W-:-:S13]  /*01a0*/  ISETP.GE.U32.AND P0, PT, R4, UR6, PT ;  /* 0x0000000604007c0c */ /* 0x000fda000bf06070 */
[----:B------:R-:W-:Y:S01]  /*01b0*/  @P0 VIADD R4, R4, -UR6 ;  /* 0x8000000604040c36 */ /* 0x000fe20008000000 */
[----:B------:R-:W-:Y:S02]  /*01c0*/  @!P1 LOP3.LUT R4, RZ, UR6, RZ, 0x33, !PT ;  /* 0x00000006ff049c12 */ /* 0x000fe4000f8e33ff */
[----:B------:R-:W-:Y:S02]  /*01d0*/  ISETP.GT.U32.AND P1, PT, R5, 0x1, PT ;  /* 0x000000010500780c */ /* 0x000fe40003f24070 */
[----:B------:R-:W-:-:S04]  /*01e0*/  ISETP.NE.AND P0, PT, R4, RZ, PT ;  /* 0x000000ff0400720c */ /* 0x000fc80003f05270 */
[----:B------:R-:W-:-:S07]  /*01f0*/  ISETP.EQ.OR P0, PT, R5, UR6, P0 ;  /* 0x0000000605007c0c */ /* 0x000fce0008702670 */
[----:B-1----:R0:W-:Y:S06]  /*0200*/  @!P1 STG.E desc[UR4][R2.64], RZ ;  /* 0x000000ff02009986 */ /* 0x0021ec000c101904 */
[----:B------:R-:W-:Y:S05]  /*0210*/  @P0 EXIT ;  /* 0x000000000000094d */ /* 0x000fea0003800000 */
[----:B------:R-:W-:Y:S01]  /*0220*/  STG.E desc[UR4][R2.64], RZ ;  /* 0x000000ff02007986 */ /* 0x000fe2000c101904 */
[----:B------:R-:W-:Y:S05]  /*0230*/  EXIT ;  /* 0x000000000000794d */ /* 0x000fea0003800000 */
.L_x_520:
        /* <DEDUP_REMOVED lines=12> */
.L_x_532:


//--------------------- .nv.shared._ZN3cub18CUB_300001_SM_10006detail6reduce28DeviceReduceSingleTileKernelINS2_10policy_hubIjyN4cuda3__47minimumIjEEE10Policy1000EPjPiiS8_ijNS5_3std3__410__identityEEEvT0_T1_T2_T3_T4_T6_ --------------------------
	.section	.nv.shared._ZN3cub18CUB_300001_SM_10006detail6reduce28DeviceReduceSingleTileKernelINS2_10policy_hubIjyN4cuda3__47minimumIjEEE10Policy1000EPjPiiS8_ijNS5_3std3__410__identityEEEvT0_T1_T2_T3_T4_T6_,"aw",@nobits
	.sectionflags	@""
	.align	4
.nv.shared._ZN3cub18CUB_300001_SM_10006detail6reduce28DeviceReduceSingleTileKernelINS2_10policy_hubIjyN4cuda3__47minimumIjEEE10Policy1000EPjPiiS8_ijNS5_3std3__410__identityEEEvT0_T1_T2_T3_T4_T6_:
	.zero		1068


//--------------------- .nv.shared.reserved.0     --------------------------
	.section	.nv.shared.reserved.0,"aw",@nobits
	.weak		__nv_reservedSMEM_offset_0_alias
	.size		__nv_reservedSMEM_offset_0_alias, 0, 64
	.other		__nv_reservedSMEM_offset_0_alias,@"STO_CUDA_RESERVED_SHARED STV_DEFAULT"
__nv_reservedSMEM_offset_0_alias:
	.zero		0
	.zero		64


//--------------------- .nv.global                --------------------------
	.section	.nv.global,"aw",@nobits
.nv.global:
	.type		_ZN34_INTERNAL_d002f0d1_4_k_cu_debd2cd96thrust24THRUST_300001_SM_1000_NS3seqE,@object
	.size		_ZN34_INTERNAL_d002f0d1_4_k_cu_debd2cd96thrust24THRUST_300001_SM_1000_NS3seqE,(_ZN34_INTERNAL_d002f0d1_4_k_cu_debd2cd94cuda3std3__48in_placeE - _ZN34_INTERNAL_d002f0d1_4_k_cu_debd2cd96thrust24THRUST_300001_SM_1000_NS3seqE)
_ZN34_INTERNAL_d002f0d1_4_k_cu_debd2cd96thrust24THRUST_300001_SM_1000_NS3seqE:
	.zero		1
	.type		_ZN34_INTERNAL_d002f0d1_4_k_cu_debd2cd94cuda3std3__48in_placeE,@object
	.size		_ZN34_INTERNAL_d002f0d1_4_k_cu_debd2cd94cuda3std3__48in_placeE,(_ZN34_INTERNAL_d002f0d1_4_k_cu_debd2cd94cuda3std6ranges3__45__cpo4sizeE - _ZN34_INTERNAL_d002f0d1_4_k_cu_debd2cd94cuda3std3__48in_placeE)
_ZN34_INTERNAL_d002f0d1_4_k_cu_debd2cd94cuda3std3__48in_placeE:
	.zero		1
	.type		_ZN34_INTERNAL_d002f0d1_4_k_cu_debd2cd94cuda3std6ranges3__45__cpo4sizeE,@object
	.size		_ZN34_INTERNAL_d002f0d1_4_k_cu_debd2cd94cuda3std6ranges3__45__cpo4sizeE,(_ZN34_INTERNAL_d002f0d1_4_k_cu_debd2cd96thrust24THRUST_300001_SM_1000_NS12placeholders2_3E - _ZN34_INTERNAL_d002f0d1_4_k_cu_debd2cd94cuda3std6ranges3__45__cpo4sizeE)
_ZN34_INTERNAL_d002f0d1_4_k_cu_debd2cd94cuda3std6ranges3__45__cpo4sizeE:
	.zero		1
	.type		_ZN34_INTERNAL_d002f0d1_4_k_cu_debd2cd96thrust24THRUST_300001_SM_1000_NS12placeholders2_3E,@object
	.size		_ZN34_INTERNAL_d002f0d1_4_k_cu_debd2cd96thrust24THRUST_300001_SM_1000_NS12placeholders2_3E,(_ZN34_INTERNAL_d002f0d1_4_k_cu_debd2cd94cuda3std3__45__cpo6cbeginE - _ZN34_INTERNAL_d002f0d1_4_k_cu_debd2cd96thrust24THRUST_300001_SM_1000_NS12placeholders2_3E)
_ZN34_INTERNAL_d002f0d1_4_k_cu_debd2cd96thrust24THRUST_300001_SM_1000_NS12placeholders2_3E:
	.zero		1
	.type		_ZN34_INTERNAL_d002f0d1_4_k_cu_debd2cd94cuda3std3__45__cpo6cbeginE,@object
	.size		_ZN34_INTERNAL_d002f0d1_4_k_cu_debd2cd94cuda3std3__45__cpo6cbeginE,(_ZN34_INTERNAL_d002f0d1_4_k_cu_debd2cd94cuda3std6ranges3__45__cpo6cbeginE - _ZN34_INTERNAL_d002f0d1_4_k_cu_debd2cd94cuda3std3__45__cpo6cbeginE)
_ZN34_INTERNAL_d002f0d1_4_k_cu_debd2cd94cuda3std3__45__cpo6cbeginE:
	.zero		1
	.type		_ZN34_INTERNAL_d002f0d1_4_k_cu_debd2cd94cuda3std6ranges3__45__cpo6cbeginE,@object
	.size		_ZN34_INTERNAL_d002f0d1_4_k_cu_debd2cd94cuda3std6ranges3__45__cpo6cbeginE,(_ZN34_INTERNAL_d002f0d1_4_k_cu_debd2cd96thrust24THRUST_300001_SM_1000_NS12placeholders2_7E - _ZN34_INTERNAL_d002f0d1_4_k_cu_debd2cd94cuda3std6ranges3__45__cpo6cbeginE)
_ZN34_INTERNAL_d002f0d1_4_k_cu_debd2cd94cuda3std6ranges3__45__cpo6cbeginE:
	.zero		1
	.type		_ZN34_INTERNAL_d002f0d1_4_k_cu_debd2cd96thrust24THRUST_300001_SM_1000_NS12placeholders2_7E,@object
	.size		_ZN34_INTERNAL_d002f0d1_4_k_cu_debd2cd96thrust24THRUST_300001_SM_1000_NS12placeholders2_7E,(_ZN34_INTERNAL_d002f0d1_4_k_cu_debd2cd94cuda3std3__45__cpo7crbeginE - _ZN34_INTERNAL_d002f0d1_4_k_cu_debd2cd96thrust24THRUST_300001_SM_1000_NS12placeholders2_7E)
_ZN34_INTERNAL_d002f0d1_4_k_cu_debd2cd96thrust24THRUST_300001_SM_1000_NS12placeholders2_7E:
	.zero		1
	.type		_ZN34_INTERNAL_d002f0d1_4_k_cu_debd2cd94cuda3std3__45__cpo7crbeginE,@object
	.size		_ZN34_INTERNAL_d002f0d1_4_k_cu_debd2cd94cuda3std3__45__cpo7crbeginE,(_ZN34_INTERNAL_d002f0d1_4_k_cu_debd2cd94cuda3std6ranges3__45__cpo4nextE - _ZN34_INTERNAL_d002f0d1_4_k_cu_debd2cd94cuda3std3__45__cpo7crbeginE)
_ZN34_INTERNAL_d002f0d1_4_k_cu_debd2cd94cuda3std3__45__cpo7crbeginE:
	.zero		1
	.type		_ZN34_INTERNAL_d002f0d1_4_k_cu_debd2cd94cuda3std6ranges3__45__cpo4nextE,@object
	.size		_ZN34_INTERNAL_d002f0d1_4_k_cu_debd2cd94cuda3std6ranges3__45__cpo4nextE,(_ZN34_INTERNAL_d002f0d1_4_k_cu_debd2cd94cuda3std6ranges3__45__cpo4swapE - _ZN34_INTERNAL_d002f0d1_4_k_cu_debd2cd94cuda3std6ranges3__45__cpo4nextE)
_ZN34_INTERNAL_d002f0d1_4_k_cu_debd2cd94cuda3std6ranges3__45__cpo4nextE:
	.zero		1
	.type		_ZN34_INTERNAL_d002f0d1_4_k_cu_debd2cd94cuda3std6ranges3__45__cpo4swapE,@object
	.size		_ZN34_INTERNAL_d002f0d1_4_k_cu_debd2cd94cuda3std6ranges3__45__cpo4swapE,(_ZN34_INTERNAL_d002f0d1_4_k_cu_debd2cd96thrust24THRUST_300001_SM_1000_NS8cuda_cub3parE - _ZN34_INTERNAL_d002f0d1_4_k_cu_debd2cd94cuda3std6ranges3__45__cpo4swapE)
_ZN34_INTERNAL_d002f0d1_4_k_cu_debd2cd94cuda3std6ranges3__45__cpo4swapE:
	.zero		1
	.type		_ZN34_INTERNAL_d002f0d1_4_k_cu_debd2cd96thrust24THRUST_300001_SM_1000_NS8cuda_cub3parE,@object
	.size		_ZN34_INTERNAL_d002f0d1_4_k_cu_debd2cd96thrust24THRUST_300001_SM_1000_NS8cuda_cub3parE,(_ZN34_INTERNAL_d002f0d1_4_k_cu_debd2cd96thrust24THRUST_300001_SM_1000_NS12placeholders2_9E - _ZN34_INTERNAL_d002f0d1_4_k_cu_debd2cd96thrust24THRUST_300001_SM_1000_NS8cuda_cub3parE)
_ZN34_INTERNAL_d002f0d1_4_k_cu_debd2cd96thrust24THRUST_300001_SM_1000_NS8cuda_cub3parE:
	.zero		1
	.type		_ZN34_INTERNAL_d002f0d1_4_k_cu_debd2cd96thrust24THRUST_300001_SM_1000_NS12placeholders2_9E,@object
	.size		_ZN34_INTERNAL_d002f0d1_4_k_cu_debd2cd96thrust24THRUST_300001_SM_1000_NS12placeholders2_9E,(_ZN34_INTERNAL_d002f0d1_4_k_cu_debd2cd94cuda3std3__436_GLOBAL__N__d002f0d1_4_k_cu_debd2cd96ignoreE - _ZN34_INTERNAL_d002f0d1_4_k_cu_debd2cd96thrust24THRUST_300001_SM_1000_NS12placeholders2_9E)
_ZN34_INTERNAL_d002f0d1_4_k_cu_debd2cd96thrust24THRUST_300001_SM_1000_NS12placeholders2_9E:
	.zero		1
	.type		_ZN34_INTERNAL_d002f0d1_4_k_cu_debd2cd94cuda3std3__436_GLOBAL__N__d002f0d1_4_k_cu_debd2cd96ignoreE,@object
	.size		_ZN34_INTERNAL_d002f0d1_4_k_cu_debd2cd94cuda3std3__436_GLOBAL__N__d002f0d1_4_k_cu_debd2cd96ignoreE,(_ZN34_INTERNAL_d002f0d1_4_k_cu_debd2cd94cuda3std6ranges3__45__cpo4dataE - _ZN34_INTERNAL_d002f0d1_4_k_cu_debd2cd94cuda3std3__436_GLOBAL__N__d002f0d1_4_k_cu_debd2cd96ignoreE)
_ZN34_INTERNAL_d002f0d1_4_k_cu_debd2cd94cuda3std3__436_GLOBAL__N__d002f0d1_4_k_cu_debd2cd96ignoreE:
	.zero		1
	.type		_ZN34_INTERNAL_d002f0d1_4_k_cu_debd2cd94cuda3std6ranges3__45__cpo4dataE,@object
	.size		_ZN34_INTERNAL_d002f0d1_4_k_cu_debd2cd94cuda3std6ranges3__45__cpo4dataE,(_ZN34_INTERNAL_d002f0d1_4_k_cu_debd2cd96thrust24THRUST_300001_SM_1000_NS12placeholders2_1E - _ZN34_INTERNAL_d002f0d1_4_k_cu_debd2cd94cuda3std6ranges3__45__cpo4dataE)
_ZN34_INTERNAL_d002f0d1_4_k_cu_debd2cd94cuda3std6ranges3__45__cpo4dataE:
	.zero		1
	.type		_ZN34_INTERNAL_d002f0d1_4_k_cu_debd2cd96thrust24THRUST_300001_SM_1000_NS12placeholders2_1E,@object
	.size		_ZN34_INTERNAL_d002f0d1_4_k_cu_debd2cd96thrust24THRUST_300001_SM_1000_NS12placeholders2_1E,(_ZN34_INTERNAL_d002f0d1_4_k_cu_debd2cd94cuda3std3__45__cpo5beginE - _ZN34_INTERNAL_d002f0d1_4_k_cu_debd2cd96thrust24THRUST_300001_SM_1000_NS12placeholders2_1E)
_ZN34_INTERNAL_d002f0d1_4_k_cu_debd2cd96thrust24THRUST_300001_SM_1000_NS12placeholders2_1E:
	.zero		1
	.type		_ZN34_INTERNAL_d002f0d1_4_k_cu_debd2cd94cuda3std3__45__cpo5beginE,@object
	.size		_ZN34_INTERNAL_d002f0d1_4_k_cu_debd2cd94cuda3std3__45__cpo5beginE,(_ZN34_INTERNAL_d002f0d1_4_k_cu_debd2cd94cuda3std6ranges3__45__cpo5beginE - _ZN34_INTERNAL_d002f0d1_4_k_cu_debd2cd94cuda3std3__45__cpo5beginE)
_ZN34_INTERNAL_d002f0d1_4_k_cu_debd2cd94cuda3std3__45__cpo5beginE:
	.zero		1
	.type		_ZN34_INTERNAL_d002f0d1_4_k_cu_debd2cd94cuda3std6ranges3__45__cpo5beginE,@object
	.size		_ZN34_INTERNAL_d002f0d1_4_k_cu_debd2cd94cuda3std6ranges3__45__cpo5beginE,(_ZN34_INTERNAL_d002f0d1_4_k_cu_debd2cd96thrust24THRUST_300001_SM_1000_NS12placeholders2_5E - _ZN34_INTERNAL_d002f0d1_4_k_cu_debd2cd94cuda3std6ranges3__45__cpo5beginE)
_ZN34_INTERNAL_d002f0d1_4_k_cu_debd2cd94cuda3std6ranges3__45__cpo5beginE:
	.zero		1
	.type		_ZN34_INTERNAL_d002f0d1_4_k_cu_debd2cd96thrust24THRUST_300001_SM_1000_NS12placeholders2_5E,@object
	.size		_ZN34_INTERNAL_d002f0d1_4_k_cu_debd2cd96thrust24THRUST_300001_SM_1000_NS12placeholders2_5E,(_ZN34_INTERNAL_d002f0d1_4_k_cu_debd2cd94cuda3std3__45__cpo6rbeginE - _ZN34_INTERNAL_d002f0d1_4_k_cu_debd2cd96thrust24THRUST_300001_SM_1000_NS12placeholders2_5E)
_ZN34_INTERNAL_d002f0d1_4_k_cu_debd2cd96thrust24THRUST_300001_SM_1000_NS12placeholders2_5E:
	.zero		1
	.type		_ZN34_INTERNAL_d002f0d1_4_k_cu_debd2cd94cuda3std3__45__cpo6rbeginE,@object
	.size		_ZN34_INTERNAL_d002f0d1_4_k_cu_debd2cd94cuda3std3__45__cpo6rbeginE,(_ZN34_INTERNAL_d002f0d1_4_k_cu_debd2cd94cuda3std6ranges3__45__cpo7advanceE - _ZN34_INTERNAL_d002f0d1_4_k_cu_debd2cd94cuda3std3__45__cpo6rbeginE)
_ZN34_INTERNAL_d002f0d1_4_k_cu_debd2cd94cuda3std3__45__cpo6rbeginE:
	.zero		1
	.type		_ZN34_INTERNAL_d002f0d1_4_k_cu_debd2cd94cuda3std6ranges3__45__cpo7advanceE,@object
	.size		_ZN34_INTERNAL_d002f0d1_4_k_cu_debd2cd94cuda3std6ranges3__45__cpo7advanceE,(_ZN34_INTERNAL_d002f0d1_4_k_cu_debd2cd94cuda3std3__47nulloptE - _ZN34_INTERNAL_d002f0d1_4_k_cu_debd2cd94cuda3std6ranges3__45__cpo7advanceE)
_ZN34_INTERNAL_d002f0d1_4_k_cu_debd2cd94cuda3std6ranges3__45__cpo7advanceE:
	.zero		1
	.type		_ZN34_INTERNAL_d002f0d1_4_k_cu_debd2cd94cuda3std3__47nulloptE,@object
	.size		_ZN34_INTERNAL_d002f0d1_4_k_cu_debd2cd94cuda3std3__47nulloptE,(_ZN34_INTERNAL_d002f0d1_4_k_cu_debd2cd94cuda3std6ranges3__45__cpo8distanceE - _ZN34_INTERNAL_d002f0d1_4_k_cu_debd2cd94cuda3std3__47nulloptE)
_ZN34_INTERNAL_d002f0d1_4_k_cu_debd2cd94cuda3std3__47nulloptE:
	.zero		1
	.type		_ZN34_INTERNAL_d002f0d1_4_k_cu_debd2cd94cuda3std6ranges3__45__cpo8distanceE,@object
	.size		_ZN34_INTERNAL_d002f0d1_4_k_cu_debd2cd94cuda3std6ranges3__45__cpo8distanceE,(_ZN34_INTERNAL_d002f0d1_4_k_cu_debd2cd96thrust24THRUST_300001_SM_1000_NS12placeholders3_10E - _ZN34_INTERNAL_d002f0d1_4_k_cu_debd2cd94cuda3std6ranges3__45__cpo8distanceE)
_ZN34_INTERNAL_d002f0d1_4_k_cu_debd2cd94cuda3std6ranges3__45__cpo8distanceE:
	.zero		1
	.type		_ZN34_INTERNAL_d002f0d1_4_k_cu_debd2cd96thrust24THRUST_300001_SM_1000_NS12placeholders3_10E,@object
	.size		_ZN34_INTERNAL_d002f0d1_4_k_cu_debd2cd96thrust24THRUST_300001_SM_1000_NS12placeholders3_10E,(_ZN34_INTERNAL_d002f0d1_4_k_cu_debd2cd94cuda3std3__419piecewise_constructE - _ZN34_INTERNAL_d002f0d1_4_k_cu_debd2cd96thrust24THRUST_300001_SM_1000_NS12placeholders3_10E)
_ZN34_INTERNAL_d002f0d1_4_k_cu_debd2cd96thrust24THRUST_300001_SM_1000_NS12placeholders3_10E:
	.zero		1
	.type		_ZN34_INTERNAL_d002f0d1_4_k_cu_debd2cd94cuda3std3__419piecewise_constructE,@object
	.size		_ZN34_INTERNAL_d002f0d1_4_k_cu_debd2cd94cuda3std3__419piecewise_constructE,(_ZN34_INTERNAL_d002f0d1_4_k_cu_debd2cd94cuda3std6ranges3__45__cpo5cdataE - _ZN34_INTERNAL_d002f0d1_4_k_cu_debd2cd94cuda3std3__419piecewise_constructE)
_ZN34_INTERNAL_d002f0d1_4_k_cu_debd2cd94cuda3std3__419piecewise_constructE:
	.zero		1
	.type		_ZN34_INTERNAL_d002f0d1_4_k_cu_debd2cd94cuda3std6ranges3__45__cpo5cdataE,@object
	.size		_ZN34_INTERNAL_d002f0d1_4_k_cu_debd2cd94cuda3std6ranges3__45__cpo5cdataE,(_ZN34_INTERNAL_d002f0d1_4_k_cu_debd2cd96thrust24THRUST_300001_SM_1000_NS12placeholders2_2E - _ZN34_INTERNAL_d002f0d1_4_k_cu_debd2cd94cuda3std6ranges3__45__cpo5cdataE)
_ZN34_INTERNAL_d002f0d1_4_k_cu_debd2cd94cuda3std6ranges3__45__cpo5cdataE:
	.zero		1
	.type		_ZN34_INTERNAL_d002f0d1_4_k_cu_debd2cd96thrust24THRUST_300001_SM_1000_NS12placeholders2_2E,@object
	.size		_ZN34_INTERNAL_d002f0d1_4_k_cu_debd2cd96thrust24THRUST_300001_SM_1000_NS12placeholders2_2E,(_ZN34_INTERNAL_d002f0d1_4_k_cu_debd2cd94cuda3std3__45__cpo3endE - _ZN34_INTERNAL_d002f0d1_4_k_cu_debd2cd96thrust24THRUST_300001_SM_1000_NS12placeholders2_2E)
_ZN34_INTERNAL_d002f0d1_4_k_cu_debd2cd96thrust24THRUST_300001_SM_1000_NS12placeholders2_2E:
	.zero		1
	.type		_ZN34_INTERNAL_d002f0d1_4_k_cu_debd2cd94cuda3std3__45__cpo3endE,@object
	.size		_ZN34_INTERNAL_d002f0d1_4_k_cu_debd2cd94cuda3std3__45__cpo3endE,(_ZN34_INTERNAL_d002f0d1_4_k_cu_debd2cd94cuda3std6ranges3__45__cpo3endE - _ZN34_INTERNAL_d002f0d1_4_k_cu_debd2cd94cuda3std3__45__cpo3endE)
_ZN34_INTERNAL_d002f0d1_4_k_cu_debd2cd94cuda3std3__45__cpo3endE:
	.zero		1
	.type		_ZN34_INTERNAL_d002f0d1_4_k_cu_debd2cd94cuda3std6ranges3__45__cpo3endE,@object
	.size		_ZN34_INTERNAL_d002f0d1_4_k_cu_debd2cd94cuda3std6ranges3__45__cpo3endE,(_ZN34_INTERNAL_d002f0d1_4_k_cu_debd2cd96thrust24THRUST_300001_SM_1000_NS12placeholders2_6E - _ZN34_INTERNAL_d002f0d1_4_k_cu_debd2cd94cuda3std6ranges3__45__cpo3endE)
_ZN34_INTERNAL_d002f0d1_4_k_cu_debd2cd94cuda3std6ranges3__45__cpo3endE:
	.zero		1
	.type		_ZN34_INTERNAL_d002f0d1_4_k_cu_debd2cd96thrust24THRUST_300001_SM_1000_NS12placeholders2_6E,@object
	.size		_ZN34_INTERNAL_d002f0d1_4_k_cu_debd2cd96thrust24THRUST_300001_SM_1000_NS12placeholders2_6E,(_ZN34_INTERNAL_d002f0d1_4_k_cu_debd2cd94cuda3std3__45__cpo4rendE - _ZN34_INTERNAL_d002f0d1_4_k_cu_debd2cd96thrust24THRUST_300001_SM_1000_NS12placeholders2_6E)
_ZN34_INTERNAL_d002f0d1_4_k_cu_debd2cd96thrust24THRUST_300001_SM_1000_NS12placeholders2_6E:
	.zero		1
	.type		_ZN34_INTERNAL_d002f0d1_4_k_cu_debd2cd94cuda3std3__45__cpo4rendE,@object
	.size		_ZN34_INTERNAL_d002f0d1_4_k_cu_debd2cd94cuda3std3__45__cpo4rendE,(_ZN34_INTERNAL_d002f0d1_4_k_cu_debd2cd94cuda3std6ranges3__45__cpo9iter_swapE - _ZN34_INTERNAL_d002f0d1_4_k_cu_debd2cd94cuda3std3__45__cpo4rendE)
_ZN34_INTERNAL_d002f0d1_4_k_cu_debd2cd94cuda3std3__45__cpo4rendE:
	.zero		1
	.type		_ZN34_INTERNAL_d002f0d1_4_k_cu_debd2cd94cuda3std6ranges3__45__cpo9iter_swapE,@object
	.size		_ZN34_INTERNAL_d002f0d1_4_k_cu_debd2cd94cuda3std6ranges3__45__cpo9iter_swapE,(_ZN34_INTERNAL_d002f0d1_4_k_cu_debd2cd94cuda3std3__48unexpectE - _ZN34_INTERNAL_d002f0d1_4_k_cu_debd2cd94cuda3std6ranges3__45__cpo9iter_swapE)
_ZN34_INTERNAL_d002f0d1_4_k_cu_debd2cd94cuda3std6ranges3__45__cpo9iter_swapE:
	.zero		1
	.type		_ZN34_INTERNAL_d002f0d1_4_k_cu_debd2cd94cuda3std3__48unexpectE,@object
	.size		_ZN34_INTERNAL_d002f0d1_4_k_cu_debd2cd94cuda3std3__48unexpectE,(_ZN34_INTERNAL_d002f0d1_4_k_cu_debd2cd96thrust24THRUST_300001_SM_1000_NS6system6detail10sequential3seqE - _ZN34_INTERNAL_d002f0d1_4_k_cu_debd2cd94cuda3std3__48unexpectE)
_ZN34_INTERNAL_d002f0d1_4_k_cu_debd2cd94cuda3std3__48unexpectE:
	.zero		1
	.type		_ZN34_INTERNAL_d002f0d1_4_k_cu_debd2cd96thrust24THRUST_300001_SM_1000_NS6system6detail10sequential3seqE,@object
	.size		_ZN34_INTERNAL_d002f0d1_4_k_cu_debd2cd96thrust24THRUST_300001_SM_1000_NS6system6detail10sequential3seqE,(_ZN34_INTERNAL_d002f0d1_4_k_cu_debd2cd96thrust24THRUST_300001_SM_1000_NS12placeholders2_4E - _ZN34_INTERNAL_d002f0d1_4_k_cu_debd2cd96thrust24THRUST_300001_SM_1000_NS6system6detail10sequential3seqE)
_ZN34_INTERNAL_d002f0d1_4_k_cu_debd2cd96thrust24THRUST_300001_SM_1000_NS6system6detail10sequential3seqE:
	.zero		1
	.type		_ZN34_INTERNAL_d002f0d1_4_k_cu_debd2cd96thrust24THRUST_300001_SM_1000_NS12placeholders2_4E,@object
	.size		_ZN34_INTERNAL_d002f0d1_4_k_cu_debd2cd96thrust24THRUST_300001_SM_1000_NS12placeholders2_4E,(_ZN34_INTERNAL_d002f0d1_4_k_cu_debd2cd94cuda3std3__45__cpo4cendE - _ZN34_INTERNAL_d002f0d1_4_k_cu_debd2cd96thrust24THRUST_300001_SM_1000_NS12placeholders2_4E)
_ZN34_INTERNAL_d002f0d1_4_k_cu_debd2cd96thrust24THRUST_300001_SM_1000_NS12placeholders2_4E:
	.zero		1
	.type		_ZN34_INTERNAL_d002f0d1_4_k_cu_debd2cd94cuda3std3__45__cpo4cendE,@object
	.size		_ZN34_INTERNAL_d002f0d1_4_k_cu_debd2cd94cuda3std3__45__cpo4cendE,(_ZN34_INTERNAL_d002f0d1_4_k_cu_debd2cd94cuda3std6ranges3__45__cpo4cendE - _ZN34_INTERNAL_d002f0d1_4_k_cu_debd2cd94cuda3std3__45__cpo4cendE)
_ZN34_INTERNAL_d002f0d1_4_k_cu_debd2cd94cuda3std3__45__cpo4cendE:
	.zero		1
	.type		_ZN34_INTERNAL_d002f0d1_4_k_cu_debd2cd94cuda3std6ranges3__45__cpo4cendE,@object
	.size		_ZN34_INTERNAL_d002f0d1_4_k_cu_debd2cd94cuda3std6ranges3__45__cpo4cendE,(_ZN34_INTERNAL_d002f0d1_4_k_cu_debd2cd94cuda3std3__420unreachable_sentinelE - _ZN34_INTERNAL_d002f0d1_4_k_cu_debd2cd94cuda3std6ranges3__45__cpo4cendE)
_ZN34_INTERNAL_d002f0d1_4_k_cu_debd2cd94cuda3std6ranges3__45__cpo4cendE:
	.zero		1
	.type		_ZN34_INTERNAL_d002f0d1_4_k_cu_debd2cd94cuda3std3__420unreachable_sentinelE,@object
	.size		_ZN34_INTERNAL_d002f0d1_4_k_cu_debd2cd94cuda3std3__420unreachable_sentinelE,(_ZN34_INTERNAL_d002f0d1_4_k_cu_debd2cd94cuda3std6ranges3__45__cpo5ssizeE - _ZN34_INTERNAL_d002f0d1_4_k_cu_debd2cd94cuda3std3__420unreachable_sentinelE)
_ZN34_INTERNAL_d002f0d1_4_k_cu_debd2cd94cuda3std3__420unreachable_sentinelE:
	.zero		1
	.type		_ZN34_INTERNAL_d002f0d1_4_k_cu_debd2cd94cuda3std6ranges3__45__cpo5ssizeE,@object
	.size		_ZN34_INTERNAL_d002f0d1_4_k_cu_debd2cd94cuda3std6ranges3__45__cpo5ssizeE,(_ZN34_INTERNAL_d002f0d1_4_k_cu_debd2cd96thrust24THRUST_300001_SM_1000_NS12placeholders2_8E - _ZN34_INTERNAL_d002f0d1_4_k_cu_debd2cd94cuda3std6ranges3__45__cpo5ssizeE)
_ZN34_INTERNAL_d002f0d1_4_k_cu_debd2cd94cuda3std6ranges3__45__cpo5ssizeE:
	.zero		1
	.type		_ZN34_INTERNAL_d002f0d1_4_k_cu_debd2cd96thrust24THRUST_300001_SM_1000_NS12placeholders2_8E,@object
	.size		_ZN34_INTERNAL_d002f0d1_4_k_cu_debd2cd96thrust24THRUST_300001_SM_1000_NS12placeholders2_8E,(_ZN34_INTERNAL_d002f0d1_4_k_cu_debd2cd94cuda3std3__45__cpo5crendE - _ZN34_INTERNAL_d002f0d1_4_k_cu_debd2cd96thrust24THRUST_300001_SM_1000_NS12placeholders2_8E)
_ZN34_INTERNAL_d002f0d1_4_k_cu_debd2cd96thrust24THRUST_300001_SM_1000_NS12placeholders2_8E:
	.zero		1
	.type		_ZN34_INTERNAL_d002f0d1_4_k_cu_debd2cd94cuda3std3__45__cpo5crendE,@object
	.size		_ZN34_INTERNAL_d002f0d1_4_k_cu_debd2cd94cuda3std3__45__cpo5crendE,(_ZN34_INTERNAL_d002f0d1_4_k_cu_debd2cd94cuda3std6ranges3__45__cpo4prevE - _ZN34_INTERNAL_d002f0d1_4_k_cu_debd2cd94cuda3std3__45__cpo5crendE)
_ZN34_INTERNAL_d002f0d1_4_k_cu_debd2cd94cuda3std3__45__cpo5crendE:
	.zero		1
	.type		_ZN34_INTERNAL_d002f0d1_4_k_cu_debd2cd94cuda3std6ranges3__45__cpo4prevE,@object
	.size		_ZN34_INTERNAL_d002f0d1_4_k_cu_debd2cd94cuda3std6ranges3__45__cpo4prevE,(_ZN34_INTERNAL_d002f0d1_4_k_cu_debd2cd94cuda3std6ranges3__45__cpo9iter_moveE - _ZN34_INTERNAL_d002f0d1_4_k_cu_debd2cd94cuda3std6ranges3__45__cpo4prevE)
_ZN34_INTERNAL_d002f0d1_4_k_cu_debd2cd94cuda3std6ranges3__45__cpo4prevE:
	.zero		1
	.type		_ZN34_INTERNAL_d002f0d1_4_k_cu_debd2cd94cuda3std6ranges3__45__cpo9iter_moveE,@object
	.size		_ZN34_INTERNAL_d002f0d1_4_k_cu_debd2cd94cuda3std6ranges3__45__cpo9iter_moveE,(_ZN34_INTERNAL_d002f0d1_4_k_cu_debd2cd96thrust24THRUST_300001_SM_1000_NS8cuda_cub10par_nosyncE - _ZN34_INTERNAL_d002f0d1_4_k_cu_debd2cd94cuda3std6ranges3__45__cpo9iter_moveE)
_ZN34_INTERNAL_d002f0d1_4_k_cu_debd2cd94cuda3std6ranges3__45__cpo9iter_moveE:
	.zero		1
	.type		_ZN34_INTERNAL_d002f0d1_4_k_cu_debd2cd96thrust24THRUST_300001_SM_1000_NS8cuda_cub10par_nosyncE,@object
	.size		_ZN34_INTERNAL_d002f0d1_4_k_cu_debd2cd96thrust24THRUST_300001_SM_1000_NS8cuda_cub10par_nosyncE,(.L_31 - _ZN34_INTERNAL_d002f0d1_4_k_cu_debd2cd96thrust24THRUST_300001_SM_1000_NS8cuda_cub10par_nosyncE)
_ZN34_INTERNAL_d002f0d1_4_k_cu_debd2cd96thrust24THRUST_300001_SM_1000_NS8cuda_cub10par_nosyncE:
	.zero		1
.L_31:


//--------------------- .nv.shared._ZN3cub18CUB_300001_SM_10006detail6reduce18DeviceReduceKernelINS2_10policy_hubIjyN4cuda3__47minimumIjEEE10Policy1000EN6thrust24THRUST_300001_SM_1000_NS6detail15normal_iteratorINSC_10device_ptrIjEEEEyS8_jNS5_3std3__410__identityEEEvT0_PT3_T1_NS0_13GridEvenShareISO_EET2_T4_ --------------------------
	.section	.nv.shared._ZN3cub18CUB_300001_SM_10006detail6reduce18DeviceReduceKernelINS2_10policy_hubIjyN4cuda3__47minimumIjEEE10Policy1000EN6thrust24THRUST_300001_SM_1000_NS6detail15normal_iteratorINSC_10device_ptrIjEEEEyS8_jNS5_3std3__410__identityEEEvT0_PT3_T1_NS0_13GridEvenShareISO_EET2_T4_,"aw",@nobits
	.sectionflags	@""
	.align	4
.nv.shared._ZN3cub18CUB_300001_SM_10006detail6reduce18DeviceReduceKernelINS2_10policy_hubIjyN4cuda3__47minimumIjEEE10Policy1000EN6thrust24THRUST_300001_SM_1000_NS6detail15normal_iteratorINSC_10device_ptrIjEEEEyS8_jNS5_3std3__410__identityEEEvT0_PT3_T1_NS0_13GridEvenShareISO_EET2_T4_:
	.zero		1068


//--------------------- .nv.shared._ZN3cub18CUB_300001_SM_10006detail6reduce28DeviceReduceSingleTileKernelINS2_10policy_hubIjyN4cuda3__47minimumIjEEE10Policy1000EN6thrust24THRUST_300001_SM_1000_NS6detail15normal_iteratorINSC_10device_ptrIjEEEEPiyS8_ijNS5_3std3__410__identityEEEvT0_T1_T2_T3_T4_T6_ --------------------------
	.section	.nv.shared._ZN3cub18CUB_300001_SM_10006detail6reduce28DeviceReduceSingleTileKernelINS2_10policy_hubIjyN4cuda3__47minimumIjEEE10Policy1000EN6thrust24THRUST_300001_SM_1000_NS6detail15normal_iteratorINSC_10device_ptrIjEEEEPiyS8_ijNS5_3std3__410__identityEEEvT0_T1_T2_T3_T4_T6_,"aw",@nobits
	.sectionflags	@""
	.align	4
.nv.shared._ZN3cub18CUB_300001_SM_10006detail6reduce28DeviceReduceSingleTileKernelINS2_10policy_hubIjyN4cuda3__47minimumIjEEE10Policy1000EN6thrust24THRUST_300001_SM_1000_NS6detail15normal_iteratorINSC_10device_ptrIjEEEEPiyS8_ijNS5_3std3__410__identityEEEvT0_T1_T2_T3_T4_T6_:
	.zero		1068


//--------------------- .nv.shared._ZN3cub18CUB_300001_SM_10006detail6reduce28DeviceReduceSingleTileKernelINS2_10policy_hubIjjN4cuda3__47minimumIjEEE10Policy1000EPjPiiS8_ijNS5_3std3__410__identityEEEvT0_T1_T2_T3_T4_T6_ --------------------------
	.section	.nv.shared._ZN3cub18CUB_300001_SM_10006detail6reduce28DeviceReduceSingleTileKernelINS2_10policy_hubIjjN4cuda3__47minimumIjEEE10Policy1000EPjPiiS8_ijNS5_3std3__410__identityEEEvT0_T1_T2_T3_T4_T6_,"aw",@nobits
	.sectionflags	@""
	.align	4
.nv.shared._ZN3cub18CUB_300001_SM_10006detail6reduce28DeviceReduceSingleTileKernelINS2_10policy_hubIjjN4cuda3__47minimumIjEEE10Policy1000EPjPiiS8_ijNS5_3std3__410__identityEEEvT0_T1_T2_T3_T4_T6_:
	.zero		1068


//--------------------- .nv.shared._ZN3cub18CUB_300001_SM_10006detail6reduce18DeviceReduceKernelINS2_10policy_hubIjjN4cuda3__47minimumIjEEE10Policy1000EN6thrust24THRUST_300001_SM_1000_NS6detail15normal_iteratorINSC_10device_ptrIjEEEEjS8_jNS5_3std3__410__identityEEEvT0_PT3_T1_NS0_13GridEvenShareISO_EET2_T4_ --------------------------
	.section	.nv.shared._ZN3cub18CUB_300001_SM_10006detail6reduce18DeviceReduceKernelINS2_10policy_hubIjjN4cuda3__47minimumIjEEE10Policy1000EN6thrust24THRUST_300001_SM_1000_NS6detail15normal_iteratorINSC_10device_ptrIjEEEEjS8_jNS5_3std3__410__identityEEEvT0_PT3_T1_NS0_13GridEvenShareISO_EET2_T4_,"aw",@nobits
	.sectionflags	@""
	.align	4
.nv.shared._ZN3cub18CUB_300001_SM_10006detail6reduce18DeviceReduceKernelINS2_10policy_hubIjjN4cuda3__47minimumIjEEE10Policy1000EN6thrust24THRUST_300001_SM_1000_NS6detail15normal_iteratorINSC_10device_ptrIjEEEEjS8_jNS5_3std3__410__identityEEEvT0_PT3_T1_NS0_13GridEvenShareISO_EET2_T4_:
	.zero		1068


//--------------------- .nv.shared._ZN3cub18CUB_300001_SM_10006detail6reduce28DeviceReduceSingleTileKernelINS2_10policy_hubIjjN4cuda3__47minimumIjEEE10Policy1000EN6thrust24THRUST_300001_SM_1000_NS6detail15normal_iteratorINSC_10device_ptrIjEEEEPijS8_ijNS5_3std3__410__identityEEEvT0_T1_T2_T3_T4_T6_ --------------------------
	.section	.nv.shared._ZN3cub18CUB_300001_SM_10006detail6reduce28DeviceReduceSingleTileKernelINS2_10policy_hubIjjN4cuda3__47minimumIjEEE10Policy1000EN6thrust24THRUST_300001_SM_1000_NS6detail15normal_iteratorINSC_10device_ptrIjEEEEPijS8_ijNS5_3std3__410__identityEEEvT0_T1_T2_T3_T4_T6_,"aw",@nobits
	.sectionflags	@""
	.align	4
.nv.shared._ZN3cub18CUB_300001_SM_10006detail6reduce28DeviceReduceSingleTileKernelINS2_10policy_hubIjjN4cuda3__47minimumIjEEE10Policy1000EN6thrust24THRUST_300001_SM_1000_NS6detail15normal_iteratorINSC_10device_ptrIjEEEEPijS8_ijNS5_3std3__410__identityEEEvT0_T1_T2_T3_T4_T6_:
	.zero		1068


//--------------------- .nv.shared._ZN3cub18CUB_300001_SM_10006detail6select23DeviceSelectSweepKernelINS2_10policy_hubIjjiLb0ELNS0_10SelectImplE0EE10Policy1000EN6thrust24THRUST_300001_SM_1000_NS6detail15normal_iteratorINS9_10device_ptrIjEEEESE_SE_PlNS0_13ScanTileStateIiLb1EEE6is_oneNS0_8NullTypeEiNS2_19streaming_context_tIlLb1EEELS5_0EEEvT0_T1_T2_T3_T4_T5_T6_T7_iT8_NS1_7vsmem_tE --------------------------
	.section	.nv.shared._ZN3cub18CUB_300001_SM_10006detail6select23DeviceSelectSweepKernelINS2_10policy_hubIjjiLb0ELNS0_10SelectImplE0EE10Policy1000EN6thrust24THRUST_300001_SM_1000_NS6detail15normal_iteratorINS9_10device_ptrIjEEEESE_SE_PlNS0_13ScanTileStateIiLb1EEE6is_oneNS0_8NullTypeEiNS2_19streaming_context_tIlLb1EEELS5_0EEEvT0_T1_T2_T3_T4_T5_T6_T7_iT8_NS1_7vsmem_tE,"aw",@nobits
	.sectionflags	@""
	.align	16
.nv.shared._ZN3cub18CUB_300001_SM_10006detail6select23DeviceSelectSweepKernelINS2_10policy_hubIjjiLb0ELNS0_10SelectImplE0EE10Policy1000EN6thrust24THRUST_300001_SM_1000_NS6detail15normal_iteratorINS9_10device_ptrIjEEEESE_SE_PlNS0_13ScanTileStateIiLb1EEE6is_oneNS0_8NullTypeEiNS2_19streaming_context_tIlLb1EEELS5_0EEEvT0_T1_T2_T3_T4_T5_T6_T7_iT8_NS1_7vsmem_tE:
	.zero		29696


//--------------------- .nv.constant0._ZN3cub18CUB_300001_SM_10006detail6reduce28DeviceReduceSingleTileKernelINS2_10policy_hubIjyN4cuda3__47minimumIjEEE10Policy1000EPjPiiS8_ijNS5_3std3__410__identityEEEvT0_T1_T2_T3_T4_T6_ --------------------------
	.section	.nv.constant0._ZN3cub18CUB_300001_SM_10006detail6reduce28DeviceReduceSingleTileKernelINS2_10policy_hubIjyN4cuda3__47minimumIjEEE10Policy1000EPjPiiS8_ijNS5_3std3__410__identityEEEvT0_T1_T2_T3_T4_T6_,"a",@progbits
	.sectionflags	@""
	.align	4
.nv.constant0._ZN3cub18CUB_300001_SM_10006detail6reduce28DeviceReduceSingleTileKernelINS2_10policy_hubIjyN4cuda3__47minimumIjEEE10Policy1000EPjPiiS8_ijNS5_3std3__410__identityEEEvT0_T1_T2_T3_T4_T6_:
	.zero		925


//--------------------- .nv.constant0._ZN3cub18CUB_300001_SM_10006detail6reduce18DeviceReduceKernelINS2_10policy_hubIjyN4cuda3__47minimumIjEEE10Policy1000EN6thrust24THRUST_300001_SM_1000_NS6detail15normal_iteratorINSC_10device_ptrIjEEEEyS8_jNS5_3std3__410__identityEEEvT0_PT3_T1_NS0_13GridEvenShareISO_EET2_T4_ --------------------------
	.section	.nv.constant0._ZN3cub18CUB_300001_SM_10006detail6reduce18DeviceReduceKernelINS2_10policy_hubIjyN4cuda3__47minimumIjEEE10Policy1000EN6thrust24THRUST_300001_SM_1000_NS6detail15normal_iteratorINSC_10device_ptrIjEEEEyS8_jNS5_3std3__410__identityEEEvT0_PT3_T1_NS0_13GridEvenShareISO_EET2_T4_,"a",@progbits
	.sectionflags	@""
	.align	4
.nv.constant0._ZN3cub18CUB_300001_SM_10006detail6reduce18DeviceReduceKernelINS2_10policy_hubIjyN4cuda3__47minimumIjEEE10Policy1000EN6thrust24THRUST_300001_SM_1000_NS6detail15normal_iteratorINSC_10device_ptrIjEEEEyS8_jNS5_3std3__410__identityEEEvT0_PT3_T1_NS0_13GridEvenShareISO_EET2_T4_:
	.zero		994


//--------------------- .nv.constant0._ZN3cub18CUB_300001_SM_10006detail6reduce28DeviceReduceSingleTileKernelINS2_10policy_hubIjyN4cuda3__47minimumIjEEE10Policy1000EN6thrust24THRUST_300001_SM_1000_NS6detail15normal_iteratorINSC_10device_ptrIjEEEEPiyS8_ijNS5_3std3__410__identityEEEvT0_T1_T2_T3_T4_T6_ --------------------------
	.section	.nv.constant0._ZN3cub18CUB_300001_SM_10006detail6reduce28DeviceReduceSingleTileKernelINS2_10policy_hubIjyN4cuda3__47minimumIjEEE10Policy1000EN6thrust24THRUST_300001_SM_1000_NS6detail15normal_iteratorINSC_10device_ptrIjEEEEPiyS8_ijNS5_3std3__410__identityEEEvT0_T1_T2_T3_T4_T6_,"a",@progbits
	.sectionflags	@""
	.align	4
.nv.constant0._ZN3cub18CUB_300001_SM_10006detail6reduce28DeviceReduceSingleTileKernelINS2_10policy_hubIjyN4cuda3__47minimumIjEEE10Policy1000EN6thrust24THRUST_300001_SM_1000_NS6detail15normal_iteratorINSC_10device_ptrIjEEEEPiyS8_ijNS5_3std3__410__identityEEEvT0_T1_T2_T3_T4_T6_:
	.zero		929


//--------------------- .nv.constant0._ZN3cub18CUB_300001_SM_10006detail6reduce28DeviceReduceSingleTileKernelINS2_10policy_hubIjjN4cuda3__47minimumIjEEE10Policy1000EPjPiiS8_ijNS5_3std3__410__identityEEEvT0_T1_T2_T3_T4_T6_ --------------------------
	.section	.nv.constant0._ZN3cub18CUB_300001_SM_10006detail6reduce28DeviceReduceSingleTileKernelINS2_10policy_hubIjjN4cuda3__47minimumIjEEE10Policy1000EPjPiiS8_ijNS5_3std3__410__identityEEEvT0_T1_T2_T3_T4_T6_,"a",@progbits
	.sectionflags	@""
	.align	4
.nv.constant0._ZN3cub18CUB_300001_SM_10006detail6reduce28DeviceReduceSingleTileKernelINS2_10policy_hubIjjN4cuda3__47minimumIjEEE10Policy1000EPjPiiS8_ijNS5_3std3__410__identityEEEvT0_T1_T2_T3_T4_T6_:
	.zero		925


//--------------------- .nv.constant0._ZN3cub18CUB_300001_SM_10006detail6reduce18DeviceReduceKernelINS2_10policy_hubIjjN4cuda3__47minimumIjEEE10Policy1000EN6thrust24THRUST_300001_SM_1000_NS6detail15normal_iteratorINSC_10device_ptrIjEEEEjS8_jNS5_3std3__410__identityEEEvT0_PT3_T1_NS0_13GridEvenShareISO_EET2_T4_ --------------------------
	.section	.nv.constant0._ZN3cub18CUB_300001_SM_10006detail6reduce18DeviceReduceKernelINS2_10policy_hubIjjN4cuda3__47minimumIjEEE10Policy1000EN6thrust24THRUST_300001_SM_1000_NS6detail15normal_iteratorINSC_10device_ptrIjEEEEjS8_jNS5_3std3__410__identityEEEvT0_PT3_T1_NS0_13GridEvenShareISO_EET2_T4_,"a",@progbits
	.sectionflags	@""
	.align	4
.nv.constant0._ZN3cub18CUB_300001_SM_10006detail6reduce18DeviceReduceKernelINS2_10policy_hubIjjN4cuda3__47minimumIjEEE10Policy1000EN6thrust24THRUST_300001_SM_1000_NS6detail15normal_iteratorINSC_10device_ptrIjEEEEjS8_jNS5_3std3__410__identityEEEvT0_PT3_T1_NS0_13GridEvenShareISO_EET2_T4_:
	.zero		958


//--------------------- .nv.constant0._ZN3cub18CUB_300001_SM_10006detail6reduce28DeviceReduceSingleTileKernelINS2_10policy_hubIjjN4cuda3__47minimumIjEEE10Policy1000EN6thrust24THRUST_300001_SM_1000_NS6detail15normal_iteratorINSC_10device_ptrIjEEEEPijS8_ijNS5_3std3__410__identityEEEvT0_T1_T2_T3_T4_T6_ --------------------------
	.section	.nv.constant0._ZN3cub18CUB_300001_SM_10006detail6reduce28DeviceReduceSingleTileKernelINS2_10policy_hubIjjN4cuda3__47minimumIjEEE10Policy1000EN6thrust24THRUST_300001_SM_1000_NS6detail15normal_iteratorINSC_10device_ptrIjEEEEPijS8_ijNS5_3std3__410__identityEEEvT0_T1_T2_T3_T4_T6_,"a",@progbits
	.sectionflags	@""
	.align	4
.nv.constant0._ZN3cub18CUB_300001_SM_10006detail6reduce28DeviceReduceSingleTileKernelINS2_10policy_hubIjjN4cuda3__47minimumIjEEE10Policy1000EN6thrust24THRUST_300001_SM_1000_NS6detail15normal_iteratorINSC_10device_ptrIjEEEEPijS8_ijNS5_3std3__410__identityEEEvT0_T1_T2_T3_T4_T6_:
	.zero		925


//--------------------- .nv.constant0._ZN3cub18CUB_300001_SM_10006detail6select23DeviceSelectSweepKernelINS2_10policy_hubIjjiLb0ELNS0_10SelectImplE0EE10Policy1000EN6thrust24THRUST_300001_SM_1000_NS6detail15normal_iteratorINS9_10device_ptrIjEEEESE_SE_PlNS0_13ScanTileStateIiLb1EEE6is_oneNS0_8NullTypeEiNS2_19streaming_context_tIlLb1EEELS5_0EEEvT0_T1_T2_T3_T4_T5_T6_T7_iT8_NS1_7vsmem_tE --------------------------
	.section	.nv.constant0._ZN3cub18CUB_300001_SM_10006detail6select23DeviceSelectSweepKernelINS2_10policy_hubIjjiLb0ELNS0_10SelectImplE0EE10Policy1000EN6thrust24THRUST_300001_SM_1000_NS6detail15normal_iteratorINS9_10device_ptrIjEEEESE_SE_PlNS0_13ScanTileStateIiLb1EEE6is_oneNS0_8NullTypeEiNS2_19streaming_context_tIlLb1EEELS5_0EEEvT0_T1_T2_T3_T4_T5_T6_T7_iT8_NS1_7vsmem_tE,"a",@progbits
	.sectionflags	@""
	.align	4
.nv.constant0._ZN3cub18CUB_300001_SM_10006detail6select23DeviceSelectSweepKernelINS2_10policy_hubIjjiLb0ELNS0_10SelectImplE0EE10Policy1000EN6thrust24THRUST_300001_SM_1000_NS6detail15normal_iteratorINS9_10device_ptrIjEEEESE_SE_PlNS0_13ScanTileStateIiLb1EEE6is_oneNS0_8NullTypeEiNS2_19streaming_context_tIlLb1EEELS5_0EEEvT0_T1_T2_T3_T4_T5_T6_T7_iT8_NS1_7vsmem_tE:
	.zero		1000


//--------------------- .nv.constant0._ZN3cub18CUB_300001_SM_10006detail4scan23DeviceCompactInitKernelINS0_13ScanTileStateIiLb1EEEPlEEvT_iT0_ --------------------------
	.section	.nv.constant0._ZN3cub18CUB_300001_SM_10006detail4scan23DeviceCompactInitKernelINS0_13ScanTileStateIiLb1EEEPlEEvT_iT0_,"a",@progbits
	.sectionflags	@""
	.align	4
.nv.constant0._ZN3cub18CUB_300001_SM_10006detail4scan23DeviceCompactInitKernelINS0_13ScanTileStateIiLb1EEEPlEEvT_iT0_:
	.zero		920


//--------------------- .nv.constant0._ZN3cub18CUB_300001_SM_10006detail8for_each13static_kernelINS2_12policy_hub_t12policy_500_tEmN6thrust24THRUST_300001_SM_1000_NS8cuda_cub20__uninitialized_fill7functorINS7_10device_ptrIjEEjEEEEvT0_T1_ --------------------------
	.section	.nv.constant0._ZN3cub18CUB_300001_SM_10006detail8for_each13static_kernelINS2_12policy_hub_t12policy_500_tEmN6thrust24THRUST_300001_SM_1000_NS8cuda_cub20__uninitialized_fill7functorINS7_10device_ptrIjEEjEEEEvT0_T1_,"a",@progbits
	.sectionflags	@""
	.align	4
.nv.constant0._ZN3cub18CUB_300001_SM_10006detail8for_each13static_kernelINS2_12policy_hub_t12policy_500_tEmN6thrust24THRUST_300001_SM_1000_NS8cuda_cub20__uninitialized_fill7functorINS7_10device_ptrIjEEjEEEEvT0_T1_:
	.zero		920


//--------------------- .nv.constant0._ZN3cub18CUB_300001_SM_10006detail11EmptyKernelIvEEvv --------------------------
	.section	.nv.constant0._ZN3cub18CUB_300001_SM_10006detail11EmptyKernelIvEEvv,"a",@progbits
	.sectionflags	@""
	.align	4
.nv.constant0._ZN3cub18CUB_300001_SM_10006detail11EmptyKernelIvEEvv:
	.zero		896


//--------------------- .nv.constant0._Z9makeArrayPjS_j --------------------------
	.section	.nv.constant0._Z9makeArrayPjS_j,"a",@progbits
	.sectionflags	@""
	.align	4
.nv.constant0._Z9makeArrayPjS_j:
	.zero		916


//--------------------- .nv.constant0._Z15falseFlagsMakerPjjj --------------------------
	.section	.nv.constant0._Z15falseFlagsMakerPjjj,"a",@progbits
	.sectionflags	@""
	.align	4
.nv.constant0._Z15falseFlagsMakerPjjj:
	.zero		912


//--------------------- SYMBOLS --------------------------

	.type		.nv.reservedSmem.offset0,@object
	.size		.nv.reservedSmem.offset0,0x4
	.type		.nv.reservedSmem.cap,@object
	.size		.nv.reservedSmem.cap,0x4
